	.target	sm_90a

	.elftype	@"ET_EXEC"


//--------------------- .note.nv.tkinfo           --------------------------
	.section	.note.nv.tkinfo,"",@"SHT_NOTE"
	.sectionflags	@"SHF_NOTE_NV_TKINFO"
	.tkinfo
        /*0018*/ 	.word	0x00000002
        /*0030*/ 	.string	""
        /*0030*/ 	.string	"ptxas"
        /*0030*/ 	.string	"Cuda compilation tools, release 13.0, V13.0.88"
        /*0030*/ 	.string	"Build cuda_13.0.r13.0/compiler.36424714_0"
        /*0030*/ 	.string	"-v  -suppress-debug-info  -lineinfo  -arch sm_90a "



//--------------------- .note.nv.cuinfo           --------------------------
	.section	.note.nv.cuinfo,"",@"SHT_NOTE"
	.sectionflags	@"SHF_NOTE_NV_CUINFO"
        /*0018*/ 	.short	0x0002
        /*001a*/ 	.short	0x005a
        /*001c*/ 	.short	0x0082
	.zero		2


//--------------------- .nv.info                  --------------------------
	.section	.nv.info,"",@"SHT_CUDA_INFO"
	.align	4


	//----- nvinfo : EIATTR_REGCOUNT
	.align		4
        /*0000*/ 	.byte	0x04, 0x2f
        /*0002*/ 	.short	(.L_1 - .L_0)
	.align		4
.L_0:
        /*0004*/ 	.word	index@(matmul_kernel)
        /*0008*/ 	.word	0x000000ff


	//----- nvinfo : EIATTR_FRAME_SIZE
	.align		4
.L_1:
        /*000c*/ 	.byte	0x04, 0x11
        /*000e*/ 	.short	(.L_3 - .L_2)
	.align		4
.L_2:
        /*0010*/ 	.word	index@(matmul_kernel)
        /*0014*/ 	.word	0x00000750


	//----- nvinfo : EIATTR_MIN_STACK_SIZE
	.align		4
.L_3:
        /*0018*/ 	.byte	0x04, 0x12
        /*001a*/ 	.short	(.L_5 - .L_4)
	.align		4
.L_4:
        /*001c*/ 	.word	index@(matmul_kernel)
        /*0020*/ 	.word	0x00000750
.L_5:


//--------------------- .nv.compat                --------------------------
	.section	.nv.compat,"",@"SHT_CUDA_COMPAT_INFO"
	.align	4
        /*0000*/ 	.byte	0x02, 0x09, 0x01, 0x00, 0x02, 0x02, 0x04, 0x00, 0x02, 0x05, 0x05, 0x00, 0x03, 0x07, 0x01, 0x01
        /*0010*/ 	.byte	0x02, 0x03, 0x00, 0x00, 0x02, 0x06, 0x01, 0x00, 0x04, 0x0b, 0x08, 0x00, 0x00, 0x00, 0x00, 0x00
        /*0020*/ 	.byte	0x00, 0x00, 0x00, 0x00


//--------------------- .nv.info.matmul_kernel    --------------------------
	.section	.nv.info.matmul_kernel,"",@"SHT_CUDA_INFO"
	.sectionflags	@""
	.align	4


	//----- nvinfo : EIATTR_CUDA_API_VERSION
	.align		4
        /*0000*/ 	.byte	0x04, 0x37
        /*0002*/ 	.short	(.L_7 - .L_6)
.L_6:
        /*0004*/ 	.word	0x00000082


	//----- nvinfo : EIATTR_KPARAM_INFO
	.align		4
.L_7:
        /*0008*/ 	.byte	0x04, 0x17
        /*000a*/ 	.short	(.L_9 - .L_8)
.L_8:
        /*000c*/ 	.word	0x00000000
        /*0010*/ 	.short	0x000d
        /*0012*/ 	.short	0x0048
        /*0014*/ 	.byte	0x00, 0xf4, 0x21, 0x00


	//----- nvinfo : EIATTR_KPARAM_INFO
	.align		4
.L_9:
        /*0018*/ 	.byte	0x04, 0x17
        /*001a*/ 	.short	(.L_11 - .L_10)
.L_10:
        /*001c*/ 	.word	0x00000000
        /*0020*/ 	.short	0x000c
        /*0022*/ 	.short	0x0040
        /*0024*/ 	.byte	0x00, 0xf4, 0x21, 0x00


	//----- nvinfo : EIATTR_KPARAM_INFO
	.align		4
.L_11:
        /*0028*/ 	.byte	0x04, 0x17
        /*002a*/ 	.short	(.L_13 - .L_12)
.L_12:
        /*002c*/ 	.word	0x00000000
        /*0030*/ 	.short	0x000b
        /*0032*/ 	.short	0x0038
        /*0034*/ 	.byte	0x00, 0xf0, 0x11, 0x00


	//----- nvinfo : EIATTR_KPARAM_INFO
	.align		4
.L_13:
        /*0038*/ 	.byte	0x04, 0x17
        /*003a*/ 	.short	(.L_15 - .L_14)
.L_14:
        /*003c*/ 	.word	0x00000000
        /*0040*/ 	.short	0x000a
        /*0042*/ 	.short	0x0034
        /*0044*/ 	.byte	0x00, 0xf0, 0x11, 0x00


	//----- nvinfo : EIATTR_KPARAM_INFO
	.align		4
.L_15:
        /*0048*/ 	.byte	0x04, 0x17
        /*004a*/ 	.short	(.L_17 - .L_16)
.L_16:
        /*004c*/ 	.word	0x00000000
        /*0050*/ 	.short	0x0009
        /*0052*/ 	.short	0x0030
        /*0054*/ 	.byte	0x00, 0xf0, 0x11, 0x00


	//----- nvinfo : EIATTR_KPARAM_INFO
	.align		4
.L_17:
        /*0058*/ 	.byte	0x04, 0x17
        /*005a*/ 	.short	(.L_19 - .L_18)
.L_18:
        /*005c*/ 	.word	0x00000000
        /*0060*/ 	.short	0x0008
        /*0062*/ 	.short	0x002c
        /*0064*/ 	.byte	0x00, 0xf0, 0x11, 0x00


	//----- nvinfo : EIATTR_KPARAM_INFO
	.align		4
.L_19:
        /*0068*/ 	.byte	0x04, 0x17
        /*006a*/ 	.short	(.L_21 - .L_20)
.L_20:
        /*006c*/ 	.word	0x00000000
        /*0070*/ 	.short	0x0007
        /*0072*/ 	.short	0x0028
        /*0074*/ 	.byte	0x00, 0xf0, 0x11, 0x00


	//----- nvinfo : EIATTR_KPARAM_INFO
	.align		4
.L_21:
        /*0078*/ 	.byte	0x04, 0x17
        /*007a*/ 	.short	(.L_23 - .L_22)
.L_22:
        /*007c*/ 	.word	0x00000000
        /*0080*/ 	.short	0x0006
        /*0082*/ 	.short	0x0024
        /*0084*/ 	.byte	0x00, 0xf0, 0x11, 0x00


	//----- nvinfo : EIATTR_KPARAM_INFO
	.align		4
.L_23:
        /*0088*/ 	.byte	0x04, 0x17
        /*008a*/ 	.short	(.L_25 - .L_24)
.L_24:
        /*008c*/ 	.word	0x00000000
        /*0090*/ 	.short	0x0005
        /*0092*/ 	.short	0x0020
        /*0094*/ 	.byte	0x00, 0xf0, 0x11, 0x00


	//----- nvinfo : EIATTR_KPARAM_INFO
	.align		4
.L_25:
        /*0098*/ 	.byte	0x04, 0x17
        /*009a*/ 	.short	(.L_27 - .L_26)
.L_26:
        /*009c*/ 	.word	0x00000000
        /*00a0*/ 	.short	0x0004
        /*00a2*/ 	.short	0x001c
        /*00a4*/ 	.byte	0x00, 0xf0, 0x11, 0x00


	//----- nvinfo : EIATTR_KPARAM_INFO
	.align		4
.L_27:
        /*00a8*/ 	.byte	0x04, 0x17
        /*00aa*/ 	.short	(.L_29 - .L_28)
.L_28:
        /*00ac*/ 	.word	0x00000000
        /*00b0*/ 	.short	0x0003
        /*00b2*/ 	.short	0x0018
        /*00b4*/ 	.byte	0x00, 0xf0, 0x11, 0x00


	//----- nvinfo : EIATTR_KPARAM_INFO
	.align		4
.L_29:
        /*00b8*/ 	.byte	0x04, 0x17
        /*00ba*/ 	.short	(.L_31 - .L_30)
.L_30:
        /*00bc*/ 	.word	0x00000000
        /*00c0*/ 	.short	0x0002
        /*00c2*/ 	.short	0x0010
        /*00c4*/ 	.byte	0x00, 0xf4, 0x21, 0x00


	//----- nvinfo : EIATTR_KPARAM_INFO
	.align		4
.L_31:
        /*00c8*/ 	.byte	0x04, 0x17
        /*00ca*/ 	.short	(.L_33 - .L_32)
.L_32:
        /*00cc*/ 	.word	0x00000000
        /*00d0*/ 	.short	0x0001
        /*00d2*/ 	.short	0x0008
        /*00d4*/ 	.byte	0x00, 0xf4, 0x21, 0x00


	//----- nvinfo : EIATTR_KPARAM_INFO
	.align		4
.L_33:
        /*00d8*/ 	.byte	0x04, 0x17
        /*00da*/ 	.short	(.L_35 - .L_34)
.L_34:
        /*00dc*/ 	.word	0x00000000
        /*00e0*/ 	.short	0x0000
        /*00e2*/ 	.short	0x0000
        /*00e4*/ 	.byte	0x00, 0xf4, 0x21, 0x00


	//----- nvinfo : EIATTR_SPARSE_MMA_MASK
	.align		4
.L_35:
        /*00e8*/ 	.byte	0x03, 0x50
        /*00ea*/ 	.short	0x0000


	//----- nvinfo : EIATTR_MAXREG_COUNT
	.align		4
        /*00ec*/ 	.byte	0x03, 0x1b
        /*00ee*/ 	.short	0x00ff


	//----- nvinfo : EIATTR_NUM_BARRIERS
	.align		4
        /*00f0*/ 	.byte	0x02, 0x4c
        /*00f2*/ 	.byte	0x01
	.zero		1


	//----- nvinfo : EIATTR_ANNOTATIONS
	.align		4
        /*00f4*/ 	.byte	0x04, 0x55
        /*00f6*/ 	.short	(.L_37 - .L_36)


	//   ....[0]....
.L_36:
        /*00f8*/ 	.word	0x00000001
        /*00fc*/ 	.byte	0xc0, 0x00, 0x00, 0x00, 0x01, 0x00, 0x00, 0x00, 0x90, 0x10, 0x00, 0x00, 0x01, 0x00, 0x00, 0x00
        /* <DEDUP_REMOVED lines=792> */
        /*328c*/ 	.byte	0xa0, 0x74, 0x01, 0x00, 0x01, 0x00, 0x00, 0x00, 0x10, 0x77, 0x01, 0x00


	//----- nvinfo : EIATTR_MERCURY_ISA_VERSION
	.align		4
.L_37:
        /*3298*/ 	.byte	0x03, 0x5f
        /*329a*/ 	.short	0x0101


	//----- nvinfo : EIATTR_EXIT_INSTR_OFFSETS
	.align		4
        /*329c*/ 	.byte	0x04, 0x1c
        /*329e*/ 	.short	(.L_39 - .L_38)


	//   ....[0]....
.L_38:
        /*32a0*/ 	.word	0x0001b620


	//   ....[1]....
        /*32a4*/ 	.word	0x0001b640


	//----- nvinfo : EIATTR_REQNTID
	.align		4
.L_39:
        /*32a8*/ 	.byte	0x04, 0x10
        /*32aa*/ 	.short	(.L_41 - .L_40)
.L_40:
        /*32ac*/ 	.word	0x00000080
        /*32b0*/ 	.word	0x00000001
        /*32b4*/ 	.word	0x00000001


	//----- nvinfo : EIATTR_CBANK_PARAM_SIZE
	.align		4
.L_41:
        /*32b8*/ 	.byte	0x03, 0x19
        /*32ba*/ 	.short	0x0050


	//----- nvinfo : EIATTR_PARAM_CBANK
	.align		4
        /*32bc*/ 	.byte	0x04, 0x0a
        /*32be*/ 	.short	(.L_43 - .L_42)
	.align		4
.L_42:
        /*32c0*/ 	.word	index@(.nv.constant0.matmul_kernel)
        /*32c4*/ 	.short	0x0210
        /*32c6*/ 	.short	0x0050


	//----- nvinfo : EIATTR_SW_WAR
	.align		4
.L_43:
        /*32c8*/ 	.byte	0x04, 0x36
        /*32ca*/ 	.short	(.L_45 - .L_44)
.L_44:
        /*32cc*/ 	.word	0x00000008
.L_45:


//--------------------- .nv.callgraph             --------------------------
	.section	.nv.callgraph,"",@"SHT_CUDA_CALLGRAPH"
	.align	4
	.sectionentsize	8
	.align		4
        /*0000*/ 	.word	0x00000000
	.align		4
        /*0004*/ 	.word	0xffffffff
	.align		4
        /*0008*/ 	.word	0x00000000
	.align		4
        /*000c*/ 	.word	0xfffffffe
	.align		4
        /*0010*/ 	.word	0x00000000
	.align		4
        /*0014*/ 	.word	0xfffffffd
	.align		4
        /*0018*/ 	.word	0x00000000
	.align		4
        /*001c*/ 	.word	0xfffffffc


//--------------------- .text.matmul_kernel       --------------------------
	.section	.text.matmul_kernel,"ax",@progbits
	.align	128
        .global         matmul_kernel
        .type           matmul_kernel,@function
        .size           matmul_kernel,(.L_x_3 - matmul_kernel)
        .other          matmul_kernel,@"STO_CUDA_ENTRY STV_DEFAULT"
matmul_kernel:
.text.matmul_kernel:
[----:B------:R-:W1:Y:S08]  /*0000*/  LDC R1, c[0x0][0x28] ;  /* 0x00000a00ff017b82 */ /* 0x000e700000000800 */
[----:B------:R-:W2:Y:S01]  /*0010*/  LDC.64 R2, c[0x0][0x228] ;  /* 0x00008a00ff027b82 */ /* 0x000ea20000000a00 */
[----:B-1----:R-:W-:Y:S01]  /*0020*/  VIADD R1, R1, 0xfffff8b0 ;  /* 0xfffff8b001017836 */ /* 0x002fe20000000000 */
[----:B------:R-:W1:Y:S01]  /*0030*/  S2R R5, SR_CTAID.X ;  /* 0x0000000000057919 */ /* 0x000e620000002500 */
[----:B------:R-:W-:Y:S01]  /*0040*/  ULDC UR5, c[0x0][0x240] ;  /* 0x0000900000057ab9 */ /* 0x000fe20000000800 */
[----:B------:R-:W-:Y:S01]  /*0050*/  ULDC.64 UR6, c[0x0][0x210] ;  /* 0x0000840000067ab9 */ /* 0x000fe20000000a00 */
[----:B------:R-:W-:Y:S01]  /*0060*/  UMOV UR12, 0x400 ;  /* 0x00000400000c7882 */ /* 0x000fe20000000000 */
[----:B------:R-:W3:Y:S01]  /*0070*/  S2R R44, SR_TID.X ;  /* 0x00000000002c7919 */ /* 0x000ee20000002100 */
[----:B------:R-:W-:Y:S01]  /*0080*/  ULDC.64 UR16, c[0x0][0x208] ;  /* 0x0000820000107ab9 */ /* 0x000fe20000000a00 */
[----:B------:R-:W4:Y:S08]  /*0090*/  S2UR UR4, SR_CgaCtaId ;  /* 0x00000000000479c3 */ /* 0x000f300000008800 */
[----:B------:R-:W3:Y:S01]  /*00a0*/  LDC R228, c[0x0][0x230] ;  /* 0x00008c00ffe47b82 */ /* 0x000ee20000000800 */
[----:B--2---:R-:W-:Y:S01]  /*00b0*/  IMAD.MOV.U32 R46, RZ, RZ, R3 ;  /* 0x000000ffff2e7224 */ /* 0x004fe200078e0003 */
[----:B------:R2:W-:Y:S01]  /*00c0*/  STL.64 [R1+0x4e8], R2 ;  /* 0x0004e80201007387 */ /* 0x0005e20000100a00 */
[----:B------:R-:W-:-:S02]  /*00d0*/  IMAD.MOV.U32 R45, RZ, RZ, R2 ;  /* 0x000000ffff2d7224 */ /* 0x000fc400078e0002 */
[----:B------:R-:W-:Y:S01]  /*00e0*/  VIADD R0, R46, 0x3f ;  /* 0x0000003f2e007836 */ /* 0x000fe20000000000 */
[----:B------:R-:W-:Y:S02]  /*00f0*/  IABS R35, R46 ;  /* 0x0000002e00237213 */ /* 0x000fe40000000000 */
[----:B------:R-:W-:Y:S01]  /*0100*/  IABS R33, R45 ;  /* 0x0000002d00217213 */ /* 0x000fe20000000000 */
[----:B----4-:R-:W-:Y:S01]  /*0110*/  ULEA UR12, UR4, UR12, 0x18 ;  /* 0x0000000c040c7291 */ /* 0x010fe2000f8ec03f */
[----:B-1----:R-:W-:Y:S02]  /*0120*/  IABS R8, R5 ;  /* 0x0000000500087213 */ /* 0x002fe40000000000 */
[----:B--2---:R-:W-:Y:S02]  /*0130*/  SHF.R.S32.HI R3, RZ, 0x1f, R0 ;  /* 0x0000001fff037819 */ /* 0x004fe40000011400 */
[----:B---3--:R-:W-:Y:S02]  /*0140*/  LOP3.LUT R229, R44, 0x1f, RZ, 0xc0, !PT ;  /* 0x0000001f2ce57812 */ /* 0x008fe400078ec0ff */
[----:B------:R-:W-:-:S04]  /*0150*/  LEA.HI R3, R3, R0, RZ, 0x6 ;  /* 0x0000000003037211 */ /* 0x000fc800078f30ff */
[----:B------:R-:W-:-:S04]  /*0160*/  SHF.R.S32.HI R3, RZ, 0x6, R3 ;  /* 0x00000006ff037819 */ /* 0x000fc80000011403 */
[----:B------:R-:W-:-:S04]  /*0170*/  SHF.L.U32 R4, R3, 0x3, RZ ;  /* 0x0000000303047819 */ /* 0x000fc800000006ff */
[-C--:B------:R-:W-:Y:S02]  /*0180*/  IABS R7, R4.reuse ;  /* 0x0000000400077213 */ /* 0x080fe40000000000 */
[----:B------:R-:W-:Y:S02]  /*0190*/  IABS R10, R4 ;  /* 0x00000004000a7213 */ /* 0x000fe40000000000 */
[----:B------:R-:W1:Y:S08]  /*01a0*/  I2F.RP R0, R7 ;  /* 0x0000000700007306 */ /* 0x000e700000209400 */
[----:B-1----:R-:W1:Y:S02]  /*01b0*/  MUFU.RCP R0, R0 ;  /* 0x0000000000007308 */ /* 0x002e640000001000 */
[----:B-1----:R-:W-:Y:S01]  /*01c0*/  VIADD R2, R0, 0xffffffe ;  /* 0x0ffffffe00027836 */ /* 0x002fe20000000000 */
[----:B------:R-:W-:-:S05]  /*01d0*/  IADD3 R0, RZ, -R10, RZ ;  /* 0x8000000aff007210 */ /* 0x000fca0007ffe0ff */
[----:B------:R1:W2:Y:S02]  /*01e0*/  F2I.FTZ.U32.TRUNC.NTZ R3, R2 ;  /* 0x0000000200037305 */ /* 0x0002a4000021f000 */
[----:B-1----:R-:W-:Y:S02]  /*01f0*/  IMAD.MOV.U32 R2, RZ, RZ, RZ ;  /* 0x000000ffff027224 */ /* 0x002fe400078e00ff */
[----:B--2---:R-:W-:-:S04]  /*0200*/  IMAD.MOV R6, RZ, RZ, -R3 ;  /* 0x000000ffff067224 */ /* 0x004fc800078e0a03 */
[----:B------:R-:W-:Y:S02]  /*0210*/  IMAD R9, R6, R7, RZ ;  /* 0x0000000706097224 */ /* 0x000fe400078e02ff */
[----:B------:R-:W-:Y:S02]  /*0220*/  IMAD.MOV.U32 R6, RZ, RZ, R8 ;  /* 0x000000ffff067224 */ /* 0x000fe400078e0008 */
[----:B------:R-:W-:-:S06]  /*0230*/  IMAD.HI.U32 R3, R3, R9, R2 ;  /* 0x0000000903037227 */ /* 0x000fcc00078e0002 */
[----:B------:R-:W-:-:S04]  /*0240*/  IMAD.HI.U32 R3, R3, R6, RZ ;  /* 0x0000000603037227 */ /* 0x000fc800078e00ff */
[----:B------:R-:W-:-:S05]  /*0250*/  IMAD R0, R3, R0, R6 ;  /* 0x0000000003007224 */ /* 0x000fca00078e0206 */
[----:B------:R-:W-:-:S13]  /*0260*/  ISETP.GT.U32.AND P1, PT, R7, R0, PT ;  /* 0x000000000700720c */ /* 0x000fda0003f24070 */
[----:B------:R-:W-:Y:S02]  /*0270*/  @!P1 IMAD.IADD R0, R0, 0x1, -R7 ;  /* 0x0000000100009824 */ /* 0x000fe400078e0a07 */
[----:B------:R-:W-:Y:S01]  /*0280*/  @!P1 VIADD R3, R3, 0x1 ;  /* 0x0000000103039836 */ /* 0x000fe20000000000 */
[----:B------:R-:W-:Y:S02]  /*0290*/  ISETP.NE.AND P1, PT, R4, RZ, PT ;  /* 0x000000ff0400720c */ /* 0x000fe40003f25270 */
[----:B------:R-:W-:Y:S02]  /*02a0*/  ISETP.GE.U32.AND P0, PT, R0, R7, PT ;  /* 0x000000070000720c */ /* 0x000fe40003f06070 */
[----:B------:R-:W-:-:S04]  /*02b0*/  LOP3.LUT R0, R5, R4, RZ, 0x3c, !PT ;  /* 0x0000000405007212 */ /* 0x000fc800078e3cff */
[----:B------:R-:W-:Y:S02]  /*02c0*/  ISETP.GE.AND P2, PT, R0, RZ, PT ;  /* 0x000000ff0000720c */ /* 0x000fe40003f46270 */
[----:B------:R-:W-:-:S05]  /*02d0*/  IADD3 R0, R45, 0x1ff, RZ ;  /* 0x000001ff2d007810 */ /* 0x000fca0007ffe0ff */
[----:B------:R-:W-:-:S04]  /*02e0*/  @P0 VIADD R3, R3, 0x1 ;  /* 0x0000000103030836 */ /* 0x000fc80000000000 */
[----:B------:R-:W-:Y:S01]  /*02f0*/  IMAD.MOV.U32 R2, RZ, RZ, R3 ;  /* 0x000000ffff027224 */ /* 0x000fe200078e0003 */
[----:B------:R-:W-:-:S03]  /*0300*/  SHF.R.S32.HI R3, RZ, 0x1f, R0 ;  /* 0x0000001fff037819 */ /* 0x000fc60000011400 */
[----:B------:R-:W-:Y:S01]  /*0310*/  @!P2 IMAD.MOV R2, RZ, RZ, -R2 ;  /* 0x000000ffff02a224 */ /* 0x000fe200078e0a02 */
[----:B------:R-:W-:Y:S02]  /*0320*/  @!P1 LOP3.LUT R2, RZ, R4, RZ, 0x33, !PT ;  /* 0x00000004ff029212 */ /* 0x000fe400078e33ff */
[----:B------:R-:W-:-:S03]  /*0330*/  LEA.HI R3, R3, R0, RZ, 0x9 ;  /* 0x0000000003037211 */ /* 0x000fc600078f48ff */
[----:B------:R-:W-:Y:S02]  /*0340*/  IMAD.SHL.U32 R15, R2, 0x8, RZ ;  /* 0x00000008020f7824 */ /* 0x000fe400078e00ff */
[----:B------:R-:W-:-:S03]  /*0350*/  IMAD.MOV R2, RZ, RZ, -R2 ;  /* 0x000000ffff027224 */ /* 0x000fc600078e0a02 */
[----:B------:R-:W-:Y:S01]  /*0360*/  LEA.HI.SX32 R3, R3, -R15, 0x17 ;  /* 0x8000000f03037211 */ /* 0x000fe200078fbaff */
[----:B------:R-:W-:-:S03]  /*0370*/  IMAD R12, R4, R2, R5 ;  /* 0x00000002040c7224 */ /* 0x000fc600078e0205 */
[----:B------:R-:W-:Y:S02]  /*0380*/  VIMNMX R13, R3, 0x8, PT ;  /* 0x00000008030d7848 */ /* 0x000fe40003fe0100 */
[----:B------:R-:W-:Y:S02]  /*0390*/  IABS R9, R12 ;  /* 0x0000000c00097213 */ /* 0x000fe40000000000 */
[-C--:B------:R-:W-:Y:S02]  /*03a0*/  IABS R7, R13.reuse ;  /* 0x0000000d00077213 */ /* 0x080fe40000000000 */
[----:B------:R-:W-:Y:S02]  /*03b0*/  IABS R4, R13 ;  /* 0x0000000d00047213 */ /* 0x000fe40000000000 */
[----:B------:R-:W1:Y:S08]  /*03c0*/  I2F.RP R0, R7 ;  /* 0x0000000700007306 */ /* 0x000e700000209400 */
[----:B-1----:R-:W1:Y:S02]  /*03d0*/  MUFU.RCP R0, R0 ;  /* 0x0000000000007308 */ /* 0x002e640000001000 */
[----:B-1----:R-:W-:-:S02]  /*03e0*/  VIADD R3, R0, 0xffffffe ;  /* 0x0ffffffe00037836 */ /* 0x002fc40000000000 */
[----:B------:R-:W-:-:S04]  /*03f0*/  IMAD.MOV R0, RZ, RZ, -R4 ;  /* 0x000000ffff007224 */ /* 0x000fc800078e0a04 */
[----:B------:R-:W1:Y:S02]  /*0400*/  F2I.FTZ.U32.TRUNC.NTZ R3, R3 ;  /* 0x0000000300037305 */ /* 0x000e64000021f000 */
[----:B-1----:R-:W-:-:S05]  /*0410*/  IADD3 R6, RZ, -R3, RZ ;  /* 0x80000003ff067210 */ /* 0x002fca0007ffe0ff */
[----:B------:R-:W-:-:S04]  /*0420*/  IMAD.MOV.U32 R2, RZ, RZ, R6 ;  /* 0x000000ffff027224 */ /* 0x000fc800078e0006 */
[----:B------:R-:W-:Y:S02]  /*0430*/  IMAD R5, R2, R7, RZ ;  /* 0x0000000702057224 */ /* 0x000fe400078e02ff */
[----:B------:R-:W-:-:S04]  /*0440*/  IMAD.MOV.U32 R2, RZ, RZ, RZ ;  /* 0x000000ffff027224 */ /* 0x000fc800078e00ff */
[----:B------:R-:W-:Y:S02]  /*0450*/  IMAD.HI.U32 R2, R3, R5, R2 ;  /* 0x0000000503027227 */ /* 0x000fe400078e0002 */
[----:B------:R-:W1:Y:S04]  /*0460*/  I2F.RP R3, R35 ;  /* 0x0000002300037306 */ /* 0x000e680000209400 */
[----:B------:R-:W-:-:S04]  /*0470*/  IMAD.HI.U32 R2, R2, R9, RZ ;  /* 0x0000000902027227 */ /* 0x000fc800078e00ff */
[----:B------:R-:W-:-:S05]  /*0480*/  IMAD R0, R2, R0, R9 ;  /* 0x0000000002007224 */ /* 0x000fca00078e0209 */
[----:B------:R-:W-:Y:S01]  /*0490*/  ISETP.GT.U32.AND P1, PT, R7, R0, PT ;  /* 0x000000000700720c */ /* 0x000fe20003f24070 */
[----:B-1----:R-:W1:-:S12]  /*04a0*/  MUFU.RCP R3, R3 ;  /* 0x0000000300037308 */ /* 0x002e580000001000 */
[----:B------:R-:W-:Y:S01]  /*04b0*/  @!P1 IMAD.IADD R0, R0, 0x1, -R7 ;  /* 0x0000000100009824 */ /* 0x000fe200078e0a07 */
[----:B------:R-:W-:Y:S02]  /*04c0*/  @!P1 IADD3 R2, R2, 0x1, RZ ;  /* 0x0000000102029810 */ /* 0x000fe40007ffe0ff */
[----:B------:R-:W-:Y:S02]  /*04d0*/  ISETP.NE.AND P1, PT, R13, RZ, PT ;  /* 0x000000ff0d00720c */ /* 0x000fe40003f25270 */
[----:B------:R-:W-:Y:S01]  /*04e0*/  ISETP.GE.U32.AND P0, PT, R0, R7, PT ;  /* 0x000000070000720c */ /* 0x000fe20003f06070 */
[----:B-1----:R-:W-:Y:S01]  /*04f0*/  VIADD R4, R3, 0xffffffe ;  /* 0x0ffffffe03047836 */ /* 0x002fe20000000000 */
[----:B------:R-:W-:-:S03]  /*0500*/  LOP3.LUT R0, R12, R13, RZ, 0x3c, !PT ;  /* 0x0000000d0c007212 */ /* 0x000fc600078e3cff */
[----:B------:R-:W1:Y:S01]  /*0510*/  F2I.FTZ.U32.TRUNC.NTZ R3, R4 ;  /* 0x0000000400037305 */ /* 0x000e62000021f000 */
[----:B------:R-:W-:-:S07]  /*0520*/  ISETP.GE.AND P2, PT, R0, RZ, PT ;  /* 0x000000ff0000720c */ /* 0x000fce0003f46270 */
[----:B------:R-:W2:Y:S01]  /*0530*/  I2F.RP R0, R33 ;  /* 0x0000002100007306 */ /* 0x000ea20000209400 */
[----:B------:R-:W-:-:S04]  /*0540*/  @P0 VIADD R2, R2, 0x1 ;  /* 0x0000000102020836 */ /* 0x000fc80000000000 */
[----:B------:R-:W-:Y:S01]  /*0550*/  IMAD.MOV.U32 R14, RZ, RZ, R2 ;  /* 0x000000ffff0e7224 */ /* 0x000fe200078e0002 */
[----:B------:R-:W-:Y:S01]  /*0560*/  SHF.R.U32.HI R2, RZ, 0x5, R44 ;  /* 0x00000005ff027819 */ /* 0x000fe2000001162c */
[----:B-1----:R-:W-:Y:S02]  /*0570*/  IMAD.MOV R5, RZ, RZ, -R3 ;  /* 0x000000ffff057224 */ /* 0x002fe400078e0a03 */
[----:B------:R-:W-:Y:S01]  /*0580*/  @!P2 IMAD.MOV R14, RZ, RZ, -R14 ;  /* 0x000000ffff0ea224 */ /* 0x000fe200078e0a0e */
[----:B------:R-:W-:Y:S02]  /*0590*/  @!P1 LOP3.LUT R14, RZ, R13, RZ, 0x33, !PT ;  /* 0x0000000dff0e9212 */ /* 0x000fe400078e33ff */
[----:B------:R-:W-:Y:S02]  /*05a0*/  SGXT.U32 R2, R2, 0x2 ;  /* 0x000000020202781a */ /* 0x000fe40000000000 */
[----:B------:R-:W-:Y:S01]  /*05b0*/  SHF.L.U32 R11, R14, 0x6, RZ ;  /* 0x000000060e0b7819 */ /* 0x000fe200000006ff */
[----:B--2---:R-:W1:Y:S03]  /*05c0*/  MUFU.RCP R0, R0 ;  /* 0x0000000000007308 */ /* 0x004e660000001000 */
[----:B------:R-:W-:Y:S01]  /*05d0*/  LOP3.LUT R6, R11, R2, RZ, 0xfc, !PT ;  /* 0x000000020b067212 */ /* 0x000fe200078efcff */
[----:B------:R-:W-:Y:S01]  /*05e0*/  IMAD.MOV.U32 R2, RZ, RZ, R5 ;  /* 0x000000ffff027224 */ /* 0x000fe200078e0005 */
[----:B------:R-:W-:-:S02]  /*05f0*/  LOP3.LUT R5, R44, 0x7f, RZ, 0xc0, !PT ;  /* 0x0000007f2c057812 */ /* 0x000fc400078ec0ff */
[----:B------:R-:W-:Y:S01]  /*0600*/  LOP3.LUT R16, R6, 0x3c, RZ, 0xfc, !PT ;  /* 0x0000003c06107812 */ /* 0x000fe200078efcff */
[----:B------:R-:W-:Y:S01]  /*0610*/  IMAD R7, R2, R35, RZ ;  /* 0x0000002302077224 */ /* 0x000fe200078e02ff */
[----:B------:R-:W-:Y:S01]  /*0620*/  IABS R8, R6 ;  /* 0x0000000600087213 */ /* 0x000fe20000000000 */
[----:B------:R-:W-:Y:S01]  /*0630*/  IMAD.MOV.U32 R2, RZ, RZ, RZ ;  /* 0x000000ffff027224 */ /* 0x000fe200078e00ff */
[----:B------:R-:W-:Y:S02]  /*0640*/  IABS R10, R16 ;  /* 0x00000010000a7213 */ /* 0x000fe40000000000 */
[----:B------:R-:W-:Y:S01]  /*0650*/  SHF.L.U32 R18, R5, 0x2, RZ ;  /* 0x0000000205127819 */ /* 0x000fe200000006ff */
[----:B------:R-:W-:Y:S01]  /*0660*/  IMAD.HI.U32 R7, R3, R7, R2 ;  /* 0x0000000703077227 */ /* 0x000fe200078e0002 */
[C---:B------:R-:W-:Y:S02]  /*0670*/  LOP3.LUT R17, R6.reuse, 0x4, RZ, 0xfc, !PT ;  /* 0x0000000406117812 */ /* 0x040fe400078efcff */
[----:B------:R-:W-:Y:S01]  /*0680*/  LOP3.LUT R19, R6, 0x8, RZ, 0xfc, !PT ;  /* 0x0000000806137812 */ /* 0x000fe200078efcff */
[----:B-1----:R-:W-:Y:S01]  /*0690*/  VIADD R4, R0, 0xffffffe ;  /* 0x0ffffffe00047836 */ /* 0x002fe20000000000 */
[----:B------:R-:W-:Y:S01]  /*06a0*/  LOP3.LUT R0, R44, 0x60, RZ, 0xc0, !PT ;  /* 0x000000602c007812 */ /* 0x000fe200078ec0ff */
[C---:B------:R-:W-:Y:S01]  /*06b0*/  IMAD.HI.U32 R2, R7.reuse, R10, RZ ;  /* 0x0000000a07027227 */ /* 0x040fe200078e00ff */
[----:B------:R-:W-:Y:S01]  /*06c0*/  ISETP.GE.AND P3, PT, R16, RZ, PT ;  /* 0x000000ff1000720c */ /* 0x000fe20003f66270 */
[----:B------:R1:W2:Y:S01]  /*06d0*/  F2I.FTZ.U32.TRUNC.NTZ R3, R4 ;  /* 0x0000000400037305 */ /* 0x0002a2000021f000 */
[----:B------:R-:W-:Y:S01]  /*06e0*/  SHF.R.U32.HI R9, RZ, 0x1, R0 ;  /* 0x00000001ff097819 */ /* 0x000fe20000011600 */
[----:B------:R-:W-:Y:S01]  /*06f0*/  IMAD.HI.U32 R0, R7, R8, RZ ;  /* 0x0000000807007227 */ /* 0x000fe200078e00ff */
[----:B------:R-:W-:-:S02]  /*0700*/  ISETP.GE.AND P1, PT, R6, RZ, PT ;  /* 0x000000ff0600720c */ /* 0x000fc40003f26270 */
[----:B------:R-:W-:Y:S01]  /*0710*/  LOP3.LUT R18, R18, R9, RZ, 0x3c, !PT ;  /* 0x0000000912127212 */ /* 0x000fe200078e3cff */
[----:B------:R-:W-:Y:S01]  /*0720*/  IMAD.MOV R2, RZ, RZ, -R2 ;  /* 0x000000ffff027224 */ /* 0x000fe200078e0a02 */
[----:B------:R-:W-:Y:S01]  /*0730*/  IABS R9, R17 ;  /* 0x0000001100097213 */ /* 0x000fe20000000000 */
[----:B-1----:R-:W-:Y:S01]  /*0740*/  IMAD.MOV R4, RZ, RZ, -R0 ;  /* 0x000000ffff047224 */ /* 0x002fe200078e0a00 */
[C---:B------:R-:W-:Y:S01]  /*0750*/  LOP3.LUT R37, R6.reuse, 0x1c, RZ, 0xfc, !PT ;  /* 0x0000001c06257812 */ /* 0x040fe200078efcff */
[C---:B------:R-:W-:Y:S01]  /*0760*/  IMAD R10, R35.reuse, R2, R10 ;  /* 0x00000002230a7224 */ /* 0x040fe200078e020a */
[C---:B------:R-:W-:Y:S01]  /*0770*/  LOP3.LUT R38, R6.reuse, 0x20, RZ, 0xfc, !PT ;  /* 0x0000002006267812 */ /* 0x040fe200078efcff */
[C---:B------:R-:W-:Y:S01]  /*0780*/  IMAD R4, R35.reuse, R4, R8 ;  /* 0x0000000423047224 */ /* 0x040fe200078e0208 */
[----:B------:R-:W-:Y:S01]  /*0790*/  LOP3.LUT R39, R6, 0x24, RZ, 0xfc, !PT ;  /* 0x0000002406277812 */ /* 0x000fe200078efcff */
[----:B------:R-:W-:Y:S01]  /*07a0*/  IMAD.MOV R2, RZ, RZ, -R14 ;  /* 0x000000ffff027224 */ /* 0x000fe200078e0a0e */
[C---:B------:R-:W-:Y:S01]  /*07b0*/  ISETP.GT.U32.AND P0, PT, R35.reuse, R10, PT ;  /* 0x0000000a2300720c */ /* 0x040fe20003f04070 */
[----:B--2---:R-:W-:Y:S01]  /*07c0*/  IMAD.MOV R20, RZ, RZ, -R3 ;  /* 0x000000ffff147224 */ /* 0x004fe200078e0a03 */
[----:B------:R-:W-:Y:S01]  /*07d0*/  ISETP.GT.U32.AND P4, PT, R35, R4, PT ;  /* 0x000000042300720c */ /* 0x000fe20003f84070 */
[----:B------:R-:W-:Y:S01]  /*07e0*/  IMAD R0, R13, R2, R12 ;  /* 0x000000020d007224 */ /* 0x000fe200078e020c */
[----:B------:R-:W-:Y:S01]  /*07f0*/  MOV R12, R9 ;  /* 0x00000009000c7202 */ /* 0x000fe20000000f00 */
[----:B------:R-:W-:Y:S01]  /*0800*/  IMAD.MOV.U32 R2, RZ, RZ, RZ ;  /* 0x000000ffff027224 */ /* 0x000fe200078e00ff */
[----:B------:R-:W-:Y:S01]  /*0810*/  IABS R14, R19 ;  /* 0x00000013000e7213 */ /* 0x000fe20000000000 */
[----:B------:R-:W-:Y:S01]  /*0820*/  IMAD R13, R20, R33, RZ ;  /* 0x00000021140d7224 */ /* 0x000fe200078e02ff */
[----:B------:R-:W-:Y:S01]  /*0830*/  IABS R24, R39 ;  /* 0x0000002700187213 */ /* 0x000fe20000000000 */
[----:B------:R-:W-:Y:S01]  /*0840*/  IMAD.HI.U32 R8, R7, R12, RZ ;  /* 0x0000000c07087227 */ /* 0x000fe200078e00ff */
[----:B------:R-:W-:-:S02]  /*0850*/  LOP3.LUT R40, R6, 0x28, RZ, 0xfc, !PT ;  /* 0x0000002806287812 */ /* 0x000fc400078efcff */
[----:B------:R-:W-:Y:S01]  /*0860*/  LOP3.LUT R42, R6, 0x30, RZ, 0xfc, !PT ;  /* 0x00000030062a7812 */ /* 0x000fe200078efcff */
[--C-:B------:R-:W-:Y:S01]  /*0870*/  @!P0 IMAD.IADD R10, R10, 0x1, -R35.reuse ;  /* 0x000000010a0a8824 */ /* 0x100fe200078e0a23 */
[----:B------:R-:W-:Y:S01]  /*0880*/  ISETP.GE.AND P0, PT, R17, RZ, PT ;  /* 0x000000ff1100720c */ /* 0x000fe20003f06270 */
[----:B------:R-:W-:Y:S01]  /*0890*/  IMAD.MOV R8, RZ, RZ, -R8 ;  /* 0x000000ffff087224 */ /* 0x000fe200078e0a08 */
[----:B------:R-:W-:Y:S01]  /*08a0*/  LOP3.LUT R41, R6, 0x2c, RZ, 0xfc, !PT ;  /* 0x0000002c06297812 */ /* 0x000fe200078efcff */
[----:B------:R-:W-:Y:S01]  /*08b0*/  @!P4 IMAD.IADD R4, R4, 0x1, -R35 ;  /* 0x000000010404c824 */ /* 0x000fe200078e0a23 */
[----:B------:R-:W-:Y:S01]  /*08c0*/  ISETP.GT.U32.AND P5, PT, R35, R10, PT ;  /* 0x0000000a2300720c */ /* 0x000fe20003fa4070 */
[----:B------:R-:W-:Y:S01]  /*08d0*/  IMAD.HI.U32 R2, R3, R13, R2 ;  /* 0x0000000d03027227 */ /* 0x000fe200078e0002 */
[----:B------:R-:W-:Y:S02]  /*08e0*/  LOP3.LUT R13, R6, 0x10, RZ, 0xfc, !PT ;  /* 0x00000010060d7812 */ /* 0x000fe400078efcff */
[----:B------:R-:W-:Y:S01]  /*08f0*/  ISETP.GT.U32.AND P4, PT, R35, R4, PT ;  /* 0x000000042300720c */ /* 0x000fe20003f84070 */
[----:B------:R-:W-:Y:S01]  /*0900*/  IMAD.HI.U32 R9, R7, R14, RZ ;  /* 0x0000000e07097227 */ /* 0x000fe200078e00ff */
[----:B------:R-:W-:-:S02]  /*0910*/  IABS R20, R13 ;  /* 0x0000000d00147213 */ /* 0x000fc40000000000 */
[----:B------:R-:W-:Y:S01]  /*0920*/  IABS R28, R42 ;  /* 0x0000002a001c7213 */ /* 0x000fe20000000000 */
[----:B------:R-:W-:Y:S01]  /*0930*/  IMAD R3, R35, R8, R12 ;  /* 0x0000000823037224 */ /* 0x000fe200078e020c */
[----:B------:R-:W-:Y:S01]  /*0940*/  IADD3 R9, -R9, RZ, RZ ;  /* 0x000000ff09097210 */ /* 0x000fe20007ffe1ff */
[----:B------:R-:W-:Y:S01]  /*0950*/  IMAD.IADD R0, R15, 0x1, R0 ;  /* 0x000000010f007824 */ /* 0x000fe200078e0200 */
[----:B------:R-:W-:Y:S01]  /*0960*/  LOP3.LUT R12, R6, 0xc, RZ, 0xfc, !PT ;  /* 0x0000000c060c7812 */ /* 0x000fe200078efcff */
[--C-:B------:R-:W-:Y:S01]  /*0970*/  @!P5 IMAD.IADD R10, R10, 0x1, -R35.reuse ;  /* 0x000000010a0ad824 */ /* 0x100fe200078e0a23 */
[C---:B------:R-:W-:Y:S01]  /*0980*/  ISETP.GT.U32.AND P6, PT, R35.reuse, R3, PT ;  /* 0x000000032300720c */ /* 0x040fe20003fc4070 */
[C---:B------:R-:W-:Y:S01]  /*0990*/  IMAD R8, R35.reuse, R9, R14 ;  /* 0x0000000923087224 */ /* 0x040fe200078e020e */
[----:B------:R-:W-:Y:S01]  /*09a0*/  IABS R16, R12 ;  /* 0x0000000c00107213 */ /* 0x000fe20000000000 */
[----:B------:R-:W-:Y:S01]  /*09b0*/  @!P4 IMAD.IADD R4, R4, 0x1, -R35 ;  /* 0x000000010404c824 */ /* 0x000fe200078e0a23 */
[----:B------:R-:W-:Y:S01]  /*09c0*/  ISETP.GE.AND P5, PT, R12, RZ, PT ;  /* 0x000000ff0c00720c */ /* 0x000fe20003fa6270 */
[----:B------:R-:W-:Y:S01]  /*09d0*/  IMAD.MOV.U32 R31, RZ, RZ, R10 ;  /* 0x000000ffff1f7224 */ /* 0x000fe200078e000a */
[----:B------:R-:W-:Y:S01]  /*09e0*/  ISETP.GT.U32.AND P4, PT, R35, R8, PT ;  /* 0x000000082300720c */ /* 0x000fe20003f84070 */
[----:B------:R-:W-:Y:S01]  /*09f0*/  IMAD.SHL.U32 R9, R44, 0x10, RZ ;  /* 0x000000102c097824 */ /* 0x000fe200078e00ff */
[----:B------:R-:W-:Y:S01]  /*0a00*/  LOP3.LUT R14, R6, 0x14, RZ, 0xfc, !PT ;  /* 0x00000014060e7812 */ /* 0x000fe200078efcff */
[----:B------:R-:W-:Y:S01]  /*0a10*/  IMAD R12, R0, 0x200, R5 ;  /* 0x00000200000c7824 */ /* 0x000fe200078e0205 */
[----:B------:R-:W-:-:S02]  /*0a20*/  @!P3 IADD3 R31, -R31, RZ, RZ ;  /* 0x000000ff1f1fb210 */ /* 0x000fc40007ffe1ff */
[----:B------:R-:W-:Y:S01]  /*0a30*/  ISETP.GE.AND P3, PT, R13, RZ, PT ;  /* 0x000000ff0d00720c */ /* 0x000fe20003f66270 */
[--C-:B------:R-:W-:Y:S01]  /*0a40*/  @!P6 IMAD.IADD R3, R3, 0x1, -R35.reuse ;  /* 0x000000010303e824 */ /* 0x100fe200078e0a23 */
[----:B------:R-:W-:Y:S01]  /*0a50*/  LOP3.LUT R10, R9, 0x70, RZ, 0xc0, !PT ;  /* 0x00000070090a7812 */ /* 0x000fe200078ec0ff */
[----:B------:R-:W-:Y:S01]  /*0a60*/  IMAD.MOV.U32 R13, RZ, RZ, R4 ;  /* 0x000000ffff0d7224 */ /* 0x000fe200078e0004 */
[----:B------:R-:W-:Y:S01]  /*0a70*/  IABS R22, R14 ;  /* 0x0000000e00167213 */ /* 0x000fe20000000000 */
[----:B------:R-:W-:Y:S01]  /*0a80*/  IMAD.HI.U32 R4, R7, R16, RZ ;  /* 0x0000001007047227 */ /* 0x000fe200078e00ff */
[----:B------:R-:W-:Y:S02]  /*0a90*/  ISETP.GT.U32.AND P6, PT, R35, R3, PT ;  /* 0x000000032300720c */ /* 0x000fe40003fc4070 */
[----:B------:R-:W-:Y:S01]  /*0aa0*/  LEA R10, R5, R10, 0x7 ;  /* 0x0000000a050a7211 */ /* 0x000fe200078e38ff */
[----:B------:R-:W-:Y:S01]  /*0ab0*/  IMAD.MOV R4, RZ, RZ, -R4 ;  /* 0x000000ffff047224 */ /* 0x000fe200078e0a04 */
[----:B------:R-:W-:Y:S01]  /*0ac0*/  LOP3.LUT R0, R6, 0x18, RZ, 0xfc, !PT ;  /* 0x0000001806007812 */ /* 0x000fe200078efcff */
[----:B------:R-:W-:Y:S01]  /*0ad0*/  @!P4 IMAD.IADD R8, R8, 0x1, -R35 ;  /* 0x000000010808c824 */ /* 0x000fe200078e0a23 */
[----:B------:R-:W-:Y:S01]  /*0ae0*/  LOP3.LUT R43, R6, 0x34, RZ, 0xfc, !PT ;  /* 0x00000034062b7812 */ /* 0x000fe200078efcff */
[----:B------:R-:W-:Y:S01]  /*0af0*/  IMAD R4, R35, R4, R16 ;  /* 0x0000000423047224 */ /* 0x000fe200078e0210 */
[----:B------:R-:W-:Y:S01]  /*0b00*/  IABS R16, R38 ;  /* 0x0000002600107213 */ /* 0x000fe20000000000 */
[----:B------:R-:W-:Y:S01]  /*0b10*/  IMAD.HI.U32 R9, R7, R20, RZ ;  /* 0x0000001407097227 */ /* 0x000fe200078e00ff */
[----:B------:R-:W-:-:S02]  /*0b20*/  ISETP.GT.U32.AND P4, PT, R35, R8, PT ;  /* 0x000000082300720c */ /* 0x000fc40003f84070 */
[----:B------:R-:W-:Y:S01]  /*0b30*/  IABS R26, R41 ;  /* 0x00000029001a7213 */ /* 0x000fe20000000000 */
[----:B------:R-:W-:Y:S01]  /*0b40*/  @!P6 IMAD.IADD R3, R3, 0x1, -R35 ;  /* 0x000000010303e824 */ /* 0x000fe200078e0a23 */
[C---:B------:R-:W-:Y:S01]  /*0b50*/  ISETP.GT.U32.AND P6, PT, R35.reuse, R4, PT ;  /* 0x000000042300720c */ /* 0x040fe20003fc4070 */
[----:B------:R-:W-:Y:S01]  /*0b60*/  IMAD.MOV R9, RZ, RZ, -R9 ;  /* 0x000000ffff097224 */ /* 0x000fe200078e0a09 */
[----:B------:R-:W-:Y:S01]  /*0b70*/  LOP3.LUT R36, R6, 0x38, RZ, 0xfc, !PT ;  /* 0x0000003806247812 */ /* 0x000fe200078efcff */
[----:B------:R-:W-:Y:S01]  /*0b80*/  @!P1 IMAD.MOV R13, RZ, RZ, -R13 ;  /* 0x000000ffff0d9224 */ /* 0x000fe200078e0a0d */
[----:B------:R-:W-:Y:S01]  /*0b90*/  ISETP.GE.AND P1, PT, R14, RZ, PT ;  /* 0x000000ff0e00720c */ /* 0x000fe20003f26270 */
[----:B------:R-:W-:Y:S01]  /*0ba0*/  IMAD R5, R35, R9, R20 ;  /* 0x0000000923057224 */ /* 0x000fe200078e0214 */
[----:B------:R-:W-:Y:S01]  /*0bb0*/  IABS R20, R0 ;  /* 0x0000000000147213 */ /* 0x000fe20000000000 */
[----:B------:R-:W-:Y:S01]  /*0bc0*/  IMAD.HI.U32 R14, R7, R22, RZ ;  /* 0x00000016070e7227 */ /* 0x000fe200078e00ff */
[----:B------:R-:W-:-:S02]  /*0bd0*/  IABS R30, R43 ;  /* 0x0000002b001e7213 */ /* 0x000fc40000000000 */
[----:B------:R-:W-:Y:S01]  /*0be0*/  IABS R34, R36 ;  /* 0x0000002400227213 */ /* 0x000fe20000000000 */
[----:B------:R-:W-:Y:S01]  /*0bf0*/  @!P4 IMAD.IADD R8, R8, 0x1, -R35 ;  /* 0x000000010808c824 */ /* 0x000fe200078e0a23 */
[----:B------:R-:W-:Y:S01]  /*0c00*/  ISETP.GT.U32.AND P4, PT, R35, R5, PT ;  /* 0x000000052300720c */ /* 0x000fe20003f84070 */
[----:B------:R-:W-:Y:S01]  /*0c10*/  IMAD.MOV.U32 R17, RZ, RZ, R3 ;  /* 0x000000ffff117224 */ /* 0x000fe200078e0003 */
[----:B------:R-:W-:Y:S01]  /*0c20*/  @!P6 IADD3 R4, R4, -R35, RZ ;  /* 0x800000230404e210 */ /* 0x000fe20007ffe0ff */
[----:B------:R-:W-:Y:S01]  /*0c30*/  IMAD.HI.U32 R6, R7, R28, RZ ;  /* 0x0000001c07067227 */ /* 0x000fe200078e00ff */
[----:B------:R-:W-:Y:S02]  /*0c40*/  IADD3 R14, -R14, RZ, RZ ;  /* 0x000000ff0e0e7210 */ /* 0x000fe40007ffe1ff */
[C---:B------:R-:W-:Y:S01]  /*0c50*/  ISETP.GT.U32.AND P6, PT, R35.reuse, R4, PT ;  /* 0x000000042300720c */ /* 0x040fe20003fc4070 */
[----:B------:R-:W-:Y:S01]  /*0c60*/  @!P0 IMAD.MOV R17, RZ, RZ, -R17 ;  /* 0x000000ffff118224 */ /* 0x000fe200078e0a11 */
[----:B------:R-:W-:Y:S01]  /*0c70*/  ISETP.GE.AND P0, PT, R0, RZ, PT ;  /* 0x000000ff0000720c */ /* 0x000fe20003f06270 */
[----:B------:R-:W-:Y:S01]  /*0c80*/  IMAD R9, R35, R14, R22 ;  /* 0x0000000e23097224 */ /* 0x000fe200078e0216 */
[----:B------:R-:W-:Y:S01]  /*0c90*/  IABS R22, R37 ;  /* 0x0000002500167213 */ /* 0x000fe20000000000 */
[----:B------:R-:W-:Y:S01]  /*0ca0*/  IMAD.HI.U32 R0, R7, R20, RZ ;  /* 0x0000001407007227 */ /* 0x000fe200078e00ff */
[----:B------:R-:W-:-:S03]  /*0cb0*/  ISETP.GE.AND P2, PT, R19, RZ, PT ;  /* 0x000000ff1300720c */ /* 0x000fc60003f46270 */
[--C-:B------:R-:W-:Y:S02]  /*0cc0*/  @!P4 IMAD.IADD R5, R5, 0x1, -R35.reuse ;  /* 0x000000010505c824 */ /* 0x100fe400078e0a23 */
[----:B------:R-:W-:Y:S02]  /*0cd0*/  IMAD.MOV R15, RZ, RZ, -R0 ;  /* 0x000000ffff0f7224 */ /* 0x000fe400078e0a00 */
[----:B------:R-:W-:Y:S01]  /*0ce0*/  @!P6 IMAD.IADD R4, R4, 0x1, -R35 ;  /* 0x000000010404e824 */ /* 0x000fe200078e0a23 */
[C---:B------:R-:W-:Y:S01]  /*0cf0*/  ISETP.GT.U32.AND P4, PT, R35.reuse, R5, PT ;  /* 0x000000052300720c */ /* 0x040fe20003f84070 */
[C---:B------:R-:W-:Y:S01]  /*0d00*/  IMAD R20, R35.reuse, R15, R20 ;  /* 0x0000000f23147224 */ /* 0x040fe200078e0214 */
[----:B------:R-:W-:Y:S01]  /*0d10*/  ISETP.GT.U32.AND P6, PT, R35, R9, PT ;  /* 0x000000092300720c */ /* 0x000fe20003fc4070 */
[----:B------:R-:W-:-:S04]  /*0d20*/  IMAD.HI.U32 R3, R7, R22, RZ ;  /* 0x0000001607037227 */ /* 0x000fc800078e00ff */
[----:B------:R-:W-:Y:S02]  /*0d30*/  IMAD.MOV R3, RZ, RZ, -R3 ;  /* 0x000000ffff037224 */ /* 0x000fe400078e0a03 */
[----:B------:R-:W-:-:S04]  /*0d40*/  IMAD.HI.U32 R0, R7, R16, RZ ;  /* 0x0000001007007227 */ /* 0x000fc800078e00ff */
[--C-:B------:R-:W-:Y:S01]  /*0d50*/  @!P4 IMAD.IADD R5, R5, 0x1, -R35.reuse ;  /* 0x000000010505c824 */ /* 0x100fe200078e0a23 */
[----:B------:R-:W-:Y:S01]  /*0d60*/  ISETP.GT.U32.AND P4, PT, R35, R20, PT ;  /* 0x000000142300720c */ /* 0x000fe20003f84070 */
[----:B------:R-:W-:Y:S02]  /*0d70*/  @!P6 IMAD.IADD R9, R9, 0x1, -R35 ;  /* 0x000000010909e824 */ /* 0x000fe400078e0a23 */
[C---:B------:R-:W-:Y:S02]  /*0d80*/  IMAD R22, R35.reuse, R3, R22 ;  /* 0x0000000323167224 */ /* 0x040fe400078e0216 */
[----:B------:R-:W-:Y:S01]  /*0d90*/  IMAD.MOV R0, RZ, RZ, -R0 ;  /* 0x000000ffff007224 */ /* 0x000fe200078e0a00 */
[----:B------:R-:W-:Y:S01]  /*0da0*/  ISETP.GT.U32.AND P6, PT, R35, R9, PT ;  /* 0x000000092300720c */ /* 0x000fe20003fc4070 */
[----:B------:R-:W-:-:S04]  /*0db0*/  IMAD.HI.U32 R14, R7, R24, RZ ;  /* 0x00000018070e7227 */ /* 0x000fc800078e00ff */
[----:B------:R-:W-:Y:S01]  /*0dc0*/  IMAD R23, R35, R0, R16 ;  /* 0x0000000023177224 */ /* 0x000fe200078e0210 */
[----:B------:R-:W-:Y:S01]  /*0dd0*/  IABS R16, R40 ;  /* 0x0000002800107213 */ /* 0x000fe20000000000 */
[----:B------:R-:W-:Y:S01]  /*0de0*/  @!P4 IMAD.IADD R20, R20, 0x1, -R35 ;  /* 0x000000011414c824 */ /* 0x000fe200078e0a23 */
[----:B------:R-:W-:Y:S01]  /*0df0*/  IADD3 R14, -R14, RZ, RZ ;  /* 0x000000ff0e0e7210 */ /* 0x000fe20007ffe1ff */
[----:B------:R-:W-:-:S03]  /*0e00*/  IMAD.HI.U32 R3, R7, R26, RZ ;  /* 0x0000001a07037227 */ /* 0x000fc600078e00ff */
[----:B------:R-:W-:Y:S01]  /*0e10*/  ISETP.GT.U32.AND P4, PT, R35, R20, PT ;  /* 0x000000142300720c */ /* 0x000fe20003f84070 */
[----:B------:R-:W-:Y:S01]  /*0e20*/  @!P6 IMAD.IADD R9, R9, 0x1, -R35 ;  /* 0x000000010909e824 */ /* 0x000fe200078e0a23 */
[----:B------:R-:W-:Y:S01]  /*0e30*/  ISETP.GT.U32.AND P6, PT, R35, R22, PT ;  /* 0x000000162300720c */ /* 0x000fe20003fc4070 */
[----:B------:R-:W-:-:S04]  /*0e40*/  IMAD.HI.U32 R0, R7, R16, RZ ;  /* 0x0000001007007227 */ /* 0x000fc800078e00ff */
[----:B------:R-:W-:Y:S01]  /*0e50*/  IMAD R24, R35, R14, R24 ;  /* 0x0000000e23187224 */ /* 0x000fe200078e0218 */
[----:B------:R-:W-:Y:S01]  /*0e60*/  IADD3 R0, -R0, RZ, RZ ;  /* 0x000000ff00007210 */ /* 0x000fe20007ffe1ff */
[----:B------:R-:W-:Y:S02]  /*0e70*/  IMAD.MOV R6, RZ, RZ, -R6 ;  /* 0x000000ffff067224 */ /* 0x000fe400078e0a06 */
[----:B------:R-:W-:Y:S02]  /*0e80*/  IMAD.HI.U32 R14, R7, R30, RZ ;  /* 0x0000001e070e7227 */ /* 0x000fe400078e00ff */
[----:B------:R-:W-:Y:S02]  /*0e90*/  @!P4 IADD3 R20, R20, -R35, RZ ;  /* 0x800000231414c210 */ /* 0x000fe40007ffe0ff */
[C---:B------:R-:W-:Y:S01]  /*0ea0*/  ISETP.GT.U32.AND P4, PT, R35.reuse, R23, PT ;  /* 0x000000172300720c */ /* 0x040fe20003f84070 */
[----:B------:R-:W-:Y:S01]  /*0eb0*/  @!P6 IMAD.IADD R22, R22, 0x1, -R35 ;  /* 0x000000011616e824 */ /* 0x000fe200078e0a23 */
[C---:B------:R-:W-:Y:S01]  /*0ec0*/  ISETP.GT.U32.AND P6, PT, R35.reuse, R24, PT ;  /* 0x000000182300720c */ /* 0x040fe20003fc4070 */
[----:B------:R-:W-:-:S02]  /*0ed0*/  IMAD R25, R35, R0, R16 ;  /* 0x0000000023197224 */ /* 0x000fc400078e0210 */
[----:B------:R-:W-:Y:S02]  /*0ee0*/  VIADD R16, R12, 0x80 ;  /* 0x000000800c107836 */ /* 0x000fe40000000000 */
[----:B------:R-:W-:Y:S02]  /*0ef0*/  IMAD.MOV R3, RZ, RZ, -R3 ;  /* 0x000000ffff037224 */ /* 0x000fe400078e0a03 */
[----:B------:R-:W-:Y:S01]  /*0f00*/  IMAD.HI.U32 R7, R7, R34, RZ ;  /* 0x0000002207077227 */ /* 0x000fe200078e00ff */
[----:B------:R-:W-:-:S03]  /*0f10*/  IABS R19, R16 ;  /* 0x0000001000137213 */ /* 0x000fc60000000000 */
[C---:B------:R-:W-:Y:S01]  /*0f20*/  IMAD R27, R35.reuse, R6, R28 ;  /* 0x00000006231b7224 */ /* 0x040fe200078e021c */
[----:B------:R-:W-:Y:S01]  /*0f30*/  IABS R6, R12 ;  /* 0x0000000c00067213 */ /* 0x000fe20000000000 */
[----:B------:R-:W-:Y:S01]  /*0f40*/  IMAD R26, R35, R3, R26 ;  /* 0x00000003231a7224 */ /* 0x000fe200078e021a */
[----:B------:R-:W-:Y:S01]  /*0f50*/  @!P4 IADD3 R23, R23, -R35, RZ ;  /* 0x800000231717c210 */ /* 0x000fe20007ffe0ff */
[----:B------:R-:W-:Y:S01]  /*0f60*/  VIADD R15, R12, 0x100 ;  /* 0x000001000c0f7836 */ /* 0x000fe20000000000 */
[C---:B------:R-:W-:Y:S01]  /*0f70*/  ISETP.GT.U32.AND P4, PT, R35.reuse, R25, PT ;  /* 0x000000192300720c */ /* 0x040fe20003f84070 */
[----:B------:R-:W-:Y:S02]  /*0f80*/  IMAD.MOV R7, RZ, RZ, -R7 ;  /* 0x000000ffff077224 */ /* 0x000fe400078e0a07 */
[----:B------:R-:W-:Y:S01]  /*0f90*/  IMAD.MOV R14, RZ, RZ, -R14 ;  /* 0x000000ffff0e7224 */ /* 0x000fe200078e0a0e */
[----:B------:R-:W-:Y:S01]  /*0fa0*/  IABS R32, R15 ;  /* 0x0000000f00207213 */ /* 0x000fe20000000000 */
[----:B------:R-:W-:Y:S01]  /*0fb0*/  @!P6 IMAD.IADD R24, R24, 0x1, -R35 ;  /* 0x000000011818e824 */ /* 0x000fe200078e0a23 */
[----:B------:R-:W-:Y:S01]  /*0fc0*/  ISETP.GT.U32.AND P6, PT, R35, R26, PT ;  /* 0x0000001a2300720c */ /* 0x000fe20003fc4070 */
[----:B------:R-:W-:-:S04]  /*0fd0*/  IMAD.HI.U32 R0, R2, R6, RZ ;  /* 0x0000000602007227 */ /* 0x000fc800078e00ff */
[----:B------:R-:W-:-:S04]  /*0fe0*/  IMAD.HI.U32 R3, R2, R19, RZ ;  /* 0x0000001302037227 */ /* 0x000fc800078e00ff */
[C---:B------:R-:W-:Y:S02]  /*0ff0*/  IMAD R29, R35.reuse, R7, R34 ;  /* 0x00000007231d7224 */ /* 0x040fe400078e0222 */
[C---:B------:R-:W-:Y:S02]  /*1000*/  IMAD R28, R35.reuse, R14, R30 ;  /* 0x0000000e231c7224 */ /* 0x040fe400078e021e */
[----:B------:R-:W-:Y:S01]  /*1010*/  IMAD.MOV.U32 R7, RZ, RZ, R8 ;  /* 0x000000ffff077224 */ /* 0x000fe200078e0008 */
[----:B------:R-:W-:Y:S01]  /*1020*/  @!P6 IADD3 R26, R26, -R35, RZ ;  /* 0x800000231a1ae210 */ /* 0x000fe20007ffe0ff */
[----:B------:R-:W-:Y:S01]  /*1030*/  VIADD R14, R12, 0x180 ;  /* 0x000001800c0e7836 */ /* 0x000fe20000000000 */
[C---:B------:R-:W-:Y:S01]  /*1040*/  ISETP.GT.U32.AND P6, PT, R35.reuse, R24, PT ;  /* 0x000000182300720c */ /* 0x040fe20003fc4070 */
[----:B------:R-:W-:Y:S02]  /*1050*/  IMAD.MOV R0, RZ, RZ, -R0 ;  /* 0x000000ffff007224 */ /* 0x000fe400078e0a00 */
[----:B------:R-:W-:Y:S01]  /*1060*/  IMAD.MOV R30, RZ, RZ, -R3 ;  /* 0x000000ffff1e7224 */ /* 0x000fe200078e0a03 */
[----:B------:R-:W-:Y:S01]  /*1070*/  IABS R21, R14 ;  /* 0x0000000e00157213 */ /* 0x000fe20000000000 */
[----:B------:R-:W-:Y:S01]  /*1080*/  IMAD.HI.U32 R3, R2, R32, RZ ;  /* 0x0000002002037227 */ /* 0x000fe200078e00ff */
[----:B------:R1:W-:Y:S02]  /*1090*/  STL.64 [R1+0x698], R14 ;  /* 0x0006980e01007387 */ /* 0x0003e40000100a00 */
[----:B------:R-:W-:Y:S01]  /*10a0*/  MOV R34, R21 ;  /* 0x0000001500227202 */ /* 0x000fe20000000f00 */
[----:B------:R-:W-:Y:S01]  /*10b0*/  @!P2 IMAD.MOV R7, RZ, RZ, -R7 ;  /* 0x000000ffff07a224 */ /* 0x000fe200078e0a07 */
[----:B------:R-:W-:Y:S01]  /*10c0*/  ISETP.GT.U32.AND P2, PT, R35, R22, PT ;  /* 0x000000162300720c */ /* 0x000fe20003f44070 */
[----:B------:R-:W-:-:S02]  /*10d0*/  IMAD R0, R33, R0, R6 ;  /* 0x0000000021007224 */ /* 0x000fc400078e0206 */
[----:B------:R-:W-:Y:S02]  /*10e0*/  IMAD R6, R33, R30, R19 ;  /* 0x0000001e21067224 */ /* 0x000fe400078e0213 */
[----:B------:R-:W-:Y:S02]  /*10f0*/  IMAD.MOV R8, RZ, RZ, -R3 ;  /* 0x000000ffff087224 */ /* 0x000fe400078e0a03 */
[----:B------:R-:W-:Y:S01]  /*1100*/  @!P4 IMAD.IADD R25, R25, 0x1, -R35 ;  /* 0x000000011919c824 */ /* 0x000fe200078e0a23 */
[C---:B------:R-:W-:Y:S01]  /*1110*/  ISETP.GT.U32.AND P4, PT, R35.reuse, R27, PT ;  /* 0x0000001b2300720c */ /* 0x040fe20003f84070 */
[----:B------:R-:W-:Y:S02]  /*1120*/  IMAD.MOV.U32 R3, RZ, RZ, R4 ;  /* 0x000000ffff037224 */ /* 0x000fe400078e0004 */
[----:B------:R-:W-:Y:S02]  /*1130*/  IMAD.MOV.U32 R19, RZ, RZ, R5 ;  /* 0x000000ffff137224 */ /* 0x000fe400078e0005 */
[----:B------:R-:W-:Y:S01]  /*1140*/  IMAD.MOV.U32 R21, RZ, RZ, R9 ;  /* 0x000000ffff157224 */ /* 0x000fe200078e0009 */
[----:B------:R-:W2:Y:S01]  /*1150*/  LDC.64 R4, c[0x0][0x230] ;  /* 0x00008c00ff047b82 */ /* 0x000ea20000000a00 */
[----:B------:R-:W-:Y:S01]  /*1160*/  @!P5 IMAD.MOV R3, RZ, RZ, -R3 ;  /* 0x000000ffff03d224 */ /* 0x000fe200078e0a03 */
[C---:B------:R-:W-:Y:S01]  /*1170*/  ISETP.GT.U32.AND P5, PT, R35.reuse, R23, PT ;  /* 0x000000172300720c */ /* 0x040fe20003fa4070 */
[----:B------:R-:W-:Y:S01]  /*1180*/  @!P3 IMAD.MOV R19, RZ, RZ, -R19 ;  /* 0x000000ffff13b224 */ /* 0x000fe200078e0a13 */
[C---:B------:R-:W-:Y:S01]  /*1190*/  ISETP.GT.U32.AND P3, PT, R35.reuse, R25, PT ;  /* 0x000000192300720c */ /* 0x040fe20003f64070 */
[----:B------:R-:W-:Y:S01]  /*11a0*/  @!P1 IMAD.MOV R21, RZ, RZ, -R21 ;  /* 0x000000ffff159224 */ /* 0x000fe200078e0a15 */
[C---:B------:R-:W-:Y:S01]  /*11b0*/  ISETP.GT.U32.AND P1, PT, R35.reuse, R26, PT ;  /* 0x0000001a2300720c */ /* 0x040fe20003f24070 */
[----:B------:R-:W-:Y:S01]  /*11c0*/  @!P2 IMAD.IADD R22, R22, 0x1, -R35 ;  /* 0x000000011616a824 */ /* 0x000fe200078e0a23 */
[----:B------:R-:W-:Y:S01]  /*11d0*/  ISETP.GT.U32.AND P2, PT, R35, R28, PT ;  /* 0x0000001c2300720c */ /* 0x000fe20003f44070 */
[----:B------:R-:W-:Y:S01]  /*11e0*/  IMAD.HI.U32 R2, R2, R34, RZ ;  /* 0x0000002202027227 */ /* 0x000fe200078e00ff */
[----:B------:R-:W-:-:S03]  /*11f0*/  @!P4 IADD3 R27, R27, -R35, RZ ;  /* 0x800000231b1bc210 */ /* 0x000fc60007ffe0ff */
[----:B------:R-:W-:Y:S01]  /*1200*/  IMAD.MOV R2, RZ, RZ, -R2 ;  /* 0x000000ffff027224 */ /* 0x000fe200078e0a02 */
[----:B------:R-:W-:Y:S01]  /*1210*/  ISETP.GT.U32.AND P4, PT, R35, R27, PT ;  /* 0x0000001b2300720c */ /* 0x000fe20003f84070 */
[----:B------:R-:W-:Y:S01]  /*1220*/  IMAD R8, R33, R8, R32 ;  /* 0x0000000821087224 */ /* 0x000fe200078e0220 */
[----:B------:R-:W-:Y:S01]  /*1230*/  @!P5 IADD3 R23, R23, -R35, RZ ;  /* 0x800000231717d210 */ /* 0x000fe20007ffe0ff */
[--C-:B------:R-:W-:Y:S01]  /*1240*/  @!P6 IMAD.IADD R24, R24, 0x1, -R35.reuse ;  /* 0x000000011818e824 */ /* 0x100fe200078e0a23 */
[----:B------:R-:W-:Y:S01]  /*1250*/  ISETP.GT.U32.AND P5, PT, R35, R29, PT ;  /* 0x0000001d2300720c */ /* 0x000fe20003fa4070 */
[--C-:B------:R-:W-:Y:S01]  /*1260*/  @!P3 IMAD.IADD R25, R25, 0x1, -R35.reuse ;  /* 0x000000011919b824 */ /* 0x100fe200078e0a23 */
[C---:B------:R-:W-:Y:S01]  /*1270*/  ISETP.GT.U32.AND P6, PT, R33.reuse, R0, PT ;  /* 0x000000002100720c */ /* 0x040fe20003fc4070 */
[C---:B------:R-:W-:Y:S01]  /*1280*/  IMAD R9, R33.reuse, R2, R34 ;  /* 0x0000000221097224 */ /* 0x040fe200078e0222 */
[C---:B------:R-:W-:Y:S01]  /*1290*/  ISETP.GT.U32.AND P3, PT, R33.reuse, R6, PT ;  /* 0x000000062100720c */ /* 0x040fe20003f64070 */
[--C-:B------:R-:W-:Y:S01]  /*12a0*/  @!P1 IMAD.IADD R26, R26, 0x1, -R35.reuse ;  /* 0x000000011a1a9824 */ /* 0x100fe200078e0a23 */
[----:B------:R-:W-:Y:S01]  /*12b0*/  ISETP.GT.U32.AND P1, PT, R33, R8, PT ;  /* 0x000000082100720c */ /* 0x000fe20003f24070 */
[----:B------:R-:W-:Y:S01]  /*12c0*/  @!P0 IMAD.MOV R20, RZ, RZ, -R20 ;  /* 0x000000ffff148224 */ /* 0x000fe200078e0a14 */
[----:B------:R-:W-:Y:S01]  /*12d0*/  @!P2 IADD3 R28, R28, -R35, RZ ;  /* 0x800000231c1ca210 */ /* 0x000fe20007ffe0ff */
[--C-:B------:R-:W-:Y:S01]  /*12e0*/  @!P4 IMAD.IADD R27, R27, 0x1, -R35.reuse ;  /* 0x000000011b1bc824 */ /* 0x100fe200078e0a23 */
[----:B------:R-:W-:Y:S01]  /*12f0*/  ISETP.GT.U32.AND P2, PT, R33, R9, PT ;  /* 0x000000092100720c */ /* 0x000fe20003f44070 */
[----:B--2---:R-:W-:Y:S01]  /*1300*/  VIADD R252, R4, 0x1f ;  /* 0x0000001f04fc7836 */ /* 0x004fe20000000000 */
[----:B------:R-:W-:Y:S01]  /*1310*/  ISETP.GE.AND P4, PT, R37, RZ, PT ;  /* 0x000000ff2500720c */ /* 0x000fe20003f86270 */
[----:B------:R-:W-:Y:S01]  /*1320*/  @!P5 IMAD.IADD R29, R29, 0x1, -R35 ;  /* 0x000000011d1dd824 */ /* 0x000fe200078e0a23 */
[----:B------:R-:W-:Y:S01]  /*1330*/  ISETP.GE.AND P5, PT, R38, RZ, PT ;  /* 0x000000ff2600720c */ /* 0x000fe20003fa6270 */
[--C-:B------:R-:W-:Y:S01]  /*1340*/  @!P6 IMAD.IADD R0, R0, 0x1, -R33.reuse ;  /* 0x000000010000e824 */ /* 0x100fe200078e0a21 */
[C---:B------:R-:W-:Y:S01]  /*1350*/  ISETP.GT.U32.AND P6, PT, R35.reuse, R28, PT ;  /* 0x0000001c2300720c */ /* 0x040fe20003fc4070 */
[----:B------:R-:W-:Y:S01]  /*1360*/  @!P3 IMAD.IADD R6, R6, 0x1, -R33 ;  /* 0x000000010606b824 */ /* 0x000fe200078e0a21 */
[----:B------:R-:W-:-:S02]  /*1370*/  ISETP.GT.U32.AND P0, PT, R35, R29, PT ;  /* 0x0000001d2300720c */ /* 0x000fc40003f04070 */
[----:B------:R-:W-:Y:S02]  /*1380*/  @!P1 IADD3 R8, R8, -R33, RZ ;  /* 0x8000002108089210 */ /* 0x000fe40007ffe0ff */
[----:B------:R-:W-:Y:S01]  /*1390*/  ISETP.GT.U32.AND P3, PT, R33, R0, PT ;  /* 0x000000002100720c */ /* 0x000fe20003f64070 */
[----:B------:R-:W-:Y:S01]  /*13a0*/  @!P2 IMAD.IADD R9, R9, 0x1, -R33 ;  /* 0x000000010909a824 */ /* 0x000fe200078e0a21 */
[C---:B------:R-:W-:Y:S01]  /*13b0*/  ISETP.GT.U32.AND P1, PT, R33.reuse, R6, PT ;  /* 0x000000062100720c */ /* 0x040fe20003f24070 */
[----:B------:R-:W-:Y:S01]  /*13c0*/  @!P4 IMAD.MOV R22, RZ, RZ, -R22 ;  /* 0x000000ffff16c224 */ /* 0x000fe200078e0a16 */
[C---:B------:R-:W-:Y:S01]  /*13d0*/  ISETP.GT.U32.AND P2, PT, R33.reuse, R8, PT ;  /* 0x000000082100720c */ /* 0x040fe20003f44070 */
[----:B------:R-:W-:Y:S01]  /*13e0*/  @!P5 IMAD.MOV R23, RZ, RZ, -R23 ;  /* 0x000000ffff17d224 */ /* 0x000fe200078e0a17 */
[----:B------:R-:W-:Y:S01]  /*13f0*/  ISETP.GT.U32.AND P4, PT, R33, R9, PT ;  /* 0x000000092100720c */ /* 0x000fe20003f84070 */
[----:B------:R-:W-:Y:S01]  /*1400*/  @!P6 IMAD.IADD R28, R28, 0x1, -R35 ;  /* 0x000000011c1ce824 */ /* 0x000fe200078e0a23 */
[----:B------:R-:W-:-:S02]  /*1410*/  ISETP.GE.AND P6, PT, R40, RZ, PT ;  /* 0x000000ff2800720c */ /* 0x000fc40003fc6270 */
[----:B------:R-:W-:Y:S02]  /*1420*/  @!P0 IADD3 R29, R29, -R35, RZ ;  /* 0x800000231d1d8210 */ /* 0x000fe40007ffe0ff */
[----:B------:R-:W-:Y:S01]  /*1430*/  ISETP.GE.AND P0, PT, R41, RZ, PT ;  /* 0x000000ff2900720c */ /* 0x000fe20003f06270 */
[--C-:B------:R-:W-:Y:S01]  /*1440*/  @!P3 IMAD.IADD R0, R0, 0x1, -R33.reuse ;  /* 0x000000010000b824 */ /* 0x100fe200078e0a21 */
[----:B------:R-:W-:Y:S01]  /*1450*/  ISETP.GE.AND P3, PT, R42, RZ, PT ;  /* 0x000000ff2a00720c */ /* 0x000fe20003f66270 */
[--C-:B------:R-:W-:Y:S01]  /*1460*/  @!P1 IMAD.IADD R6, R6, 0x1, -R33.reuse ;  /* 0x0000000106069824 */ /* 0x100fe200078e0a21 */
[----:B------:R-:W-:Y:S01]  /*1470*/  ISETP.GE.AND P1, PT, R43, RZ, PT ;  /* 0x000000ff2b00720c */ /* 0x000fe20003f26270 */
[--C-:B------:R-:W-:Y:S01]  /*1480*/  @!P2 IMAD.IADD R8, R8, 0x1, -R33.reuse ;  /* 0x000000010808a824 */ /* 0x100fe200078e0a21 */
[----:B------:R-:W-:Y:S01]  /*1490*/  ISETP.GE.AND P5, PT, R39, RZ, PT ;  /* 0x000000ff2700720c */ /* 0x000fe20003fa6270 */
[----:B------:R-:W-:Y:S01]  /*14a0*/  @!P4 IMAD.IADD R9, R9, 0x1, -R33 ;  /* 0x000000010909c824 */ /* 0x000fe200078e0a21 */
[----:B------:R-:W-:Y:S01]  /*14b0*/  ISETP.GE.AND P2, PT, R36, RZ, PT ;  /* 0x000000ff2400720c */ /* 0x000fe20003f46270 */
[----:B------:R-:W-:Y:S01]  /*14c0*/  @!P6 IMAD.MOV R25, RZ, RZ, -R25 ;  /* 0x000000ffff19e224 */ /* 0x000fe200078e0a19 */
[----:B------:R-:W-:Y:S01]  /*14d0*/  ISETP.NE.AND P4, PT, R46, RZ, PT ;  /* 0x000000ff2e00720c */ /* 0x000fe20003f85270 */
[----:B------:R-:W2:Y:S01]  /*14e0*/  LDC.64 R40, c[0x0][0x218] ;  /* 0x00008600ff287b82 */ /* 0x000ea20000000a00 */
[----:B------:R-:W-:Y:S01]  /*14f0*/  LOP3.LUT R2, RZ, R46, RZ, 0x33, !PT ;  /* 0x0000002eff027212 */ /* 0x000fe200078e33ff */
[----:B------:R-:W-:Y:S01]  /*1500*/  @!P0 IMAD.MOV R26, RZ, RZ, -R26 ;  /* 0x000000ffff1a8224 */ /* 0x000fe200078e0a1a */
[----:B------:R-:W-:Y:S01]  /*1510*/  ISETP.NE.AND P0, PT, R45, RZ, PT ;  /* 0x000000ff2d00720c */ /* 0x000fe20003f05270 */
[----:B------:R-:W-:Y:S01]  /*1520*/  @!P3 IMAD.MOV R27, RZ, RZ, -R27 ;  /* 0x000000ffff1bb224 */ /* 0x000fe200078e0a1b */
[C---:B------:R-:W-:Y:S01]  /*1530*/  SEL R30, R2.reuse, R13, !P4 ;  /* 0x0000000d021e7207 */ /* 0x040fe20006000000 */
[----:B------:R-:W-:Y:S01]  /*1540*/  @!P1 IMAD.MOV R28, RZ, RZ, -R28 ;  /* 0x000000ffff1c9224 */ /* 0x000fe200078e0a1c */
[----:B------:R-:W-:-:S02]  /*1550*/  SEL R17, R2, R17, !P4 ;  /* 0x0000001102117207 */ /* 0x000fc40006000000 */
[----:B------:R-:W-:Y:S02]  /*1560*/  @!P5 IADD3 R24, -R24, RZ, RZ ;  /* 0x000000ff1818d210 */ /* 0x000fe40007ffe1ff */
[----:B------:R-:W-:Y:S01]  /*1570*/  @!P2 IADD3 R29, -R29, RZ, RZ ;  /* 0x000000ff1d1da210 */ /* 0x000fe20007ffe1ff */
[----:B------:R-:W-:Y:S01]  /*1580*/  IMAD R17, R17, UR5, RZ ;  /* 0x0000000511117c24 */ /* 0x000fe2000f8e02ff */
[C---:B------:R-:W-:Y:S02]  /*1590*/  SEL R32, R2.reuse, R7, !P4 ;  /* 0x0000000702207207 */ /* 0x040fe40006000000 */
[C---:B------:R-:W-:Y:S02]  /*15a0*/  SEL R33, R2.reuse, R3, !P4 ;  /* 0x0000000302217207 */ /* 0x040fe40006000000 */
[----:B------:R-:W-:Y:S01]  /*15b0*/  SEL R19, R2, R19, !P4 ;  /* 0x0000001302137207 */ /* 0x000fe20006000000 */
[----:B------:R-:W-:Y:S01]  /*15c0*/  IMAD R32, R32, UR5, RZ ;  /* 0x0000000520207c24 */ /* 0x000fe2000f8e02ff */
[C---:B------:R-:W-:Y:S01]  /*15d0*/  SEL R21, R2.reuse, R21, !P4 ;  /* 0x0000001502157207 */ /* 0x040fe20006000000 */
[----:B------:R-:W-:Y:S01]  /*15e0*/  IMAD R33, R33, UR5, RZ ;  /* 0x0000000521217c24 */ /* 0x000fe2000f8e02ff */
[C---:B------:R-:W-:Y:S01]  /*15f0*/  SEL R34, R2.reuse, R20, !P4 ;  /* 0x0000001402227207 */ /* 0x040fe20006000000 */
[----:B------:R-:W-:Y:S01]  /*1600*/  IMAD R38, R19, UR5, RZ ;  /* 0x0000000513267c24 */ /* 0x000fe2000f8e02ff */
[C---:B------:R-:W-:Y:S01]  /*1610*/  SEL R35, R2.reuse, R22, !P4 ;  /* 0x0000001602237207 */ /* 0x040fe20006000000 */
[----:B--2---:R-:W-:Y:S01]  /*1620*/  STL.64 [R1+0x270], R40 ;  /* 0x0002702801007387 */ /* 0x004fe20000100a00 */
[----:B------:R-:W-:Y:S01]  /*1630*/  SEL R23, R2, R23, !P4 ;  /* 0x0000001702177207 */ /* 0x000fe20006000000 */
[----:B------:R-:W-:Y:S01]  /*1640*/  IMAD R34, R34, UR5, RZ ;  /* 0x0000000522227c24 */ /* 0x000fe2000f8e02ff */
[----:B------:R-:W-:-:S02]  /*1650*/  SEL R36, R2, R24, !P4 ;  /* 0x0000001802247207 */ /* 0x000fc40006000000 */
[C---:B------:R-:W-:Y:S01]  /*1660*/  SEL R25, R2.reuse, R25, !P4 ;  /* 0x0000001902197207 */ /* 0x040fe20006000000 */
[----:B------:R-:W-:Y:S01]  /*1670*/  IMAD R23, R23, UR5, RZ ;  /* 0x0000000517177c24 */ /* 0x000fe2000f8e02ff */
[C---:B------:R-:W-:Y:S02]  /*1680*/  SEL R26, R2.reuse, R26, !P4 ;  /* 0x0000001a021a7207 */ /* 0x040fe40006000000 */
[C---:B------:R-:W-:Y:S02]  /*1690*/  SEL R27, R2.reuse, R27, !P4 ;  /* 0x0000001b021b7207 */ /* 0x040fe40006000000 */
[----:B------:R-:W-:Y:S01]  /*16a0*/  SEL R37, R2, R28, !P4 ;  /* 0x0000001c02257207 */ /* 0x000fe20006000000 */
[----:B------:R-:W-:Y:S01]  /*16b0*/  VIADD R28, R4, 0xffffffff ;  /* 0xffffffff041c7836 */ /* 0x000fe20000000000 */
[C---:B------:R-:W-:Y:S01]  /*16c0*/  SEL R39, R2.reuse, R29, !P4 ;  /* 0x0000001d02277207 */ /* 0x040fe20006000000 */
[----:B------:R-:W-:Y:S01]  /*16d0*/  IMAD R19, R27, UR5, RZ ;  /* 0x000000051b137c24 */ /* 0x000fe2000f8e02ff */
[----:B------:R-:W-:-:S02]  /*16e0*/  SEL R13, R2, R31, !P4 ;  /* 0x0000001f020d7207 */ /* 0x000fc40006000000 */
[----:B------:R-:W-:Y:S01]  /*16f0*/  ISETP.GE.AND P1, PT, R12, RZ, PT ;  /* 0x000000ff0c00720c */ /* 0x000fe20003f26270 */
[----:B------:R-:W2:Y:S01]  /*1700*/  LDC.64 R2, c[0x0][0x238] ;  /* 0x00008e00ff027b82 */ /* 0x000ea20000000a00 */
[----:B------:R-:W-:Y:S01]  /*1710*/  ISETP.GE.AND P4, PT, R14, RZ, PT ;  /* 0x000000ff0e00720c */ /* 0x000fe20003f86270 */
[----:B-1----:R-:W-:Y:S01]  /*1720*/  IMAD.MOV.U32 R14, RZ, RZ, R41 ;  /* 0x000000ffff0e7224 */ /* 0x002fe200078e0029 */
[----:B------:R-:W-:Y:S01]  /*1730*/  ISETP.GE.AND P3, PT, R15, RZ, PT ;  /* 0x000000ff0f00720c */ /* 0x000fe20003f66270 */
[----:B------:R-:W-:Y:S01]  /*1740*/  IMAD.MOV.U32 R15, RZ, RZ, R40 ;  /* 0x000000ffff0f7224 */ /* 0x000fe200078e0028 */
[----:B------:R-:W-:Y:S02]  /*1750*/  ISETP.GE.AND P2, PT, R16, RZ, PT ;  /* 0x000000ff1000720c */ /* 0x000fe40003f46270 */
[----:B------:R-:W-:-:S05]  /*1760*/  LOP3.LUT R7, RZ, R45, RZ, 0x33, !PT ;  /* 0x0000002dff077212 */ /* 0x000fca00078e33ff */
[----:B------:R-:W-:Y:S02]  /*1770*/  @!P1 IMAD.MOV R0, RZ, RZ, -R0 ;  /* 0x000000ffff009224 */ /* 0x000fe400078e0a00 */
[----:B------:R-:W-:Y:S02]  /*1780*/  @!P4 IMAD.MOV R9, RZ, RZ, -R9 ;  /* 0x000000ffff09c224 */ /* 0x000fe400078e0a09 */
[----:B------:R-:W-:Y:S01]  /*1790*/  @!P3 IMAD.MOV R8, RZ, RZ, -R8 ;  /* 0x000000ffff08b224 */ /* 0x000fe200078e0a08 */
[C---:B------:R-:W-:Y:S01]  /*17a0*/  SEL R20, R7.reuse, R0, !P0 ;  /* 0x0000000007147207 */ /* 0x040fe20004000000 */
[----:B------:R-:W-:Y:S01]  /*17b0*/  VIADD R0, R4, 0xfffffffe ;  /* 0xfffffffe04007836 */ /* 0x000fe20000000000 */
[----:B------:R-:W-:Y:S02]  /*17c0*/  @!P2 IADD3 R6, -R6, RZ, RZ ;  /* 0x000000ff0606a210 */ /* 0x000fe40007ffe1ff */
[C---:B------:R-:W-:Y:S01]  /*17d0*/  SEL R24, R7.reuse, R9, !P0 ;  /* 0x0000000907187207 */ /* 0x040fe20004000000 */
[----:B------:R-:W-:Y:S01]  /*17e0*/  VIADD R9, R4, 0xfffffffb ;  /* 0xfffffffb04097836 */ /* 0x000fe20000000000 */
[----:B------:R-:W-:-:S02]  /*17f0*/  SEL R6, R7, R6, !P0 ;  /* 0x0000000607067207 */ /* 0x000fc40004000000 */
[----:B------:R-:W-:Y:S01]  /*1800*/  SEL R22, R7, R8, !P0 ;  /* 0x0000000807167207 */ /* 0x000fe20004000000 */
[----:B------:R-:W-:Y:S01]  /*1810*/  VIADD R7, R4, 0xfffffffd ;  /* 0xfffffffd04077836 */ /* 0x000fe20000000000 */
[----:B------:R-:W-:Y:S01]  /*1820*/  ISETP.GE.U32.AND P0, PT, R0, 0x7fffffdf, PT ;  /* 0x7fffffdf0000780c */ /* 0x000fe20003f06070 */
[----:B--2---:R-:W-:Y:S01]  /*1830*/  IMAD R0, R229, R3, RZ ;  /* 0x00000003e5007224 */ /* 0x004fe200078e02ff */
[----:B------:R-:W-:Y:S01]  /*1840*/  ISETP.GE.U32.AND P4, PT, R9, 0x7fffffdc, PT ;  /* 0x7fffffdc0900780c */ /* 0x000fe20003f86070 */
[----:B------:R-:W-:Y:S01]  /*1850*/  IMAD R9, R20, R5, RZ ;  /* 0x0000000514097224 */ /* 0x000fe200078e02ff */
[----:B------:R-:W-:Y:S01]  /*1860*/  IADD3 R8, R4, -0x4, RZ ;  /* 0xfffffffc04087810 */ /* 0x000fe20007ffe0ff */
[----:B------:R-:W-:Y:S01]  /*1870*/  IMAD R20, R30, UR5, RZ ;  /* 0x000000051e147c24 */ /* 0x000fe2000f8e02ff */
[----:B------:R-:W-:Y:S01]  /*1880*/  LEA R46, P1, R0, R15, 0x2 ;  /* 0x0000000f002e7211 */ /* 0x000fe200078210ff */
[----:B------:R-:W-:Y:S01]  /*1890*/  IMAD R15, R35, UR5, RZ ;  /* 0x00000005230f7c24 */ /* 0x000fe2000f8e02ff */
[----:B------:R-:W-:Y:S01]  /*18a0*/  ISETP.GE.U32.AND P6, PT, R8, 0x7fffffdd, PT ;  /* 0x7fffffdd0800780c */ /* 0x000fe20003fc6070 */
[----:B------:R-:W-:Y:S01]  /*18b0*/  IMAD R8, R6, R5, RZ ;  /* 0x0000000506087224 */ /* 0x000fe200078e02ff */
[----:B------:R-:W-:Y:S01]  /*18c0*/  LEA.HI.X.SX32 R6, R0, R14, 0x2, P1 ;  /* 0x0000000e00067211 */ /* 0x000fe200008f16ff */
[----:B------:R-:W-:Y:S01]  /*18d0*/  IMAD R14, R21, UR5, RZ ;  /* 0x00000005150e7c24 */ /* 0x000fe2000f8e02ff */
[-C--:B------:R-:W-:Y:S01]  /*18e0*/  LEA R44, P2, R20, R46.reuse, 0x2 ;  /* 0x0000002e142c7211 */ /* 0x080fe200078410ff */
[----:B------:R1:W-:Y:S01]  /*18f0*/  STL [R1+0x2b4], R20 ;  /* 0x0002b41401007387 */ /* 0x0003e20000100800 */
[----:B------:R-:W-:-:S02]  /*1900*/  LEA R30, P1, R17, R46, 0x2 ;  /* 0x0000002e111e7211 */ /* 0x000fc400078210ff */
[----:B------:R-:W-:Y:S01]  /*1910*/  ISETP.GE.U32.AND P3, PT, R28, 0x7fffffe0, PT ;  /* 0x7fffffe01c00780c */ /* 0x000fe20003f66070 */
[----:B------:R2:W-:Y:S01]  /*1920*/  STL [R1+0x2b0], R17 ;  /* 0x0002b01101007387 */ /* 0x0005e20000100800 */
[----:B------:R-:W-:Y:S02]  /*1930*/  LEA.HI.X.SX32 R45, R20, R6, 0x2, P2 ;  /* 0x00000006142d7211 */ /* 0x000fe400010f16ff */
[----:B------:R-:W-:Y:S01]  /*1940*/  LEA R28, P2, R32, R46, 0x2 ;  /* 0x0000002e201c7211 */ /* 0x000fe200078410ff */
[----:B------:R-:W-:Y:S01]  /*1950*/  STL [R1+0x2ac], R32 ;  /* 0x0002ac2001007387 */ /* 0x000fe20000100800 */
[----:B------:R-:W-:Y:S01]  /*1960*/  LEA.HI.X.SX32 R31, R17, R6, 0x2, P1 ;  /* 0x00000006111f7211 */ /* 0x000fe200008f16ff */
[----:B-1----:R-:W-:Y:S01]  /*1970*/  IMAD R20, R26, UR5, RZ ;  /* 0x000000051a147c24 */ /* 0x002fe2000f8e02ff */
[----:B------:R-:W-:Y:S01]  /*1980*/  LEA R56, P1, R33, R46, 0x2 ;  /* 0x0000002e21387211 */ /* 0x000fe200078210ff */
[----:B------:R-:W-:Y:S01]  /*1990*/  STL [R1+0x2a8], R33 ;  /* 0x0002a82101007387 */ /* 0x000fe20000100800 */
[----:B------:R-:W-:Y:S01]  /*19a0*/  LEA.HI.X.SX32 R29, R32, R6, 0x2, P2 ;  /* 0x00000006201d7211 */ /* 0x000fe200010f16ff */
[----:B--2---:R-:W-:Y:S01]  /*19b0*/  IMAD R17, R13, UR5, RZ ;  /* 0x000000050d117c24 */ /* 0x004fe2000f8e02ff */
[----:B------:R-:W-:Y:S01]  /*19c0*/  LEA R42, P2, R38, R46, 0x2 ;  /* 0x0000002e262a7211 */ /* 0x000fe200078410ff */
[----:B------:R1:W-:Y:S01]  /*19d0*/  STL [R1+0x2a4], R38 ;  /* 0x0002a42601007387 */ /* 0x0003e20000100800 */
[----:B------:R-:W-:Y:S01]  /*19e0*/  LEA.HI.X.SX32 R57, R33, R6, 0x2, P1 ;  /* 0x0000000621397211 */ /* 0x000fe200008f16ff */
[----:B------:R-:W-:Y:S01]  /*19f0*/  VIADD R13, R4, 0xfffffffa ;  /* 0xfffffffa040d7836 */ /* 0x000fe20000000000 */
[----:B------:R-:W-:Y:S01]  /*1a00*/  LEA R54, P1, R14, R46, 0x2 ;  /* 0x0000002e0e367211 */ /* 0x000fe200078210ff */
[----:B------:R2:W-:Y:S01]  /*1a10*/  STL [R1+0x2a0], R14 ;  /* 0x0002a00e01007387 */ /* 0x0005e20000100800 */
[----:B------:R-:W-:-:S02]  /*1a20*/  LEA.HI.X.SX32 R43, R38, R6, 0x2, P2 ;  /* 0x00000006262b7211 */ /* 0x000fc400010f16ff */
[----:B------:R-:W-:Y:S01]  /*1a30*/  ISETP.GE.U32.AND P5, PT, R7, 0x7fffffde, PT ;  /* 0x7fffffde0700780c */ /* 0x000fe20003fa6070 */
[-C--:B------:R-:W-:Y:S01]  /*1a40*/  IMAD R7, R22, R5.reuse, RZ ;  /* 0x0000000516077224 */ /* 0x080fe200078e02ff */
[----:B------:R-:W-:Y:S01]  /*1a50*/  LEA R40, P2, R34, R46, 0x2 ;  /* 0x0000002e22287211 */ /* 0x000fe200078410ff */
[----:B------:R-:W-:Y:S01]  /*1a60*/  IMAD R5, R24, R5, RZ ;  /* 0x0000000518057224 */ /* 0x000fe200078e02ff */
[----:B------:R-:W-:Y:S01]  /*1a70*/  LEA.HI.X.SX32 R55, R14, R6, 0x2, P1 ;  /* 0x000000060e377211 */ /* 0x000fe200008f16ff */
[----:B------:R-:W-:Y:S01]  /*1a80*/  IMAD R24, R36, UR5, RZ ;  /* 0x0000000524187c24 */ /* 0x000fe2000f8e02ff */
[----:B------:R-:W-:Y:S01]  /*1a90*/  LEA R26, P1, R15, R46, 0x2 ;  /* 0x0000002e0f1a7211 */ /* 0x000fe200078210ff */
[----:B------:R-:W-:Y:S01]  /*1aa0*/  IMAD R22, R25, UR5, RZ ;  /* 0x0000000519167c24 */ /* 0x000fe2000f8e02ff */
[----:B------:R-:W-:Y:S01]  /*1ab0*/  LEA.HI.X.SX32 R41, R34, R6, 0x2, P2 ;  /* 0x0000000622297211 */ /* 0x000fe200010f16ff */
[----:B------:R-:W-:Y:S01]  /*1ac0*/  STL [R1+0x29c], R34 ;  /* 0x00029c2201007387 */ /* 0x000fe20000100800 */
[----:B-1----:R-:W-:Y:S01]  /*1ad0*/  LEA R38, P2, R23, R46, 0x2 ;  /* 0x0000002e17267211 */ /* 0x002fe200078410ff */
[----:B--2---:R-:W-:Y:S01]  /*1ae0*/  IMAD R14, R37, UR5, RZ ;  /* 0x00000005250e7c24 */ /* 0x004fe2000f8e02ff */
[----:B------:R-:W-:Y:S01]  /*1af0*/  LEA.HI.X.SX32 R27, R15, R6, 0x2, P1 ;  /* 0x000000060f1b7211 */ /* 0x000fe200008f16ff */
[----:B------:R1:W-:Y:S01]  /*1b00*/  STL [R1+0x298], R15 ;  /* 0x0002980f01007387 */ /* 0x0003e20000100800 */
[----:B------:R-:W-:-:S02]  /*1b10*/  LEA R52, P1, R24, R46, 0x2 ;  /* 0x0000002e18347211 */ /* 0x000fc400078210ff */
[----:B------:R-:W-:Y:S01]  /*1b20*/  LOP3.LUT R21, R10, 0x30, RZ, 0x3c, !PT ;  /* 0x000000300a157812 */ /* 0x000fe200078e3cff */
[----:B------:R-:W-:Y:S01]  /*1b30*/  STL [R1+0x294], R23 ;  /* 0x0002941701007387 */ /* 0x000fe20000100800 */
[----:B------:R-:W-:Y:S02]  /*1b40*/  LEA.HI.X.SX32 R53, R24, R6, 0x2, P1 ;  /* 0x0000000618357211 */ /* 0x000fe400008f16ff */
[----:B------:R-:W-:Y:S01]  /*1b50*/  LEA R50, P1, R20, R46, 0x2 ;  /* 0x0000002e14327211 */ /* 0x000fe200078210ff */
[----:B------:R-:W-:Y:S01]  /*1b60*/  STL [R1+0x290], R24 ;  /* 0x0002901801007387 */ /* 0x000fe20000100800 */
[----:B------:R-:W-:Y:S02]  /*1b70*/  VIADD R21, R21, UR12 ;  /* 0x0000000c15157c36 */ /* 0x000fe40008000000 */
[----:B-1----:R-:W-:Y:S01]  /*1b80*/  IMAD R15, R39, UR5, RZ ;  /* 0x00000005270f7c24 */ /* 0x002fe2000f8e02ff */
[----:B------:R-:W-:Y:S01]  /*1b90*/  LEA.HI.X.SX32 R39, R23, R6, 0x2, P2 ;  /* 0x0000000617277211 */ /* 0x000fe200010f16ff */
[----:B------:R-:W-:Y:S01]  /*1ba0*/  STL [R1+0x28c], R22 ;  /* 0x00028c1601007387 */ /* 0x000fe20000100800 */
[----:B------:R-:W-:-:S02]  /*1bb0*/  LEA R36, P2, R22, R46, 0x2 ;  /* 0x0000002e16247211 */ /* 0x000fc400078410ff */
[-C--:B------:R-:W-:Y:S01]  /*1bc0*/  LEA.HI.X.SX32 R51, R20, R6.reuse, 0x2, P1 ;  /* 0x0000000614337211 */ /* 0x080fe200008f16ff */
[----:B------:R-:W-:Y:S01]  /*1bd0*/  STL [R1+0x288], R20 ;  /* 0x0002881401007387 */ /* 0x000fe20000100800 */
[----:B------:R-:W-:Y:S02]  /*1be0*/  LEA.HI.X.SX32 R37, R22, R6, 0x2, P2 ;  /* 0x0000000616257211 */ /* 0x000fe400010f16ff */
[CC--:B------:R-:W-:Y:S01]  /*1bf0*/  LEA R34, P2, R19.reuse, R46.reuse, 0x2 ;  /* 0x0000002e13227211 */ /* 0x0c0fe200078410ff */
[----:B------:R1:W-:Y:S01]  /*1c00*/  STL [R1+0x284], R19 ;  /* 0x0002841301007387 */ /* 0x0003e20000100800 */
[----:B------:R-:W-:Y:S02]  /*1c10*/  LEA R48, P1, R14, R46, 0x2 ;  /* 0x0000002e0e307211 */ /* 0x000fe400078210ff */
[----:B------:R-:W-:Y:S01]  /*1c20*/  LEA.HI.X.SX32 R35, R19, R6, 0x2, P2 ;  /* 0x0000000613237211 */ /* 0x000fe200010f16ff */
[----:B------:R2:W-:Y:S01]  /*1c30*/  STL [R1+0x280], R14 ;  /* 0x0002800e01007387 */ /* 0x0005e20000100800 */
[----:B------:R-:W-:-:S02]  /*1c40*/  LEA R32, P2, R15, R46, 0x2 ;  /* 0x0000002e0f207211 */ /* 0x000fc400078410ff */
[----:B------:R-:W-:Y:S01]  /*1c50*/  LEA.HI.X.SX32 R49, R14, R6, 0x2, P1 ;  /* 0x000000060e317211 */ /* 0x000fe200008f16ff */
[----:B------:R3:W-:Y:S01]  /*1c60*/  STL [R1+0x27c], R15 ;  /* 0x00027c0f01007387 */ /* 0x0007e20000100800 */
[----:B------:R-:W-:Y:S01]  /*1c70*/  LEA R46, P1, R17, R46, 0x2 ;  /* 0x0000002e112e7211 */ /* 0x000fe200078210ff */
[C---:B-1----:R-:W-:Y:S01]  /*1c80*/  VIADD R19, R10.reuse, UR12 ;  /* 0x0000000c0a137c36 */ /* 0x042fe20008000000 */
[-C--:B------:R-:W-:Y:S01]  /*1c90*/  LEA.HI.X.SX32 R33, R15, R6.reuse, 0x2, P2 ;  /* 0x000000060f217211 */ /* 0x080fe200010f16ff */
[----:B------:R1:W-:Y:S01]  /*1ca0*/  STL [R1+0x278], R17 ;  /* 0x0002781101007387 */ /* 0x0003e20000100800 */
[----:B------:R-:W-:Y:S01]  /*1cb0*/  LEA.HI.X.SX32 R47, R17, R6, 0x2, P1 ;  /* 0x00000006112f7211 */ /* 0x000fe200008f16ff */
[----:B--2---:R-:W-:Y:S01]  /*1cc0*/  IMAD.SHL.U32 R14, R9, 0x4, RZ ;  /* 0x00000004090e7824 */ /* 0x004fe200078e00ff */
[C---:B------:R-:W-:Y:S01]  /*1cd0*/  LOP3.LUT R20, R10.reuse, 0x20, RZ, 0x3c, !PT ;  /* 0x000000200a147812 */ /* 0x040fe200078e3cff */
[----:B------:R-:W-:Y:S01]  /*1ce0*/  IMAD.SHL.U32 R6, R5, 0x4, RZ ;  /* 0x0000000405067824 */ /* 0x000fe200078e00ff */
[----:B------:R-:W-:Y:S01]  /*1cf0*/  LOP3.LUT R22, R10, 0x40, RZ, 0x3c, !PT ;  /* 0x000000400a167812 */ /* 0x000fe200078e3cff */
[----:B---3--:R-:W-:Y:S01]  /*1d00*/  IMAD.SHL.U32 R15, R8, 0x4, RZ ;  /* 0x00000004080f7824 */ /* 0x008fe200078e00ff */
[----:B------:R2:W-:Y:S01]  /*1d10*/  STL [R1+0x4e0], R14 ;  /* 0x0004e00e01007387 */ /* 0x0005e20000100800 */
[----:B------:R-:W-:Y:S01]  /*1d20*/  IADD3 R160, P1, R14, UR6, RZ ;  /* 0x000000060ea07c10 */ /* 0x000fe2000ff3e0ff */
[----:B------:R-:W-:Y:S01]  /*1d30*/  VIADD R20, R20, UR12 ;  /* 0x0000000c14147c36 */ /* 0x000fe20008000000 */
[----:B-1----:R-:W-:Y:S01]  /*1d40*/  LOP3.LUT R17, R10, 0x10, RZ, 0x3c, !PT ;  /* 0x000000100a117812 */ /* 0x002fe200078e3cff */
[----:B------:R-:W-:Y:S01]  /*1d50*/  STL [R1+0x4dc], R15 ;  /* 0x0004dc0f01007387 */ /* 0x000fe20000100800 */
[----:B------:R-:W-:Y:S01]  /*1d60*/  IADD3 R158, P2, R15, UR6, RZ ;  /* 0x000000060f9e7c10 */ /* 0x000fe2000ff5e0ff */
[----:B------:R-:W-:Y:S01]  /*1d70*/  VIADD R22, R22, UR12 ;  /* 0x0000000c16167c36 */ /* 0x000fe20008000000 */
[----:B------:R-:W-:Y:S01]  /*1d80*/  LEA.HI.X.SX32 R161, R9, UR7, 0x2, P1 ;  /* 0x0000000709a17c11 */ /* 0x000fe200088f16ff */
[----:B------:R-:W-:Y:S01]  /*1d90*/  VIADD R17, R17, UR12 ;  /* 0x0000000c11117c36 */ /* 0x000fe20008000000 */
[----:B------:R-:W-:-:S02]  /*1da0*/  LEA.HI.X.SX32 R159, R8, UR7, 0x2, P2 ;  /* 0x00000007089f7c11 */ /* 0x000fc400090f16ff */
[----:B--2---:R-:W-:Y:S01]  /*1db0*/  SHF.L.U32 R14, R7, 0x2, RZ ;  /* 0x00000002070e7819 */ /* 0x004fe200000006ff */
[----:B------:R-:W-:Y:S01]  /*1dc0*/  @!PT LDS RZ, [RZ] ;  /* 0x00000000fffff984 */ /* 0x000fe20000000800 */
[----:B------:R-:W-:Y:S01]  /*1dd0*/  @!PT LDS RZ, [RZ] ;  /* 0x00000000fffff984 */ /* 0x000fe20000000800 */
[----:B------:R-:W-:Y:S01]  /*1de0*/  @!PT LDS RZ, [RZ] ;  /* 0x00000000fffff984 */ /* 0x000fe20000000800 */
[----:B------:R-:W-:Y:S01]  /*1df0*/  LDGSTS.E [R19], desc[UR16][R160.64], !P3 ;  /* 0x00000000a0137fae */ /* 0x000fe2000d921850 */
[----:B------:R-:W-:Y:S01]  /*1e00*/  IADD3 R166, P2, R6, UR6, RZ ;  /* 0x0000000606a67c10 */ /* 0x000fe2000ff5e0ff */
[----:B------:R-:W-:Y:S01]  /*1e10*/  IMAD.WIDE R226, R2, 0x4, R160 ;  /* 0x0000000402e27825 */ /* 0x000fe200078e02a0 */
[----:B------:R-:W-:Y:S01]  /*1e20*/  IADD3 R174, P1, R14, UR6, RZ ;  /* 0x000000060eae7c10 */ /* 0x000fe2000ff3e0ff */
[----:B------:R-:W-:Y:S01]  /*1e30*/  STL [R1+0x4d8], R14 ;  /* 0x0004d80e01007387 */ /* 0x000fe20000100800 */
[----:B------:R-:W-:Y:S01]  /*1e40*/  LEA.HI.X.SX32 R167, R5, UR7, 0x2, P2 ;  /* 0x0000000705a77c11 */ /* 0x000fe200090f16ff */
[C---:B------:R-:W-:Y:S01]  /*1e50*/  IMAD.WIDE R172, R2.reuse, 0x4, R158 ;  /* 0x0000000402ac7825 */ /* 0x040fe200078e029e */
[----:B------:R-:W-:Y:S01]  /*1e60*/  LEA.HI.X.SX32 R175, R7, UR7, 0x2, P1 ;  /* 0x0000000707af7c11 */ /* 0x000fe200088f16ff */
[----:B------:R1:W-:Y:S01]  /*1e70*/  STL [R1+0x4d4], R6 ;  /* 0x0004d40601007387 */ /* 0x0003e20000100800 */
[----:B------:R-:W-:Y:S01]  /*1e80*/  ISETP.GE.U32.AND P1, PT, R13, 0x7fffffdb, PT ;  /* 0x7fffffdb0d00780c */ /* 0x000fe20003f26070 */
[----:B------:R-:W-:Y:S01]  /*1e90*/  IMAD.WIDE R162, R2, 0x4, R166 ;  /* 0x0000000402a27825 */ /* 0x000fe200078e02a6 */
[----:B------:R-:W-:Y:S01]  /*1ea0*/  LOP3.LUT R23, R10, 0x50, RZ, 0x3c, !PT ;  /* 0x000000500a177812 */ /* 0x000fe200078e3cff */
[----:B------:R2:W-:Y:S02]  /*1eb0*/  STL.64 [R1+0x6a0], R8 ;  /* 0x0006a00801007387 */ /* 0x0005e40000100a00 */
[----:B------:R-:W-:-:S02]  /*1ec0*/  IMAD.WIDE R164, R2, 0x4, R174 ;  /* 0x0000000402a47825 */ /* 0x000fc400078e02ae */
[----:B------:R-:W-:Y:S02]  /*1ed0*/  LDGSTS.E [R19+0x4000], desc[UR16][R158.64], !P3 ;  /* 0x040000009e137fae */ /* 0x000fe4000d921850 */
[----:B-1----:R-:W-:Y:S02]  /*1ee0*/  VIADD R6, R4, 0xfffffff9 ;  /* 0xfffffff904067836 */ /* 0x002fe40000000000 */
[----:B------:R-:W-:Y:S01]  /*1ef0*/  LDGSTS.E [R19+0x8000], desc[UR16][R174.64], !P3 ;  /* 0x08000000ae137fae */ /* 0x000fe2000d921850 */
[----:B------:R-:W-:Y:S02]  /*1f00*/  VIADD R23, R23, UR12 ;  /* 0x0000000c17177c36 */ /* 0x000fe40008000000 */
[----:B------:R-:W-:Y:S01]  /*1f10*/  ISETP.GE.U32.AND P2, PT, R6, 0x7fffffda, PT ;  /* 0x7fffffda0600780c */ /* 0x000fe20003f46070 */
[----:B------:R-:W-:Y:S01]  /*1f20*/  VIADD R6, R4, 0xfffffff8 ;  /* 0xfffffff804067836 */ /* 0x000fe20000000000 */
[----:B------:R-:W-:Y:S01]  /*1f30*/  LDGSTS.E [R19+0xc000], desc[UR16][R166.64], !P3 ;  /* 0x0c000000a6137fae */ /* 0x000fe2000d921850 */
[----:B--2---:R-:W-:-:S02]  /*1f40*/  IMAD.SHL.U32 R8, R2, 0x2, RZ ;  /* 0x0000000202087824 */ /* 0x004fc400078e00ff */
[----:B------:R-:W-:Y:S01]  /*1f50*/  IMAD R9, R2, 0x3, RZ ;  /* 0x0000000302097824 */ /* 0x000fe200078e02ff */
[----:B------:R-:W-:Y:S01]  /*1f60*/  ISETP.GE.U32.AND P3, PT, R6, 0x7fffffd9, PT ;  /* 0x7fffffd90600780c */ /* 0x000fe20003f66070 */
[----:B------:R-:W-:Y:S01]  /*1f70*/  LDGSTS.E [R19+0x4], desc[UR16][R226.64], !P0 ;  /* 0x00004000e2137fae */ /* 0x000fe2000c121850 */
[----:B------:R-:W-:Y:S01]  /*1f80*/  IADD3 R6, R4, -0x9, RZ ;  /* 0xfffffff704067810 */ /* 0x000fe20007ffe0ff */
[C---:B------:R-:W-:Y:S02]  /*1f90*/  IMAD.WIDE R170, R8.reuse, 0x4, R160 ;  /* 0x0000000408aa7825 */ /* 0x040fe400078e02a0 */
[----:B------:R-:W-:Y:S02]  /*1fa0*/  LDGSTS.E [R19+0x4004], desc[UR16][R172.64], !P0 ;  /* 0x04004000ac137fae */ /* 0x000fe4000c121850 */
[C---:B------:R-:W-:Y:S02]  /*1fb0*/  IMAD.WIDE R178, R8.reuse, 0x4, R158 ;  /* 0x0000000408b27825 */ /* 0x040fe400078e029e */
[----:B------:R-:W-:Y:S02]  /*1fc0*/  LDGSTS.E [R19+0x8004], desc[UR16][R164.64], !P0 ;  /* 0x08004000a4137fae */ /* 0x000fe4000c121850 */
[----:B------:R-:W-:-:S02]  /*1fd0*/  IMAD.WIDE R176, R8, 0x4, R174 ;  /* 0x0000000408b07825 */ /* 0x000fc400078e02ae */
[----:B------:R-:W-:Y:S01]  /*1fe0*/  LDGSTS.E [R19+0xc004], desc[UR16][R162.64], !P0 ;  /* 0x0c004000a2137fae */ /* 0x000fe2000c121850 */
[----:B------:R-:W-:Y:S01]  /*1ff0*/  ISETP.GE.U32.AND P0, PT, R6, 0x7fffffd8, PT ;  /* 0x7fffffd80600780c */ /* 0x000fe20003f06070 */
[----:B------:R-:W-:Y:S02]  /*2000*/  IMAD.WIDE R184, R8, 0x4, R166 ;  /* 0x0000000408b87825 */ /* 0x000fe400078e02a6 */
[----:B------:R-:W-:Y:S02]  /*2010*/  LDGSTS.E [R19+0x8], desc[UR16][R170.64], !P5 ;  /* 0x00008000aa137fae */ /* 0x000fe4000e921850 */
[----:B------:R-:W-:Y:S02]  /*2020*/  VIADD R6, R4, 0xfffffff6 ;  /* 0xfffffff604067836 */ /* 0x000fe40000000000 */
[----:B------:R1:W-:Y:S01]  /*2030*/  STL [R1+0x32c], R8 ;  /* 0x00032c0801007387 */ /* 0x0003e20000100800 */
[----:B------:R-:W-:-:S03]  /*2040*/  IMAD.WIDE R182, R9, 0x4, R160 ;  /* 0x0000000409b67825 */ /* 0x000fc600078e02a0 */
[----:B------:R-:W-:Y:S01]  /*2050*/  LDGSTS.E [R19+0x4008], desc[UR16][R178.64], !P5 ;  /* 0x04008000b2137fae */ /* 0x000fe2000e921850 */
[----:B------:R-:W-:-:S03]  /*2060*/  IMAD.WIDE R186, R9, 0x4, R158 ;  /* 0x0000000409ba7825 */ /* 0x000fc600078e029e */
[----:B------:R-:W-:Y:S01]  /*2070*/  LDGSTS.E [R19+0x8008], desc[UR16][R176.64], !P5 ;  /* 0x08008000b0137fae */ /* 0x000fe2000e921850 */
[----:B------:R-:W-:-:S03]  /*2080*/  IMAD.WIDE R194, R9, 0x4, R174 ;  /* 0x0000000409c27825 */ /* 0x000fc600078e02ae */
[----:B------:R-:W-:Y:S01]  /*2090*/  LDGSTS.E [R19+0xc008], desc[UR16][R184.64], !P5 ;  /* 0x0c008000b8137fae */ /* 0x000fe2000e921850 */
[----:B-1----:R-:W-:Y:S01]  /*20a0*/  IMAD.SHL.U32 R8, R2, 0x4, RZ ;  /* 0x0000000402087824 */ /* 0x002fe200078e00ff */
[----:B------:R-:W-:Y:S01]  /*20b0*/  ISETP.GE.U32.AND P5, PT, R6, 0x7fffffd7, PT ;  /* 0x7fffffd70600780c */ /* 0x000fe20003fa6070 */
[----:B------:R-:W-:Y:S01]  /*20c0*/  IMAD.WIDE R156, R9, 0x4, R166 ;  /* 0x00000004099c7825 */ /* 0x000fe200078e02a6 */
[----:B------:R-:W-:Y:S03]  /*20d0*/  STL [R1+0x328], R9 ;  /* 0x0003280901007387 */ /* 0x000fe60000100800 */
[----:B------:R-:W-:Y:S01]  /*20e0*/  VIADD R6, R4, 0xfffffff5 ;  /* 0xfffffff504067836 */ /* 0x000fe20000000000 */
[----:B------:R-:W-:Y:S01]  /*20f0*/  LDGSTS.E [R19+0xc], desc[UR16][R182.64], !P6 ;  /* 0x0000c000b6137fae */ /* 0x000fe2000f121850 */
[----:B------:R-:W-:-:S03]  /*2100*/  IMAD.WIDE R168, R8, 0x4, R160 ;  /* 0x0000000408a87825 */ /* 0x000fc600078e02a0 */
[----:B------:R1:W-:Y:S01]  /*2110*/  STL [R1+0x324], R8 ;  /* 0x0003240801007387 */ /* 0x0003e20000100800 */
[----:B------:R-:W-:-:S03]  /*2120*/  IMAD.WIDE R188, R8, 0x4, R158 ;  /* 0x0000000408bc7825 */ /* 0x000fc600078e029e */
[----:B------:R-:W-:Y:S01]  /*2130*/  LDGSTS.E [R19+0x400c], desc[UR16][R186.64], !P6 ;  /* 0x0400c000ba137fae */ /* 0x000fe2000f121850 */
[----:B------:R-:W-:-:S03]  /*2140*/  IMAD.WIDE R202, R8, 0x4, R174 ;  /* 0x0000000408ca7825 */ /* 0x000fc600078e02ae */
[----:B------:R-:W-:Y:S01]  /*2150*/  LDGSTS.E [R19+0x800c], desc[UR16][R194.64], !P6 ;  /* 0x0800c000c2137fae */ /* 0x000fe2000f121850 */
[----:B------:R-:W-:-:S03]  /*2160*/  IMAD.WIDE R198, R8, 0x4, R166 ;  /* 0x0000000408c67825 */ /* 0x000fc600078e02a6 */
[----:B------:R-:W-:Y:S01]  /*2170*/  LDGSTS.E [R19+0xc00c], desc[UR16][R156.64], !P6 ;  /* 0x0c00c0009c137fae */ /* 0x000fe2000f121850 */
[----:B-1----:R-:W-:Y:S01]  /*2180*/  IMAD R8, R2, 0x5, RZ ;  /* 0x0000000502087824 */ /* 0x002fe200078e02ff */
[----:B------:R-:W-:Y:S01]  /*2190*/  ISETP.GE.U32.AND P6, PT, R6, 0x7fffffd6, PT ;  /* 0x7fffffd60600780c */ /* 0x000fe20003fc6070 */
[----:B------:R-:W-:Y:S01]  /*21a0*/  IMAD R9, R2, 0x7, RZ ;  /* 0x0000000702097824 */ /* 0x000fe200078e02ff */
[----:B------:R-:W-:Y:S01]  /*21b0*/  IADD3 R6, R4, -0xc, RZ ;  /* 0xfffffff404067810 */ /* 0x000fe20007ffe0ff */
[----:B------:R-:W-:Y:S01]  /*21c0*/  LDGSTS.E [R17], desc[UR16][R168.64], !P4 ;  /* 0x00000000a8117fae */ /* 0x000fe2000e121850 */
[----:B------:R-:W-:-:S03]  /*21d0*/  IMAD.WIDE R58, R8, 0x4, R160 ;  /* 0x00000004083a7825 */ /* 0x000fc600078e02a0 */
[----:B------:R-:W-:Y:S01]  /*21e0*/  LDGSTS.E [R17+0x4000], desc[UR16][R188.64], !P4 ;  /* 0x04000000bc117fae */ /* 0x000fe2000e121850 */
[----:B------:R-:W-:-:S03]  /*21f0*/  IMAD.WIDE R154, R8, 0x4, R158 ;  /* 0x00000004089a7825 */ /* 0x000fc600078e029e */
[----:B------:R-:W-:Y:S01]  /*2200*/  LDGSTS.E [R17+0x8000], desc[UR16][R202.64], !P4 ;  /* 0x08000000ca117fae */ /* 0x000fe2000e121850 */
[----:B------:R-:W-:-:S03]  /*2210*/  IMAD.WIDE R152, R8, 0x4, R174 ;  /* 0x0000000408987825 */ /* 0x000fc600078e02ae */
[----:B------:R1:W-:Y:S01]  /*2220*/  STL [R1+0x320], R8 ;  /* 0x0003200801007387 */ /* 0x0003e20000100800 */
[----:B------:R-:W-:-:S03]  /*2230*/  IMAD.WIDE R150, R8, 0x4, R166 ;  /* 0x0000000408967825 */ /* 0x000fc600078e02a6 */
[----:B------:R-:W-:Y:S01]  /*2240*/  LDGSTS.E [R17+0xc000], desc[UR16][R198.64], !P4 ;  /* 0x0c000000c6117fae */ /* 0x000fe2000e121850 */
[----:B------:R-:W-:Y:S01]  /*2250*/  ISETP.GE.U32.AND P4, PT, R6, 0x7fffffd5, PT ;  /* 0x7fffffd50600780c */ /* 0x000fe20003f86070 */
[----:B------:R-:W-:Y:S02]  /*2260*/  VIADD R6, R4, 0xfffffff3 ;  /* 0xfffffff304067836 */ /* 0x000fe40000000000 */
[----:B------:R-:W-:Y:S01]  /*2270*/  LDGSTS.E [R17+0x4], desc[UR16][R58.64], !P1 ;  /* 0x000040003a117fae */ /* 0x000fe2000c921850 */
[----:B------:R-:W-:-:S03]  /*2280*/  IMAD.WIDE R192, R9, 0x4, R160 ;  /* 0x0000000409c07825 */ /* 0x000fc600078e02a0 */
[----:B------:R-:W-:Y:S01]  /*2290*/  LDGSTS.E [R17+0x4004], desc[UR16][R154.64], !P1 ;  /* 0x040040009a117fae */ /* 0x000fe2000c921850 */
[----:B-1----:R-:W-:Y:S02]  /*22a0*/  IMAD R8, R2, 0x6, RZ ;  /* 0x0000000602087824 */ /* 0x002fe400078e02ff */
[C---:B------:R-:W-:Y:S01]  /*22b0*/  IMAD.WIDE R216, R9.reuse, 0x4, R158 ;  /* 0x0000000409d87825 */ /* 0x040fe200078e029e */
[----:B------:R-:W-:Y:S03]  /*22c0*/  LDGSTS.E [R17+0x8004], desc[UR16][R152.64], !P1 ;  /* 0x0800400098117fae */ /* 0x000fe6000c921850 */
[----:B------:R-:W-:Y:S01]  /*22d0*/  IMAD.WIDE R180, R8, 0x4, R160 ;  /* 0x0000000408b47825 */ /* 0x000fe200078e02a0 */
[----:B------:R-:W-:Y:S01]  /*22e0*/  LDGSTS.E [R17+0xc004], desc[UR16][R150.64], !P1 ;  /* 0x0c00400096117fae */ /* 0x000fe2000c921850 */
[----:B------:R-:W-:Y:S02]  /*22f0*/  ISETP.GE.U32.AND P1, PT, R6, 0x7fffffd4, PT ;  /* 0x7fffffd40600780c */ /* 0x000fe40003f26070 */
[C---:B------:R-:W-:Y:S01]  /*2300*/  IMAD.WIDE R196, R8.reuse, 0x4, R158 ;  /* 0x0000000408c47825 */ /* 0x040fe200078e029e */
[----:B------:R-:W-:Y:S03]  /*2310*/  LDGSTS.E [R17+0x8], desc[UR16][R180.64], !P2 ;  /* 0x00008000b4117fae */ /* 0x000fe6000d121850 */
[C---:B------:R-:W-:Y:S01]  /*2320*/  IMAD.WIDE R190, R8.reuse, 0x4, R174 ;  /* 0x0000000408be7825 */ /* 0x040fe200078e02ae */
[----:B------:R1:W-:Y:S03]  /*2330*/  STL [R1+0x31c], R8 ;  /* 0x00031c0801007387 */ /* 0x0003e60000100800 */
[----:B------:R-:W-:Y:S01]  /*2340*/  IMAD.WIDE R208, R8, 0x4, R166 ;  /* 0x0000000408d07825 */ /* 0x000fe200078e02a6 */
[----:B------:R-:W-:Y:S03]  /*2350*/  LDGSTS.E [R17+0x4008], desc[UR16][R196.64], !P2 ;  /* 0x04008000c4117fae */ /* 0x000fe6000d121850 */
[----:B------:R-:W-:Y:S01]  /*2360*/  VIADD R6, R4, 0xfffffff2 ;  /* 0xfffffff204067836 */ /* 0x000fe20000000000 */
[----:B------:R-:W-:Y:S01]  /*2370*/  LDGSTS.E [R17+0x8008], desc[UR16][R190.64], !P2 ;  /* 0x08008000be117fae */ /* 0x000fe2000d121850 */
[----:B------:R-:W-:Y:S01]  /*2380*/  IMAD.WIDE R214, R9, 0x4, R174 ;  /* 0x0000000409d67825 */ /* 0x000fe200078e02ae */
[----:B-1----:R-:W-:-:S02]  /*2390*/  SHF.L.U32 R8, R2, 0x3, RZ ;  /* 0x0000000302087819 */ /* 0x002fc400000006ff */
[----:B------:R-:W-:Y:S01]  /*23a0*/  LDGSTS.E [R17+0xc008], desc[UR16][R208.64], !P2 ;  /* 0x0c008000d0117fae */ /* 0x000fe2000d121850 */
[----:B------:R-:W-:Y:S01]  /*23b0*/  ISETP.GE.U32.AND P2, PT, R6, 0x7fffffd3, PT ;  /* 0x7fffffd30600780c */ /* 0x000fe20003f46070 */
[----:B------:R-:W-:Y:S02]  /*23c0*/  IMAD.WIDE R210, R9, 0x4, R166 ;  /* 0x0000000409d27825 */ /* 0x000fe400078e02a6 */
[----:B------:R-:W-:Y:S02]  /*23d0*/  LDGSTS.E [R17+0xc], desc[UR16][R192.64], !P3 ;  /* 0x0000c000c0117fae */ /* 0x000fe4000d921850 */
[----:B------:R-:W-:Y:S02]  /*23e0*/  VIADD R6, R4, 0xfffffff1 ;  /* 0xfffffff104067836 */ /* 0x000fe40000000000 */
[----:B------:R-:W-:Y:S01]  /*23f0*/  STL [R1+0x318], R9 ;  /* 0x0003180901007387 */ /* 0x000fe20000100800 */
[----:B------:R-:W-:-:S03]  /*2400*/  IMAD.WIDE R206, R8, 0x4, R160 ;  /* 0x0000000408ce7825 */ /* 0x000fc600078e02a0 */
[----:B------:R-:W-:Y:S01]  /*2410*/  LDGSTS.E [R17+0x400c], desc[UR16][R216.64], !P3 ;  /* 0x0400c000d8117fae */ /* 0x000fe2000d921850 */
[----:B------:R-:W-:-:S03]  /*2420*/  IMAD.WIDE R204, R8, 0x4, R158 ;  /* 0x0000000408cc7825 */ /* 0x000fc600078e029e */
[----:B------:R1:W-:Y:S01]  /*2430*/  STL [R1+0x314], R8 ;  /* 0x0003140801007387 */ /* 0x0003e20000100800 */
[----:B------:R-:W-:-:S03]  /*2440*/  IMAD.WIDE R200, R8, 0x4, R174 ;  /* 0x0000000408c87825 */ /* 0x000fc600078e02ae */
[----:B------:R-:W-:Y:S01]  /*2450*/  LDGSTS.E [R17+0x800c], desc[UR16][R214.64], !P3 ;  /* 0x0800c000d6117fae */ /* 0x000fe2000d921850 */
[----:B------:R-:W-:-:S03]  /*2460*/  IMAD.WIDE R218, R8, 0x4, R166 ;  /* 0x0000000408da7825 */ /* 0x000fc600078e02a6 */
[----:B------:R-:W-:Y:S01]  /*2470*/  LDGSTS.E [R17+0xc00c], desc[UR16][R210.64], !P3 ;  /* 0x0c00c000d2117fae */ /* 0x000fe2000d921850 */
[----:B------:R-:W-:Y:S01]  /*2480*/  ISETP.GE.U32.AND P3, PT, R6, 0x7fffffd2, PT ;  /* 0x7fffffd20600780c */ /* 0x000fe20003f66070 */
[----:B-1----:R-:W-:Y:S02]  /*2490*/  IMAD R8, R2, 0x9, RZ ;  /* 0x0000000902087824 */ /* 0x002fe400078e02ff */
[----:B------:R-:W-:Y:S01]  /*24a0*/  VIADD R6, R4, 0xfffffff0 ;  /* 0xfffffff004067836 */ /* 0x000fe20000000000 */
        /* <DEDUP_REMOVED lines=12> */
[C---:B------:R-:W-:Y:S02]  /*2570*/  IMAD R9, R2.reuse, 0xb, RZ ;  /* 0x0000000b02097824 */ /* 0x040fe400078e02ff */
[----:B-1----:R-:W-:Y:S01]  /*2580*/  IMAD R8, R2, 0xa, RZ ;  /* 0x0000000a02087824 */ /* 0x002fe200078e02ff */
[----:B------:R-:W-:Y:S01]  /*2590*/  LDGSTS.E [R20+0x4004], desc[UR16][R224.64], !P5 ;  /* 0x04004000e0147fae */ /* 0x000fe2000e921850 */
[----:B------:R-:W-:-:S03]  /*25a0*/  IMAD.WIDE R68, R9, 0x4, R160 ;  /* 0x0000000409447825 */ /* 0x000fc600078e02a0 */
[----:B------:R-:W-:Y:S01]  /*25b0*/  LDGSTS.E [R20+0x8004], desc[UR16][R222.64], !P5 ;  /* 0x08004000de147fae */ /* 0x000fe2000e921850 */
[----:B------:R-:W-:-:S03]  /*25c0*/  IMAD.WIDE R60, R8, 0x4, R160 ;  /* 0x00000004083c7825 */ /* 0x000fc600078e02a0 */
[----:B------:R1:W-:Y:S01]  /*25d0*/  STL [R1+0x30c], R8 ;  /* 0x00030c0801007387 */ /* 0x0003e20000100800 */
[----:B------:R-:W-:-:S03]  /*25e0*/  IMAD.WIDE R62, R8, 0x4, R158 ;  /* 0x00000004083e7825 */ /* 0x000fc600078e029e */
[----:B------:R-:W-:Y:S01]  /*25f0*/  LDGSTS.E [R20+0xc004], desc[UR16][R220.64], !P5 ;  /* 0x0c004000dc147fae */ /* 0x000fe2000e921850 */
[----:B------:R-:W-:Y:S01]  /*2600*/  IMAD.WIDE R64, R8, 0x4, R174 ;  /* 0x0000000408407825 */ /* 0x000fe200078e02ae */
[----:B------:R-:W-:Y:S02]  /*2610*/  ISETP.GE.U32.AND P5, PT, R6, 0x7fffffd0, PT ;  /* 0x7fffffd00600780c */ /* 0x000fe40003fa6070 */
[----:B------:R-:W-:Y:S01]  /*2620*/  LDGSTS.E [R20+0x8], desc[UR16][R60.64], !P6 ;  /* 0x000080003c147fae */ /* 0x000fe2000f121850 */
[----:B------:R-:W-:-:S03]  /*2630*/  IMAD.WIDE R66, R8, 0x4, R166 ;  /* 0x0000000408427825 */ /* 0x000fc600078e02a6 */
[----:B------:R-:W-:Y:S01]  /*2640*/  LDGSTS.E [R20+0x4008], desc[UR16][R62.64], !P6 ;  /* 0x040080003e147fae */ /* 0x000fe2000f121850 */
[----:B-1----:R-:W-:Y:S02]  /*2650*/  IMAD R8, R2, 0xc, RZ ;  /* 0x0000000c02087824 */ /* 0x002fe400078e02ff */
[----:B------:R-:W-:Y:S01]  /*2660*/  VIADD R6, R4, 0xffffffee ;  /* 0xffffffee04067836 */ /* 0x000fe20000000000 */
[----:B------:R-:W-:Y:S01]  /*2670*/  STL [R1+0x308], R9 ;  /* 0x0003080901007387 */ /* 0x000fe20000100800 */
        /* <DEDUP_REMOVED lines=8> */
[----:B------:R-:W-:Y:S01]  /*2700*/  IADD3 R6, R4, -0x13, RZ ;  /* 0xffffffed04067810 */ /* 0x000fe20007ffe0ff */
[C---:B------:R-:W-:Y:S01]  /*2710*/  IMAD.WIDE R80, R8.reuse, 0x4, R174 ;  /* 0x0000000408507825 */ /* 0x040fe200078e02ae */
[----:B------:R-:W-:Y:S03]  /*2720*/  LDGSTS.E [R20+0xc], desc[UR16][R68.64], !P4 ;  /* 0x0000c00044147fae */ /* 0x000fe6000e121850 */
[--C-:B------:R-:W-:Y:S01]  /*2730*/  IMAD.WIDE R82, R8, 0x4, R166.reuse ;  /* 0x0000000408527825 */ /* 0x100fe200078e02a6 */
[----:B------:R-:W-:Y:S03]  /*2740*/  LDGSTS.E [R20+0x400c], desc[UR16][R70.64], !P4 ;  /* 0x0400c00046147fae */ /* 0x000fe6000e121850 */
[----:B------:R-:W-:Y:S01]  /*2750*/  IMAD.WIDE R74, R9, 0x4, R166 ;  /* 0x00000004094a7825 */ /* 0x000fe200078e02a6 */
[----:B------:R-:W-:Y:S03]  /*2760*/  LDGSTS.E [R20+0x800c], desc[UR16][R72.64], !P4 ;  /* 0x0800c00048147fae */ /* 0x000fe6000e121850 */
[----:B-1----:R-:W-:Y:S01]  /*2770*/  IMAD R8, R2, 0xd, RZ ;  /* 0x0000000d02087824 */ /* 0x002fe200078e02ff */
[----:B------:R-:W-:Y:S01]  /*2780*/  LDGSTS.E [R20+0xc00c], desc[UR16][R74.64], !P4 ;  /* 0x0c00c0004a147fae */ /* 0x000fe2000e121850 */
[----:B------:R-:W-:Y:S01]  /*2790*/  ISETP.GE.U32.AND P4, PT, R6, 0x7fffffce, PT ;  /* 0x7fffffce0600780c */ /* 0x000fe20003f86070 */
[----:B------:R-:W-:-:S02]  /*27a0*/  VIADD R6, R4, 0xffffffec ;  /* 0xffffffec04067836 */ /* 0x000fc40000000000 */
[----:B------:R1:W-:Y:S01]  /*27b0*/  STL [R1+0x300], R8 ;  /* 0x0003000801007387 */ /* 0x0003e20000100800 */
[----:B------:R-:W-:-:S03]  /*27c0*/  IMAD.WIDE R84, R8, 0x4, R160 ;  /* 0x0000000408547825 */ /* 0x000fc600078e02a0 */
[----:B------:R-:W-:Y:S01]  /*27d0*/  LDGSTS.E [R21], desc[UR16][R76.64], !P1 ;  /* 0x000000004c157fae */ /* 0x000fe2000c921850 */
        /* <DEDUP_REMOVED lines=17> */
[----:B------:R-:W-:Y:S01]  /*28f0*/  STL [R1+0x2f8], R9 ;  /* 0x0002f80901007387 */ /* 0x000fe20000100800 */
[----:B-1----:R-:W-:Y:S02]  /*2900*/  IMAD.SHL.U32 R8, R2, 0x10, RZ ;  /* 0x0000001002087824 */ /* 0x002fe400078e00ff */
[----:B------:R-:W-:Y:S01]  /*2910*/  VIADD R6, R4, 0xffffffeb ;  /* 0xffffffeb04067836 */ /* 0x000fe20000000000 */
[----:B------:R-:W-:Y:S01]  /*2920*/  LDGSTS.E [R21+0xc004], desc[UR16][R90.64], !P2 ;  /* 0x0c0040005a157fae */ /* 0x000fe2000d121850 */
[----:B------:R-:W-:-:S03]  /*2930*/  IMAD.WIDE R108, R8, 0x4, R160 ;  /* 0x00000004086c7825 */ /* 0x000fc600078e02a0 */
[----:B------:R1:W-:Y:S01]  /*2940*/  STL [R1+0x2f4], R8 ;  /* 0x0002f40801007387 */ /* 0x0003e20000100800 */
[----:B------:R-:W-:Y:S01]  /*2950*/  IMAD.WIDE R110, R8, 0x4, R158 ;  /* 0x00000004086e7825 */ /* 0x000fe200078e029e */
[----:B------:R-:W-:Y:S02]  /*2960*/  ISETP.GE.U32.AND P2, PT, R6, 0x7fffffcc, PT ;  /* 0x7fffffcc0600780c */ /* 0x000fe40003f46070 */
[----:B------:R-:W-:Y:S01]  /*2970*/  LDGSTS.E [R21+0x8], desc[UR16][R92.64], !P3 ;  /* 0x000080005c157fae */ /* 0x000fe2000d921850 */
[----:B------:R-:W-:-:S03]  /*2980*/  IMAD.WIDE R112, R8, 0x4, R174 ;  /* 0x0000000408707825 */ /* 0x000fc600078e02ae */
[----:B------:R-:W-:Y:S01]  /*2990*/  LDGSTS.E [R21+0x4008], desc[UR16][R94.64], !P3 ;  /* 0x040080005e157fae */ /* 0x000fe2000d921850 */
[----:B------:R-:W-:-:S03]  /*29a0*/  IMAD.WIDE R114, R8, 0x4, R166 ;  /* 0x0000000408727825 */ /* 0x000fc600078e02a6 */
[----:B------:R-:W-:Y:S01]  /*29b0*/  LDGSTS.E [R21+0x8008], desc[UR16][R96.64], !P3 ;  /* 0x0800800060157fae */ /* 0x000fe2000d921850 */
[----:B------:R-:W-:-:S03]  /*29c0*/  IMAD.WIDE R100, R9, 0x4, R160 ;  /* 0x0000000409647825 */ /* 0x000fc600078e02a0 */
[----:B------:R-:W-:Y:S01]  /*29d0*/  LDGSTS.E [R21+0xc008], desc[UR16][R98.64], !P3 ;  /* 0x0c00800062157fae */ /* 0x000fe2000d921850 */
[----:B-1----:R-:W-:Y:S02]  /*29e0*/  IMAD R8, R2, 0x11, RZ ;  /* 0x0000001102087824 */ /* 0x002fe400078e02ff */
[----:B------:R-:W-:Y:S01]  /*29f0*/  VIADD R6, R4, 0xffffffea ;  /* 0xffffffea04067836 */ /* 0x000fe20000000000 */
[----:B------:R-:W-:Y:S01]  /*2a00*/  LDGSTS.E [R21+0xc], desc[UR16][R100.64], !P0 ;  /* 0x0000c00064157fae */ /* 0x000fe2000c121850 */
[----:B------:R-:W-:-:S03]  /*2a10*/  IMAD.WIDE R102, R9, 0x4, R158 ;  /* 0x0000000409667825 */ /* 0x000fc600078e029e */
[----:B------:R1:W-:Y:S01]  /*2a20*/  STL [R1+0x2f0], R8 ;  /* 0x0002f00801007387 */ /* 0x0003e20000100800 */
[C---:B------:R-:W-:Y:S01]  /*2a30*/  IMAD.WIDE R104, R9.reuse, 0x4, R174 ;  /* 0x0000000409687825 */ /* 0x040fe200078e02ae */
[----:B------:R-:W-:Y:S02]  /*2a40*/  ISETP.GE.U32.AND P3, PT, R6, 0x7fffffcb, PT ;  /* 0x7fffffcb0600780c */ /* 0x000fe40003f66070 */
[----:B------:R-:W-:Y:S01]  /*2a50*/  LDGSTS.E [R21+0x400c], desc[UR16][R102.64], !P0 ;  /* 0x0400c00066157fae */ /* 0x000fe2000c121850 */
[----:B------:R-:W-:Y:S01]  /*2a60*/  IMAD.WIDE R106, R9, 0x4, R166 ;  /* 0x00000004096a7825 */ /* 0x000fe200078e02a6 */
[----:B------:R-:W-:Y:S02]  /*2a70*/  IADD3 R6, R4, -0x17, RZ ;  /* 0xffffffe904067810 */ /* 0x000fe40007ffe0ff */
[----:B------:R-:W-:Y:S01]  /*2a80*/  LDGSTS.E [R21+0x800c], desc[UR16][R104.64], !P0 ;  /* 0x0800c00068157fae */ /* 0x000fe2000c121850 */
[----:B------:R-:W-:-:S03]  /*2a90*/  IMAD.WIDE R116, R8, 0x4, R160 ;  /* 0x0000000408747825 */ /* 0x000fc600078e02a0 */
[----:B------:R-:W-:Y:S01]  /*2aa0*/  LDGSTS.E [R21+0xc00c], desc[UR16][R106.64], !P0 ;  /* 0x0c00c0006a157fae */ /* 0x000fe2000c121850 */
[----:B------:R-:W-:Y:S01]  /*2ab0*/  IMAD.WIDE R118, R8, 0x4, R158 ;  /* 0x0000000408767825 */ /* 0x000fe200078e029e */
[----:B------:R-:W-:Y:S02]  /*2ac0*/  ISETP.GE.U32.AND P0, PT, R6, 0x7fffffca, PT ;  /* 0x7fffffca0600780c */ /* 0x000fe40003f06070 */
[----:B------:R-:W-:Y:S01]  /*2ad0*/  LDGSTS.E [R22], desc[UR16][R108.64], !P5 ;  /* 0x000000006c167fae */ /* 0x000fe2000e921850 */
[----:B------:R-:W-:-:S03]  /*2ae0*/  IMAD.WIDE R120, R8, 0x4, R174 ;  /* 0x0000000408787825 */ /* 0x000fc600078e02ae */
[----:B------:R-:W-:Y:S01]  /*2af0*/  LDGSTS.E [R22+0x4000], desc[UR16][R110.64], !P5 ;  /* 0x040000006e167fae */ /* 0x000fe2000e921850 */
[----:B------:R-:W-:-:S03]  /*2b00*/  IMAD.WIDE R122, R8, 0x4, R166 ;  /* 0x00000004087a7825 */ /* 0x000fc600078e02a6 */
[----:B------:R-:W-:Y:S01]  /*2b10*/  LDGSTS.E [R22+0x8000], desc[UR16][R112.64], !P5 ;  /* 0x0800000070167fae */ /* 0x000fe2000e921850 */
[C---:B-1----:R-:W-:Y:S02]  /*2b20*/  IMAD R8, R2.reuse, 0x12, RZ ;  /* 0x0000001202087824 */ /* 0x042fe400078e02ff */
        /* <DEDUP_REMOVED lines=10> */
[----:B------:R-:W-:Y:S02]  /*2bd0*/  VIADD R6, R4, 0xffffffe8 ;  /* 0xffffffe804067836 */ /* 0x000fe40000000000 */
[----:B-1----:R-:W-:Y:S01]  /*2be0*/  IMAD R8, R2, 0x14, RZ ;  /* 0x0000001402087824 */ /* 0x002fe200078e02ff */
[----:B------:R-:W-:Y:S01]  /*2bf0*/  LDGSTS.E [R22+0xc004], desc[UR16][R122.64], !P6 ;  /* 0x0c0040007a167fae */ /* 0x000fe2000f121850 */
[C---:B------:R-:W-:Y:S01]  /*2c00*/  IMAD.WIDE R132, R9.reuse, 0x4, R160 ;  /* 0x0000000409847825 */ /* 0x040fe200078e02a0 */
[----:B------:R-:W-:Y:S02]  /*2c10*/  ISETP.GE.U32.AND P5, PT, R6, 0x7fffffc9, PT ;  /* 0x7fffffc90600780c */ /* 0x000fe40003fa6070 */
        /* <DEDUP_REMOVED lines=12> */
[C---:B------:R-:W-:Y:S01]  /*2ce0*/  IMAD.WIDE R136, R9.reuse, 0x4, R174 ;  /* 0x0000000409887825 */ /* 0x040fe200078e02ae */
[----:B------:R-:W-:Y:S02]  /*2cf0*/  LDGSTS.E [R22+0xc], desc[UR16][R132.64], !P1 ;  /* 0x0000c00084167fae */ /* 0x000fe4000c921850 */
[----:B------:R-:W-:Y:S01]  /*2d00*/  ISETP.GE.U32.AND P6, PT, R6, 0x7fffffc8, PT ;  /* 0x7fffffc80600780c */ /* 0x000fe20003fc6070 */
[----:B-1----:R-:W-:Y:S01]  /*2d10*/  IMAD R8, R2, 0x15, RZ ;  /* 0x0000001502087824 */ /* 0x002fe200078e02ff */
[----:B------:R-:W-:Y:S01]  /*2d20*/  LDGSTS.E [R22+0x400c], desc[UR16][R134.64], !P1 ;  /* 0x0400c00086167fae */ /* 0x000fe2000c921850 */
[----:B------:R-:W-:Y:S01]  /*2d30*/  IMAD.WIDE R138, R9, 0x4, R166 ;  /* 0x00000004098a7825 */ /* 0x000fe200078e02a6 */
[----:B------:R-:W-:-:S02]  /*2d40*/  IADD3 R6, R4, -0x1a, RZ ;  /* 0xffffffe604067810 */ /* 0x000fc40007ffe0ff */
[----:B------:R-:W-:Y:S01]  /*2d50*/  LDGSTS.E [R22+0x800c], desc[UR16][R136.64], !P1 ;  /* 0x0800c00088167fae */ /* 0x000fe2000c921850 */
[----:B------:R-:W-:Y:S01]  /*2d60*/  IMAD.WIDE R148, R8, 0x4, R160 ;  /* 0x0000000408947825 */ /* 0x000fe200078e02a0 */
[----:B------:R-:W-:Y:S02]  /*2d70*/  ISETP.GE.U32.AND P4, PT, R6, 0x7fffffc7, PT ;  /* 0x7fffffc70600780c */ /* 0x000fe40003f86070 */
[----:B------:R1:W-:Y:S01]  /*2d80*/  STL [R1+0x2e0], R8 ;  /* 0x0002e00801007387 */ /* 0x0003e20000100800 */
[----:B------:R-:W-:-:S03]  /*2d90*/  IMAD.WIDE R230, R8, 0x4, R158 ;  /* 0x0000000408e67825 */ /* 0x000fc600078e029e */
[----:B------:R-:W-:Y:S01]  /*2da0*/  LDGSTS.E [R22+0xc00c], desc[UR16][R138.64], !P1 ;  /* 0x0c00c0008a167fae */ /* 0x000fe2000c921850 */
[----:B------:R-:W-:-:S03]  /*2db0*/  IMAD.WIDE R234, R8, 0x4, R174 ;  /* 0x0000000408ea7825 */ /* 0x000fc600078e02ae */
[----:B------:R-:W-:Y:S01]  /*2dc0*/  LDGSTS.E [R23], desc[UR16][R140.64], !P2 ;  /* 0x000000008c177fae */ /* 0x000fe2000d121850 */
[----:B------:R-:W-:-:S03]  /*2dd0*/  IMAD.WIDE R238, R8, 0x4, R166 ;  /* 0x0000000408ee7825 */ /* 0x000fc600078e02a6 */
[----:B------:R-:W-:Y:S01]  /*2de0*/  LDGSTS.E [R23+0x4000], desc[UR16][R142.64], !P2 ;  /* 0x040000008e177fae */ /* 0x000fe2000d121850 */
[----:B-1----:R-:W-:Y:S02]  /*2df0*/  IMAD R8, R2, 0x16, RZ ;  /* 0x0000001602087824 */ /* 0x002fe400078e02ff */
[----:B------:R-:W-:Y:S01]  /*2e00*/  VIADD R6, R4, 0xffffffe5 ;  /* 0xffffffe504067836 */ /* 0x000fe20000000000 */
[----:B------:R-:W-:Y:S01]  /*2e10*/  LDGSTS.E [R23+0x8000], desc[UR16][R144.64], !P2 ;  /* 0x0800000090177fae */ /* 0x000fe2000d121850 */
[----:B------:R-:W-:-:S03]  /*2e20*/  IMAD.WIDE R244, R8, 0x4, R160 ;  /* 0x0000000408f47825 */ /* 0x000fc600078e02a0 */
[----:B------:R-:W-:Y:S01]  /*2e30*/  LDGSTS.E [R23+0xc000], desc[UR16][R146.64], !P2 ;  /* 0x0c00000092177fae */ /* 0x000fe2000d121850 */
[----:B------:R-:W-:Y:S01]  /*2e40*/  IMAD.WIDE R248, R8, 0x4, R158 ;  /* 0x0000000408f87825 */ /* 0x000fe200078e029e */
[----:B------:R-:W-:Y:S02]  /*2e50*/  ISETP.GE.U32.AND P1, PT, R6, 0x7fffffc6, PT ;  /* 0x7fffffc60600780c */ /* 0x000fe40003f26070 */
[----:B------:R-:W-:Y:S01]  /*2e60*/  LDGSTS.E [R23+0x4], desc[UR16][R148.64], !P3 ;  /* 0x0000400094177fae */ /* 0x000fe2000d921850 */
[----:B------:R-:W-:-:S03]  /*2e70*/  IMAD.WIDE R24, R8, 0x4, R174 ;  /* 0x0000000408187825 */ /* 0x000fc600078e02ae */
[----:B------:R-:W-:Y:S01]  /*2e80*/  LDGSTS.E [R23+0x4004], desc[UR16][R230.64], !P3 ;  /* 0x04004000e6177fae */ /* 0x000fe2000d921850 */
[----:B------:R-:W-:-:S03]  /*2e90*/  IMAD.WIDE R14, R8, 0x4, R166 ;  /* 0x00000004080e7825 */ /* 0x000fc600078e02a6 */
[----:B------:R1:W-:Y:S01]  /*2ea0*/  STL [R1+0x2dc], R8 ;  /* 0x0002dc0801007387 */ /* 0x0003e20000100800 */
[----:B------:R-:W-:-:S03]  /*2eb0*/  VIADD R6, R4, 0xffffffe4 ;  /* 0xffffffe404067836 */ /* 0x000fc60000000000 */
[----:B------:R-:W-:Y:S02]  /*2ec0*/  LDGSTS.E [R23+0x8004], desc[UR16][R234.64], !P3 ;  /* 0x08004000ea177fae */ /* 0x000fe4000d921850 */
[----:B------:R-:W-:Y:S01]  /*2ed0*/  ISETP.GE.U32.AND P2, PT, R6, 0x7fffffc5, PT ;  /* 0x7fffffc50600780c */ /* 0x000fe20003f46070 */
[----:B------:R-:W-:Y:S01]  /*2ee0*/  VIADD R6, R4, 0xffffffe3 ;  /* 0xffffffe304067836 */ /* 0x000fe20000000000 */
[----:B------:R-:W-:Y:S01]  /*2ef0*/  LDGSTS.E [R23+0xc004], desc[UR16][R238.64], !P3 ;  /* 0x0c004000ee177fae */ /* 0x000fe2000d921850 */
[----:B-1----:R-:W-:-:S03]  /*2f00*/  IMAD R8, R2, 0x17, RZ ;  /* 0x0000001702087824 */ /* 0x002fc600078e02ff */
[----:B------:R-:W-:Y:S01]  /*2f10*/  LDGSTS.E [R23+0x8], desc[UR16][R244.64], !P0 ;  /* 0x00008000f4177fae */ /* 0x000fe2000c121850 */
[----:B------:R-:W-:Y:S01]  /*2f20*/  ISETP.GE.U32.AND P3, PT, R6, 0x7fffffc4, PT ;  /* 0x7fffffc40600780c */ /* 0x000fe20003f66070 */
[----:B------:R-:W-:Y:S01]  /*2f30*/  IMAD.WIDE R232, R8, 0x4, R160 ;  /* 0x0000000408e87825 */ /* 0x000fe200078e02a0 */
[----:B------:R-:W-:Y:S01]  /*2f40*/  IADD3 R6, R4, -0x1e, RZ ;  /* 0xffffffe204067810 */ /* 0x000fe20007ffe0ff */
[----:B------:R-:W-:Y:S04]  /*2f50*/  LDGSTS.E [R23+0x4008], desc[UR16][R248.64], !P0 ;  /* 0x04008000f8177fae */ /* 0x000fe8000c121850 */
[----:B------:R1:W-:Y:S04]  /*2f60*/  STL.64 [R1], R24 ;  /* 0x0000001801007387 */ /* 0x0003e80000100a00 */
[----:B------:R1:W-:Y:S04]  /*2f70*/  LDGSTS.E [R23+0x8008], desc[UR16][R24.64], !P0 ;  /* 0x0800800018177fae */ /* 0x0003e8000c121850 */
[----:B------:R2:W-:Y:S04]  /*2f80*/  STL.64 [R1+0x10], R14 ;  /* 0x0000100e01007387 */ /* 0x0005e80000100a00 */
[----:B------:R2:W-:Y:S01]  /*2f90*/  LDGSTS.E [R23+0xc008], desc[UR16][R14.64], !P0 ;  /* 0x0c0080000e177fae */ /* 0x0005e2000c121850 */
[----:B------:R-:W-:Y:S01]  /*2fa0*/  ISETP.GE.U32.AND P0, PT, R6, 0x7fffffc3, PT ;  /* 0x7fffffc30600780c */ /* 0x000fe20003f06070 */
[----:B------:R-:W-:-:S02]  /*2fb0*/  VIADD R6, R4, 0xffffffe1 ;  /* 0xffffffe104067836 */ /* 0x000fc40000000000 */
[C---:B-1----:R-:W-:Y:S01]  /*2fc0*/  IMAD.WIDE R24, R8.reuse, 0x4, R158 ;  /* 0x0000000408187825 */ /* 0x042fe200078e029e */
[----:B------:R1:W-:Y:S04]  /*2fd0*/  STL [R1+0x2d8], R8 ;  /* 0x0002d80801007387 */ /* 0x0003e80000100800 */
[----:B------:R-:W-:Y:S01]  /*2fe0*/  STL.64 [R1+0x18], R232 ;  /* 0x000018e801007387 */ /* 0x000fe20000100a00 */
[----:B--2---:R-:W-:-:S03]  /*2ff0*/  IMAD.WIDE R14, R8, 0x4, R174 ;  /* 0x00000004080e7825 */ /* 0x004fc600078e02ae */
[----:B------:R-:W-:Y:S01]  /*3000*/  LDGSTS.E [R23+0xc], desc[UR16][R232.64], !P5 ;  /* 0x0000c000e8177fae */ /* 0x000fe2000e921850 */
[----:B-1----:R-:W-:-:S03]  /*3010*/  IMAD.WIDE R8, R8, 0x4, R166 ;  /* 0x0000000408087825 */ /* 0x002fc600078e02a6 */
[----:B------:R1:W-:Y:S04]  /*3020*/  STL.64 [R1+0x20], R24 ;  /* 0x0000201801007387 */ /* 0x0003e80000100a00 */
[----:B------:R1:W-:Y:S04]  /*3030*/  LDGSTS.E [R23+0x400c], desc[UR16][R24.64], !P5 ;  /* 0x0400c00018177fae */ /* 0x0003e8000e921850 */
[----:B------:R-:W-:Y:S04]  /*3040*/  STL.64 [R1+0x28], R14 ;  /* 0x0000280e01007387 */ /* 0x000fe80000100a00 */
[----:B------:R-:W-:Y:S04]  /*3050*/  LDGSTS.E [R23+0x800c], desc[UR16][R14.64], !P5 ;  /* 0x0800c0000e177fae */ /* 0x000fe8000e921850 */
[----:B------:R2:W-:Y:S01]  /*3060*/  STL.64 [R1+0x30], R8 ;  /* 0x0000300801007387 */ /* 0x0005e20000100a00 */
[----:B-1----:R-:W-:Y:S01]  /*3070*/  LOP3.LUT R24, R10, 0x60, RZ, 0x3c, !PT ;  /* 0x000000600a187812 */ /* 0x002fe200078e3cff */
[----:B------:R-:W1:Y:S02]  /*3080*/  LDC R25, c[0x0][0x230] ;  /* 0x00008c00ff197b82 */ /* 0x000e640000000800 */
[----:B------:R2:W-:Y:S01]  /*3090*/  LDGSTS.E [R23+0xc00c], desc[UR16][R8.64], !P5 ;  /* 0x0c00c00008177fae */ /* 0x0005e2000e921850 */
[----:B------:R-:W-:Y:S01]  /*30a0*/  ISETP.GE.U32.AND P5, PT, R6, 0x7fffffc2, PT ;  /* 0x7fffffc20600780c */ /* 0x000fe20003fa6070 */
[----:B------:R-:W-:-:S02]  /*30b0*/  VIADD R24, R24, UR12 ;  /* 0x0000000c18187c36 */ /* 0x000fc40008000000 */
[----:B------:R-:W-:Y:S02]  /*30c0*/  VIADD R6, R4, 0xffffffe0 ;  /* 0xffffffe004067836 */ /* 0x000fe40000000000 */
[C---:B--2---:R-:W-:Y:S02]  /*30d0*/  IMAD R9, R2.reuse, 0x18, RZ ;  /* 0x0000001802097824 */ /* 0x044fe400078e02ff */
[----:B------:R-:W-:Y:S02]  /*30e0*/  IMAD R8, R2, 0x19, RZ ;  /* 0x0000001902087824 */ /* 0x000fe400078e02ff */
[C-C-:B------:R-:W-:Y:S01]  /*30f0*/  IMAD.WIDE R250, R9.reuse, 0x4, R160.reuse ;  /* 0x0000000409fa7825 */ /* 0x140fe200078e02a0 */
[----:B------:R-:W-:Y:S03]  /*3100*/  STL [R1+0x2d4], R9 ;  /* 0x0002d40901007387 */ /* 0x000fe60000100800 */
[C---:B------:R-:W-:Y:S01]  /*3110*/  IMAD.WIDE R236, R8.reuse, 0x4, R160 ;  /* 0x0000000408ec7825 */ /* 0x040fe200078e02a0 */
[----:B------:R2:W-:Y:S03]  /*3120*/  STL [R1+0x2d0], R8 ;  /* 0x0002d00801007387 */ /* 0x0005e60000100800 */
[C---:B------:R-:W-:Y:S01]  /*3130*/  IMAD.WIDE R246, R9.reuse, 0x4, R158 ;  /* 0x0000000409f67825 */ /* 0x040fe200078e029e */
[----:B------:R-:W-:Y:S03]  /*3140*/  STL.64 [R1+0x38], R250 ;  /* 0x000038fa01007387 */ /* 0x000fe60000100a00 */
[C---:B------:R-:W-:Y:S01]  /*3150*/  IMAD.WIDE R242, R9.reuse, 0x4, R174 ;  /* 0x0000000409f27825 */ /* 0x040fe200078e02ae */
[----:B------:R-:W-:Y:S03]  /*3160*/  LDGSTS.E [R24], desc[UR16][R250.64], !P6 ;  /* 0x00000000fa187fae */ /* 0x000fe6000f121850 */
[----:B------:R-:W-:Y:S01]  /*3170*/  IMAD.WIDE R240, R9, 0x4, R166 ;  /* 0x0000000409f07825 */ /* 0x000fe200078e02a6 */
[----:B------:R-:W-:Y:S03]  /*3180*/  STL.64 [R1+0x80], R236 ;  /* 0x000080ec01007387 */ /* 0x000fe60000100a00 */
[C---:B------:R-:W-:Y:S01]  /*3190*/  IMAD.WIDE R232, R8.reuse, 0x4, R158 ;  /* 0x0000000408e87825 */ /* 0x040fe200078e029e */
[----:B------:R-:W-:Y:S03]  /*31a0*/  LDGSTS.E [R24+0x4000], desc[UR16][R246.64], !P6 ;  /* 0x04000000f6187fae */ /* 0x000fe6000f121850 */
[C---:B------:R-:W-:Y:S01]  /*31b0*/  IMAD.WIDE R14, R8.reuse, 0x4, R174 ;  /* 0x00000004080e7825 */ /* 0x040fe200078e02ae */
[----:B------:R-:W-:Y:S03]  /*31c0*/  STL.64 [R1+0x48], R246 ;  /* 0x000048f601007387 */ /* 0x000fe60000100a00 */
[----:B--2---:R-:W-:Y:S01]  /*31d0*/  IMAD.WIDE R8, R8, 0x4, R166 ;  /* 0x0000000408087825 */ /* 0x004fe200078e02a6 */
[----:B------:R-:W-:Y:S04]  /*31e0*/  LDGSTS.E [R24+0x8000], desc[UR16][R242.64], !P6 ;  /* 0x08000000f2187fae */ /* 0x000fe8000f121850 */
[----:B------:R-:W-:Y:S04]  /*31f0*/  STL.64 [R1+0x58], R242 ;  /* 0x000058f201007387 */ /* 0x000fe80000100a00 */
[----:B------:R-:W-:Y:S01]  /*3200*/  LDGSTS.E [R24+0xc000], desc[UR16][R240.64], !P6 ;  /* 0x0c000000f0187fae */ /* 0x000fe2000f121850 */
[----:B------:R-:W-:-:S03]  /*3210*/  ISETP.GE.AND P6, PT, R229, R6, PT ;  /* 0x00000006e500720c */ /* 0x000fc60003fc6270 */
[----:B------:R-:W-:Y:S01]  /*3220*/  STL.64 [R1+0x68], R240 ;  /* 0x000068f001007387 */ /* 0x000fe20000100a00 */
[----:B------:R-:W-:Y:S02]  /*3230*/  SEL R13, RZ, 0x4, P6 ;  /* 0x00000004ff0d7807 */ /* 0x000fe40003000000 */
[----:B------:R-:W-:Y:S01]  /*3240*/  ISETP.GE.U32.AND P6, PT, R6, 0x7fffffc1, PT ;  /* 0x7fffffc10600780c */ /* 0x000fe20003fc6070 */
[----:B------:R-:W-:Y:S04]  /*3250*/  LDGSTS.E [R24+0x4], desc[UR16][R236.64], !P4 ;  /* 0x00004000ec187fae */ /* 0x000fe8000e121850 */
[----:B------:R-:W-:Y:S04]  /*3260*/  STL.64 [R1+0x88], R232 ;  /* 0x000088e801007387 */ /* 0x000fe80000100a00 */
[----:B------:R-:W-:Y:S04]  /*3270*/  LDGSTS.E [R24+0x4004], desc[UR16][R232.64], !P4 ;  /* 0x04004000e8187fae */ /* 0x000fe8000e121850 */
[----:B------:R-:W-:Y:S04]  /*3280*/  STL.64 [R1+0x90], R14 ;  /* 0x0000900e01007387 */ /* 0x000fe80000100a00 */
[----:B------:R-:W-:Y:S04]  /*3290*/  LDGSTS.E [R24+0x8004], desc[UR16][R14.64], !P4 ;  /* 0x080040000e187fae */ /* 0x000fe8000e121850 */
[----:B------:R2:W-:Y:S04]  /*32a0*/  STL.64 [R1+0xa0], R8 ;  /* 0x0000a00801007387 */ /* 0x0005e80000100a00 */
[----:B------:R2:W-:Y:S01]  /*32b0*/  LDGSTS.E [R24+0xc004], desc[UR16][R8.64], !P4 ;  /* 0x0c00400008187fae */ /* 0x0005e2000e121850 */
[----:B------:R-:W-:-:S04]  /*32c0*/  ISETP.GT.AND P4, PT, R252, 0x1f, PT ;  /* 0x0000001ffc00780c */ /* 0x000fc80003f84270 */
[----:B------:R-:W-:Y:S02]  /*32d0*/  SEL R6, RZ, 0x4, !P4 ;  /* 0x00000004ff067807 */ /* 0x000fe40006000000 */
[----:B------:R-:W-:-:S04]  /*32e0*/  ISETP.GE.AND P4, PT, R229, R4, PT ;  /* 0x00000004e500720c */ /* 0x000fc80003f86270 */
[----:B------:R-:W-:Y:S01]  /*32f0*/  SEL R6, R6, RZ, !P4 ;  /* 0x000000ff06067207 */ /* 0x000fe20006000000 */
[----:B--2---:R-:W-:Y:S01]  /*3300*/  IMAD R9, R2, 0x1a, RZ ;  /* 0x0000001a02097824 */ /* 0x004fe200078e02ff */
[----:B------:R-:W-:Y:S01]  /*3310*/  ISETP.GT.AND P4, PT, R252, 0x3f, PT ;  /* 0x0000003ffc00780c */ /* 0x000fe20003f84270 */
[----:B------:R-:W-:Y:S02]  /*3320*/  IMAD R8, R2, 0x1b, RZ ;  /* 0x0000001b02087824 */ /* 0x000fe400078e02ff */
[----:B------:R-:W-:Y:S01]  /*3330*/  IMAD.WIDE R240, R9, 0x4, R160 ;  /* 0x0000000409f07825 */ /* 0x000fe200078e02a0 */
[----:B------:R-:W-:Y:S01]  /*3340*/  STL [R1+0x2cc], R9 ;  /* 0x0002cc0901007387 */ /* 0x000fe20000100800 */
[----:B------:R-:W-:Y:S02]  /*3350*/  SEL R4, R13, RZ, P4 ;  /* 0x000000ff0d047207 */ /* 0x000fe40002000000 */
[C---:B------:R-:W-:Y:S01]  /*3360*/  IMAD.WIDE R236, R9.reuse, 0x4, R158 ;  /* 0x0000000409ec7825 */ /* 0x040fe200078e029e */
[----:B------:R-:W-:Y:S01]  /*3370*/  STL [R1+0x2c8], R8 ;  /* 0x0002c80801007387 */ /* 0x000fe20000100800 */
[----:B------:R-:W-:Y:S01]  /*3380*/  ISETP.NE.U32.AND P4, PT, R4, RZ, PT ;  /* 0x000000ff0400720c */ /* 0x000fe20003f85070 */
[----:B------:R-:W2:Y:S01]  /*3390*/  LDC R13, c[0x0][0x230] ;  /* 0x00008c00ff0d7b82 */ /* 0x000ea20000000800 */
[----:B------:R-:W-:Y:S01]  /*33a0*/  IMAD.WIDE R232, R9, 0x4, R174 ;  /* 0x0000000409e87825 */ /* 0x000fe200078e02ae */
[----:B------:R-:W-:Y:S01]  /*33b0*/  STL.64 [R1+0x78], R240 ;  /* 0x000078f001007387 */ /* 0x000fe20000100a00 */
[----:B-1----:R-:W-:-:S02]  /*33c0*/  IADD3 R4, R25, -0x21, RZ ;  /* 0xffffffdf19047810 */ /* 0x002fc40007ffe0ff */
[----:B------:R-:W-:Y:S01]  /*33d0*/  IMAD.WIDE R14, R9, 0x4, R166 ;  /* 0x00000004090e7825 */ /* 0x000fe200078e02a6 */
[----:B------:R-:W-:Y:S04]  /*33e0*/  LDGSTS.E [R24+0x8], desc[UR16][R240.64], !P1 ;  /* 0x00008000f0187fae */ /* 0x000fe8000c921850 */
[----:B------:R1:W-:Y:S04]  /*33f0*/  STL.64 [R1+0x98], R236 ;  /* 0x000098ec01007387 */ /* 0x0003e80000100a00 */
[----:B------:R1:W-:Y:S04]  /*3400*/  LDGSTS.E [R24+0x4008], desc[UR16][R236.64], !P1 ;  /* 0x04008000ec187fae */ /* 0x0003e8000c921850 */
[----:B------:R3:W-:Y:S04]  /*3410*/  STL.64 [R1+0xa8], R232 ;  /* 0x0000a8e801007387 */ /* 0x0007e80000100a00 */
[----:B------:R3:W-:Y:S01]  /*3420*/  LDGSTS.E [R24+0x8008], desc[UR16][R232.64], !P1 ;  /* 0x08008000e8187fae */ /* 0x0007e2000c921850 */
[----:B-1----:R-:W-:-:S03]  /*3430*/  IMAD.WIDE R236, R8, 0x4, R160 ;  /* 0x0000000408ec7825 */ /* 0x002fc600078e02a0 */
[----:B------:R1:W-:Y:S04]  /*3440*/  STL.64 [R1+0xb0], R14 ;  /* 0x0000b00e01007387 */ /* 0x0003e80000100a00 */
[----:B------:R1:W-:Y:S01]  /*3450*/  LDGSTS.E [R24+0xc008], desc[UR16][R14.64], !P1 ;  /* 0x0c0080000e187fae */ /* 0x0003e2000c921850 */
[----:B------:R-:W-:Y:S01]  /*3460*/  ISETP.NE.U32.AND P1, PT, R6, RZ, PT ;  /* 0x000000ff0600720c */ /* 0x000fe20003f25070 */
[C---:B---3--:R-:W-:Y:S02]  /*3470*/  IMAD.WIDE R232, R8.reuse, 0x4, R158 ;  /* 0x0000000408e87825 */ /* 0x048fe400078e029e */
[----:B------:R-:W-:Y:S01]  /*3480*/  STL.64 [R1+0xb8], R236 ;  /* 0x0000b8ec01007387 */ /* 0x000fe20000100a00 */
[----:B------:R-:W3:Y:S03]  /*3490*/  LDC R6, c[0x0][0x230] ;  /* 0x00008c00ff067b82 */ /* 0x000ee60000000800 */
[----:B------:R-:W-:Y:S01]  /*34a0*/  LDGSTS.E [R24+0xc], desc[UR16][R236.64], !P2 ;  /* 0x0000c000ec187fae */ /* 0x000fe2000d121850 */
[----:B-1----:R-:W-:-:S03]  /*34b0*/  IMAD.WIDE R14, R8, 0x4, R174 ;  /* 0x00000004080e7825 */ /* 0x002fc600078e02ae */
[----:B------:R-:W-:Y:S01]  /*34c0*/  STL.64 [R1+0xc0], R232 ;  /* 0x0000c0e801007387 */ /* 0x000fe20000100a00 */
[----:B------:R-:W-:-:S03]  /*34d0*/  IMAD.WIDE R8, R8, 0x4, R166 ;  /* 0x0000000408087825 */ /* 0x000fc600078e02a6 */
[----:B------:R-:W-:Y:S04]  /*34e0*/  LDGSTS.E [R24+0x400c], desc[UR16][R232.64], !P2 ;  /* 0x0400c000e8187fae */ /* 0x000fe8000d121850 */
[----:B------:R1:W-:Y:S04]  /*34f0*/  STL.64 [R1+0xd0], R14 ;  /* 0x0000d00e01007387 */ /* 0x0003e80000100a00 */
[----:B------:R1:W-:Y:S04]  /*3500*/  LDGSTS.E [R24+0x800c], desc[UR16][R14.64], !P2 ;  /* 0x0800c0000e187fae */ /* 0x0003e8000d121850 */
[----:B------:R4:W-:Y:S04]  /*3510*/  STL.64 [R1+0xe0], R8 ;  /* 0x0000e00801007387 */ /* 0x0009e80000100a00 */
[----:B------:R4:W-:Y:S01]  /*3520*/  LDGSTS.E [R24+0xc00c], desc[UR16][R8.64], !P2 ;  /* 0x0c00c00008187fae */ /* 0x0009e2000d121850 */
[----:B------:R-:W-:Y:S01]  /*3530*/  ISETP.GE.U32.AND P2, PT, R4, 0x7fffffc0, PT ;  /* 0x7fffffc00400780c */ /* 0x000fe20003f46070 */
[----:B------:R-:W-:Y:S01]  /*3540*/  VIADD R4, R228, 0xffffffde ;  /* 0xffffffdee4047836 */ /* 0x000fe20000000000 */
[----:B-1----:R-:W-:Y:S01]  /*3550*/  LOP3.LUT R14, R10, 0x70, RZ, 0x3c, !PT ;  /* 0x000000700a0e7812 */ /* 0x002fe200078e3cff */
[----:B------:R1:W-:Y:S01]  /*3560*/  STL.64 [R1+0x6a8], R10 ;  /* 0x0006a80a01007387 */ /* 0x0003e20000100a00 */
[----:B------:R-:W-:-:S03]  /*3570*/  VIADD R228, R18, UR12 ;  /* 0x0000000c12e47c36 */ /* 0x000fc60008000000 */
[----:B------:R-:W-:Y:S02]  /*3580*/  VIADD R25, R14, UR12 ;  /* 0x0000000c0e197c36 */ /* 0x000fe40008000000 */
[C---:B----4-:R-:W-:Y:S02]  /*3590*/  IMAD R9, R2.reuse, 0x1c, RZ ;  /* 0x0000001c02097824 */ /* 0x050fe400078e02ff */
[----:B------:R-:W-:Y:S02]  /*35a0*/  IMAD R8, R2, 0x1d, RZ ;  /* 0x0000001d02087824 */ /* 0x000fe400078e02ff */
[C---:B------:R-:W-:Y:S01]  /*35b0*/  IMAD.WIDE R236, R9.reuse, 0x4, R160 ;  /* 0x0000000409ec7825 */ /* 0x040fe200078e02a0 */
[----:B------:R-:W-:Y:S03]  /*35c0*/  STL [R1+0x2c4], R9 ;  /* 0x0002c40901007387 */ /* 0x000fe60000100800 */
[C---:B------:R-:W-:Y:S01]  /*35d0*/  IMAD.WIDE R232, R9.reuse, 0x4, R158 ;  /* 0x0000000409e87825 */ /* 0x040fe200078e029e */
[----:B------:R-:W-:Y:S03]  /*35e0*/  STL [R1+0x2c0], R8 ;  /* 0x0002c00801007387 */ /* 0x000fe60000100800 */
[C---:B------:R-:W-:Y:S01]  /*35f0*/  IMAD.WIDE R14, R9.reuse, 0x4, R174 ;  /* 0x00000004090e7825 */ /* 0x040fe200078e02ae */
[----:B------:R-:W-:Y:S03]  /*3600*/  STL.64 [R1+0xf0], R236 ;  /* 0x0000f0ec01007387 */ /* 0x000fe60000100a00 */
[----:B-1----:R-:W-:Y:S01]  /*3610*/  IMAD.WIDE R10, R9, 0x4, R166 ;  /* 0x00000004090a7825 */ /* 0x002fe200078e02a6 */
[----:B------:R-:W-:Y:S04]  /*3620*/  LDGSTS.E [R25], desc[UR16][R236.64], !P3 ;  /* 0x00000000ec197fae */ /* 0x000fe8000d921850 */
[----:B------:R-:W-:Y:S04]  /*3630*/  STL.64 [R1+0x100], R232 ;  /* 0x000100e801007387 */ /* 0x000fe80000100a00 */
[----:B------:R-:W-:Y:S04]  /*3640*/  LDGSTS.E [R25+0x4000], desc[UR16][R232.64], !P3 ;  /* 0x04000000e8197fae */ /* 0x000fe8000d921850 */
[----:B------:R1:W-:Y:S04]  /*3650*/  STL.64 [R1+0x110], R14 ;  /* 0x0001100e01007387 */ /* 0x0003e80000100a00 */
[----:B------:R1:W-:Y:S04]  /*3660*/  LDGSTS.E [R25+0x8000], desc[UR16][R14.64], !P3 ;  /* 0x080000000e197fae */ /* 0x0003e8000d921850 */
[----:B------:R4:W-:Y:S04]  /*3670*/  STL.64 [R1+0x120], R10 ;  /* 0x0001200a01007387 */ /* 0x0009e80000100a00 */
[----:B------:R4:W-:Y:S01]  /*3680*/  LDGSTS.E [R25+0xc000], desc[UR16][R10.64], !P3 ;  /* 0x0c0000000a197fae */ /* 0x0009e2000d921850 */
[----:B------:R-:W-:Y:S01]  /*3690*/  ISETP.GE.U32.AND P3, PT, R4, 0x7fffffbf, PT ;  /* 0x7fffffbf0400780c */ /* 0x000fe20003f66070 */
[----:B---3--:R-:W-:-:S02]  /*36a0*/  VIADD R4, R6, 0xffffffdd ;  /* 0xffffffdd06047836 */ /* 0x008fc40000000000 */
[C---:B-1----:R-:W-:Y:S01]  /*36b0*/  IMAD.WIDE R14, R8.reuse, 0x4, R160 ;  /* 0x00000004080e7825 */ /* 0x042fe200078e02a0 */
[----:B------:R-:W1:Y:S04]  /*36c0*/  LDC R6, c[0x0][0x230] ;  /* 0x00008c00ff067b82 */ /* 0x000e680000000800 */
[----:B------:R-:W-:Y:S01]  /*36d0*/  STL.64 [R1+0x130], R14 ;  /* 0x0001300e01007387 */ /* 0x000fe20000100a00 */
[----:B----4-:R-:W-:-:S03]  /*36e0*/  IMAD.WIDE R10, R8, 0x4, R158 ;  /* 0x00000004080a7825 */ /* 0x010fc600078e029e */
[----:B------:R-:W-:Y:S04]  /*36f0*/  LDGSTS.E [R25+0x4], desc[UR16][R14.64], !P0 ;  /* 0x000040000e197fae */ /* 0x000fe8000c121850 */
[----:B------:R3:W-:Y:S04]  /*3700*/  STL.64 [R1+0x140], R10 ;  /* 0x0001400a01007387 */ /* 0x0007e80000100a00 */
[----:B------:R3:W-:Y:S02]  /*3710*/  LDGSTS.E [R25+0x4004], desc[UR16][R10.64], !P0 ;  /* 0x040040000a197fae */ /* 0x0007e4000c121850 */
[----:B---3--:R-:W-:-:S04]  /*3720*/  IMAD.WIDE R10, R8, 0x4, R174 ;  /* 0x00000004080a7825 */ /* 0x008fc800078e02ae */
[----:B------:R-:W-:Y:S01]  /*3730*/  IMAD.WIDE R8, R8, 0x4, R166 ;  /* 0x0000000408087825 */ /* 0x000fe200078e02a6 */
[----:B------:R-:W-:Y:S04]  /*3740*/  STL.64 [R1+0x150], R10 ;  /* 0x0001500a01007387 */ /* 0x000fe80000100a00 */
[----:B------:R-:W-:Y:S04]  /*3750*/  LDGSTS.E [R25+0x8004], desc[UR16][R10.64], !P0 ;  /* 0x080040000a197fae */ /* 0x000fe8000c121850 */
[----:B------:R3:W-:Y:S04]  /*3760*/  STL.64 [R1+0x160], R8 ;  /* 0x0001600801007387 */ /* 0x0007e80000100a00 */
[----:B------:R3:W-:Y:S01]  /*3770*/  LDGSTS.E [R25+0xc004], desc[UR16][R8.64], !P0 ;  /* 0x0c00400008197fae */ /* 0x0007e2000c121850 */
[----:B------:R-:W-:Y:S01]  /*3780*/  ISETP.GE.U32.AND P0, PT, R4, 0x7fffffbe, PT ;  /* 0x7fffffbe0400780c */ /* 0x000fe20003f06070 */
[----:B--2---:R-:W-:-:S02]  /*3790*/  VIADD R4, R13, 0xffffffdc ;  /* 0xffffffdc0d047836 */ /* 0x004fc40000000000 */
[----:B------:R-:W2:Y:S01]  /*37a0*/  LDC R13, c[0x0][0x230] ;  /* 0x00008c00ff0d7b82 */ /* 0x000ea20000000800 */
[----:B---3--:R-:W-:-:S04]  /*37b0*/  IMAD R8, R2, 0x1e, RZ ;  /* 0x0000001e02087824 */ /* 0x008fc800078e02ff */
[C---:B------:R-:W-:Y:S01]  /*37c0*/  IMAD.WIDE R14, R8.reuse, 0x4, R160 ;  /* 0x00000004080e7825 */ /* 0x040fe200078e02a0 */
[----:B------:R-:W-:Y:S03]  /*37d0*/  STL [R1+0x2bc], R8 ;  /* 0x0002bc0801007387 */ /* 0x000fe60000100800 */
[C---:B------:R-:W-:Y:S01]  /*37e0*/  IMAD.WIDE R10, R8.reuse, 0x4, R158 ;  /* 0x00000004080a7825 */ /* 0x040fe200078e029e */
[----:B------:R-:W-:Y:S04]  /*37f0*/  STL.64 [R1+0x170], R14 ;  /* 0x0001700e01007387 */ /* 0x000fe80000100a00 */
        /* <DEDUP_REMOVED lines=9> */
[----:B------:R-:W-:-:S02]  /*3890*/  ISETP.GE.U32.AND P5, PT, R4, 0x7fffffbd, PT ;  /* 0x7fffffbd0400780c */ /* 0x000fc40003fa6070 */
[----:B-1----:R-:W-:Y:S02]  /*38a0*/  IADD3 R4, R6, -0x25, RZ ;  /* 0xffffffdb06047810 */ /* 0x002fe40007ffe0ff */
[----:B------:R-:W-:-:S05]  /*38b0*/  LOP3.LUT R6, R18, 0x40, RZ, 0x3c, !PT ;  /* 0x0000004012067812 */ /* 0x000fca00078e3cff */
[----:B------:R-:W-:Y:S02]  /*38c0*/  VIADD R6, R6, UR12 ;  /* 0x0000000c06067c36 */ /* 0x000fe40008000000 */
        /* <DEDUP_REMOVED lines=8> */
[----:B-1----:R-:W-:-:S04]  /*3950*/  IMAD.WIDE R10, R8, 0x4, R174 ;  /* 0x00000004080a7825 */ /* 0x002fc800078e02ae */
[----:B------:R-:W-:Y:S01]  /*3960*/  IMAD.WIDE R8, R8, 0x4, R166 ;  /* 0x0000000408087825 */ /* 0x000fe200078e02a6 */
[----:B------:R1:W-:Y:S04]  /*3970*/  LDGSTS.E [R25+0x800c], desc[UR16][R10.64], !P6 ;  /* 0x0800c0000a197fae */ /* 0x0003e8000f121850 */
[----:B------:R3:W-:Y:S01]  /*3980*/  LDGSTS.E [R25+0xc00c], desc[UR16][R8.64], !P6 ;  /* 0x0c00c00008197fae */ /* 0x0007e2000f121850 */
[----:B------:R-:W-:Y:S01]  /*3990*/  ISETP.GE.U32.AND P6, PT, R4, 0x7fffffbc, PT ;  /* 0x7fffffbc0400780c */ /* 0x000fe20003fc6070 */
[----:B--2---:R-:W-:Y:S02]  /*39a0*/  VIADD R4, R13, 0xffffffda ;  /* 0xffffffda0d047836 */ /* 0x004fe40000000000 */
[----:B------:R-:W0:Y:S01]  /*39b0*/  LDGDEPBAR ;  /* 0x00000000000079af */ /* 0x000e220000000000 */
[----:B------:R-:W2:Y:S03]  /*39c0*/  LDC R13, c[0x0][0x230] ;  /* 0x00008c00ff0d7b82 */ /* 0x000ea60000000800 */
[----:B------:R-:W-:Y:S04]  /*39d0*/  LDGSTS.E [R228+0x50000], desc[UR16][R44.64], P1 ;  /* 0x500000002ce47fae */ /* 0x000fe80008921850 */
[----:B------:R-:W-:Y:S04]  /*39e0*/  LDGSTS.E [R228+0x50400], desc[UR16][R28.64], P1 ;  /* 0x504000001ce47fae */ /* 0x000fe80008921850 */
[----:B------:R-:W-:Y:S04]  /*39f0*/  LDGSTS.E [R228+0x50800], desc[UR16][R42.64], P1 ;  /* 0x508000002ae47fae */ /* 0x000fe80008921850 */
[----:B------:R-:W-:Y:S04]  /*3a00*/  LDGSTS.E [R228+0x50c00], desc[UR16][R40.64], P1 ;  /* 0x50c0000028e47fae */ /* 0x000fe80008921850 */
[----:B------:R-:W-:Y:S04]  /*3a10*/  LDGSTS.E [R228+0x51000], desc[UR16][R38.64], P1 ;  /* 0x5100000026e47fae */ /* 0x000fe80008921850 */
[----:B------:R-:W-:Y:S01]  /*3a20*/  LDGSTS.E [R228+0x51400], desc[UR16][R36.64], P1 ;  /* 0x5140000024e47fae */ /* 0x000fe20008921850 */
[----:B--2---:R-:W-:-:S03]  /*3a30*/  IADD3 R13, R13, -0x27, RZ ;  /* 0xffffffd90d0d7810 */ /* 0x004fc60007ffe0ff */
[----:B------:R-:W-:Y:S04]  /*3a40*/  LDGSTS.E [R228+0x51800], desc[UR16][R34.64], P1 ;  /* 0x5180000022e47fae */ /* 0x000fe80008921850 */
        /* <DEDUP_REMOVED lines=8> */
[----:B------:R-:W-:Y:S01]  /*3ad0*/  LDGSTS.E [R6+0x51e00], desc[UR16][R46.64], P1 ;  /* 0x51e000002e067fae */ /* 0x000fe20008921850 */
[----:B------:R-:W-:Y:S01]  /*3ae0*/  ISETP.GE.U32.AND P1, PT, R4, 0x7fffffbb, PT ;  /* 0x7fffffbb0400780c */ /* 0x000fe20003f26070 */
[----:B------:R-:W-:-:S02]  /*3af0*/  IMAD.SHL.U32 R4, R2, 0x20, RZ ;  /* 0x0000002002047824 */ /* 0x000fc400078e00ff */
[----:B------:R-:W0:Y:S02]  /*3b00*/  LDGDEPBAR ;  /* 0x00000000000079af */ /* 0x000e240000000000 */
[C---:B------:R-:W-:Y:S01]  /*3b10*/  IMAD.WIDE R160, R4.reuse, 0x4, R160 ;  /* 0x0000000404a07825 */ /* 0x040fe200078e02a0 */
[----:B------:R-:W-:Y:S03]  /*3b20*/  BAR.SYNC.DEFER_BLOCKING 0x0 ;  /* 0x0000000000007b1d */ /* 0x000fe60000010000 */
[----:B------:R-:W-:-:S04]  /*3b30*/  IMAD.WIDE R14, R4, 0x4, R158 ;  /* 0x00000004040e7825 */ /* 0x000fc800078e029e */
[C---:B------:R-:W-:Y:S01]  /*3b40*/  IMAD.WIDE R158, R4.reuse, 0x4, R226 ;  /* 0x00000004049e7825 */ /* 0x040fe200078e02e2 */
[----:B------:R1:W-:Y:S03]  /*3b50*/  STL.64 [R1+0x1d0], R10 ;  /* 0x0001d00a01007387 */ /* 0x0003e60000100a00 */
[C---:B------:R-:W-:Y:S01]  /*3b60*/  IMAD.WIDE R58, R4.reuse, 0x4, R58 ;  /* 0x00000004043a7825 */ /* 0x040fe200078e023a */
[----:B------:R3:W-:Y:S04]  /*3b70*/  STL.64 [R1+0x1e0], R8 ;  /* 0x0001e00801007387 */ /* 0x0007e80000100a00 */
[----:B------:R-:W-:Y:S01]  /*3b80*/  STL.64 [R1+0x230], R160 ;  /* 0x000230a001007387 */ /* 0x000fe20000100a00 */
[----:B-1----:R-:W-:-:S03]  /*3b90*/  IMAD.WIDE R10, R4, 0x4, R174 ;  /* 0x00000004040a7825 */ /* 0x002fc600078e02ae */
[----:B------:R1:W-:Y:S01]  /*3ba0*/  STL.64 [R1+0x228], R14 ;  /* 0x0002280e01007387 */ /* 0x0003e20000100a00 */
[----:B---3--:R-:W-:-:S03]  /*3bb0*/  IMAD.WIDE R8, R4, 0x4, R166 ;  /* 0x0000000404087825 */ /* 0x008fc600078e02a6 */
[----:B------:R-:W-:Y:S01]  /*3bc0*/  @!PT LDS RZ, [RZ] ;  /* 0x00000000fffff984 */ /* 0x000fe20000000800 */
[----:B------:R-:W-:Y:S01]  /*3bd0*/  @!PT LDS RZ, [RZ] ;  /* 0x00000000fffff984 */ /* 0x000fe20000000800 */
[----:B------:R-:W-:Y:S01]  /*3be0*/  @!PT LDS RZ, [RZ] ;  /* 0x00000000fffff984 */ /* 0x000fe20000000800 */
[----:B------:R-:W-:Y:S04]  /*3bf0*/  LDGSTS.E [R19+0x10000], desc[UR16][R160.64], !P2 ;  /* 0x10000000a0137fae */ /* 0x000fe8000d121850 */
[----:B------:R1:W-:Y:S04]  /*3c00*/  LDGSTS.E [R19+0x14000], desc[UR16][R14.64], !P2 ;  /* 0x140000000e137fae */ /* 0x0003e8000d121850 */
[----:B------:R2:W-:Y:S04]  /*3c10*/  STL.64 [R1+0x220], R10 ;  /* 0x0002200a01007387 */ /* 0x0005e80000100a00 */
[----:B------:R2:W-:Y:S01]  /*3c20*/  LDGSTS.E [R19+0x18000], desc[UR16][R10.64], !P2 ;  /* 0x180000000a137fae */ /* 0x0005e2000d121850 */
[----:B-1----:R-:W-:-:S03]  /*3c30*/  IMAD.WIDE R14, R4, 0x4, R172 ;  /* 0x00000004040e7825 */ /* 0x002fc600078e02ac */
[----:B------:R1:W-:Y:S04]  /*3c40*/  STL.64 [R1+0x218], R8 ;  /* 0x0002180801007387 */ /* 0x0003e80000100a00 */
[----:B------:R1:W-:Y:S01]  /*3c50*/  LDGSTS.E [R19+0x1c000], desc[UR16][R8.64], !P2 ;  /* 0x1c00000008137fae */ /* 0x0003e2000d121850 */
[----:B------:R-:W-:Y:S01]  /*3c60*/  ISETP.GE.U32.AND P2, PT, R13, 0x7fffffba, PT ;  /* 0x7fffffba0d00780c */ /* 0x000fe20003f46070 */
[C---:B--2---:R-:W-:Y:S02]  /*3c70*/  IMAD.WIDE R10, R4.reuse, 0x4, R164 ;  /* 0x00000004040a7825 */ /* 0x044fe400078e02a4 */
[----:B------:R2:W-:Y:S01]  /*3c80*/  STL.64 [R1+0x210], R158 ;  /* 0x0002109e01007387 */ /* 0x0005e20000100a00 */
[----:B------:R-:W3:Y:S03]  /*3c90*/  LDC R13, c[0x0][0x230] ;  /* 0x00008c00ff0d7b82 */ /* 0x000ee60000000800 */
[----:B------:R2:W-:Y:S01]  /*3ca0*/  LDGSTS.E [R19+0x10004], desc[UR16][R158.64], !P3 ;  /* 0x100040009e137fae */ /* 0x0005e2000d921850 */
[----:B-1----:R-:W-:-:S03]  /*3cb0*/  IMAD.WIDE R8, R4, 0x4, R162 ;  /* 0x0000000404087825 */ /* 0x002fc600078e02a2 */
[----:B------:R1:W-:Y:S04]  /*3cc0*/  STL.64 [R1+0x208], R14 ;  /* 0x0002080e01007387 */ /* 0x0003e80000100a00 */
[----:B------:R1:W-:Y:S01]  /*3cd0*/  LDGSTS.E [R19+0x14004], desc[UR16][R14.64], !P3 ;  /* 0x140040000e137fae */ /* 0x0003e2000d921850 */
[----:B--2---:R-:W-:-:S03]  /*3ce0*/  IMAD.WIDE R158, R4, 0x4, R170 ;  /* 0x00000004049e7825 */ /* 0x004fc600078e02aa */
[----:B------:R2:W-:Y:S04]  /*3cf0*/  STL.64 [R1+0x200], R10 ;  /* 0x0002000a01007387 */ /* 0x0005e80000100a00 */
[----:B------:R2:W-:Y:S01]  /*3d00*/  LDGSTS.E [R19+0x18004], desc[UR16][R10.64], !P3 ;  /* 0x180040000a137fae */ /* 0x0005e2000d921850 */
[----:B-1----:R-:W-:-:S03]  /*3d10*/  IMAD.WIDE R14, R4, 0x4, R178 ;  /* 0x00000004040e7825 */ /* 0x002fc600078e02b2 */
[----:B------:R1:W-:Y:S01]  /*3d20*/  STL.64 [R1+0x1f8], R8 ;  /* 0x0001f80801007387 */ /* 0x0003e20000100a00 */
[----:B---3--:R-:W-:-:S03]  /*3d30*/  VIADD R13, R13, 0xffffffd8 ;  /* 0xffffffd80d0d7836 */ /* 0x008fc60000000000 */
[----:B------:R1:W-:Y:S01]  /*3d40*/  LDGSTS.E [R19+0x1c004], desc[UR16][R8.64], !P3 ;  /* 0x1c00400008137fae */ /* 0x0003e2000d921850 */
[----:B--2---:R-:W-:-:S03]  /*3d50*/  IMAD.WIDE R10, R4, 0x4, R176 ;  /* 0x00000004040a7825 */ /* 0x004fc600078e02b0 */
[----:B------:R2:W-:Y:S01]  /*3d60*/  STL.64 [R1+0x1f0], R158 ;  /* 0x0001f09e01007387 */ /* 0x0005e20000100a00 */
[----:B------:R-:W-:Y:S01]  /*3d70*/  ISETP.GE.U32.AND P3, PT, R13, 0x7fffffb9, PT ;  /* 0x7fffffb90d00780c */ /* 0x000fe20003f66070 */
[C---:B------:R-:W-:Y:S02]  /*3d80*/  IMAD.WIDE R250, R4.reuse, 0x4, R204 ;  /* 0x0000000404fa7825 */ /* 0x040fe400078e02cc */
[----:B------:R2:W-:Y:S01]  /*3d90*/  LDGSTS.E [R19+0x10008], desc[UR16][R158.64], !P0 ;  /* 0x100080009e137fae */ /* 0x0005e2000c121850 */
[----:B------:R-:W3:Y:S01]  /*3da0*/  LDC R13, c[0x0][0x230] ;  /* 0x00008c00ff0d7b82 */ /* 0x000ee20000000800 */
[C---:B-1----:R-:W-:Y:S02]  /*3db0*/  IMAD.WIDE R8, R4.reuse, 0x4, R184 ;  /* 0x0000000404087825 */ /* 0x042fe400078e02b8 */
[----:B------:R1:W-:Y:S04]  /*3dc0*/  STL.64 [R1+0x1e8], R14 ;  /* 0x0001e80e01007387 */ /* 0x0003e80000100a00 */
[----:B------:R1:W-:Y:S01]  /*3dd0*/  LDGSTS.E [R19+0x14008], desc[UR16][R14.64], !P0 ;  /* 0x140080000e137fae */ /* 0x0003e2000c121850 */
[----:B--2---:R-:W-:-:S03]  /*3de0*/  IMAD.WIDE R158, R4, 0x4, R182 ;  /* 0x00000004049e7825 */ /* 0x004fc600078e02b6 */
[----:B------:R2:W-:Y:S04]  /*3df0*/  STL.64 [R1+0x1d8], R10 ;  /* 0x0001d80a01007387 */ /* 0x0005e80000100a00 */
[----:B------:R2:W-:Y:S01]  /*3e00*/  LDGSTS.E [R19+0x18008], desc[UR16][R10.64], !P0 ;  /* 0x180080000a137fae */ /* 0x0005e2000c121850 */
[----:B-1----:R-:W-:-:S03]  /*3e10*/  IMAD.WIDE R14, R4, 0x4, R186 ;  /* 0x00000004040e7825 */ /* 0x002fc600078e02ba */
[----:B------:R1:W-:Y:S01]  /*3e20*/  STL.64 [R1+0x1c8], R8 ;  /* 0x0001c80801007387 */ /* 0x0003e20000100a00 */
[----:B------:R-:W-:-:S03]  /*3e30*/  IMAD.WIDE R246, R4, 0x4, R200 ;  /* 0x0000000404f67825 */ /* 0x000fc600078e02c8 */
[----:B------:R1:W-:Y:S01]  /*3e40*/  LDGSTS.E [R19+0x1c008], desc[UR16][R8.64], !P0 ;  /* 0x1c00800008137fae */ /* 0x0003e2000c121850 */
[----:B--2---:R-:W-:-:S03]  /*3e50*/  IMAD.WIDE R10, R4, 0x4, R194 ;  /* 0x00000004040a7825 */ /* 0x004fc600078e02c2 */
[----:B------:R-:W-:Y:S01]  /*3e60*/  STL.64 [R1+0x1b8], R158 ;  /* 0x0001b89e01007387 */ /* 0x000fe20000100a00 */
[----:B------:R-:W-:-:S03]  /*3e70*/  IMAD.WIDE R242, R4, 0x4, R218 ;  /* 0x0000000404f27825 */ /* 0x000fc600078e02da */
[----:B------:R-:W-:Y:S01]  /*3e80*/  LDGSTS.E [R19+0x1000c], desc[UR16][R158.64], !P5 ;  /* 0x1000c0009e137fae */ /* 0x000fe2000e921850 */
[----:B------:R-:W-:-:S03]  /*3e90*/  IMAD.WIDE R240, R4, 0x4, R212 ;  /* 0x0000000404f07825 */ /* 0x000fc600078e02d4 */
[----:B------:R2:W-:Y:S01]  /*3ea0*/  STL.64 [R1+0x1a8], R14 ;  /* 0x0001a80e01007387 */ /* 0x0005e20000100a00 */
[----:B-1----:R-:W-:-:S03]  /*3eb0*/  IMAD.WIDE R8, R4, 0x4, R156 ;  /* 0x0000000404087825 */ /* 0x002fc600078e029c */
[----:B------:R2:W-:Y:S01]  /*3ec0*/  LDGSTS.E [R19+0x1400c], desc[UR16][R14.64], !P5 ;  /* 0x1400c0000e137fae */ /* 0x0005e2000e921850 */
[----:B------:R-:W-:-:S03]  /*3ed0*/  IMAD.WIDE R156, R4, 0x4, R168 ;  /* 0x00000004049c7825 */ /* 0x000fc600078e02a8 */
[----:B------:R1:W-:Y:S01]  /*3ee0*/  STL.64 [R1+0x198], R10 ;  /* 0x0001980a01007387 */ /* 0x0003e20000100a00 */
[----:B------:R-:W-:-:S03]  /*3ef0*/  IMAD.WIDE R236, R4, 0x4, R224 ;  /* 0x0000000404ec7825 */ /* 0x000fc600078e02e0 */
[----:B------:R1:W-:Y:S01]  /*3f00*/  LDGSTS.E [R19+0x1800c], desc[UR16][R10.64], !P5 ;  /* 0x1800c0000a137fae */ /* 0x0003e2000e921850 */
[----:B---3--:R-:W-:-:S03]  /*3f10*/  VIADD R13, R13, 0xffffffd7 ;  /* 0xffffffd70d0d7836 */ /* 0x008fc60000000000 */
[----:B------:R3:W-:Y:S01]  /*3f20*/  STL.64 [R1+0x188], R8 ;  /* 0x0001880801007387 */ /* 0x0007e20000100a00 */
[----:B--2---:R-:W-:-:S03]  /*3f30*/  IMAD.WIDE R14, R4, 0x4, R188 ;  /* 0x00000004040e7825 */ /* 0x004fc600078e02bc */
[----:B------:R3:W-:Y:S01]  /*3f40*/  LDGSTS.E [R19+0x1c00c], desc[UR16][R8.64], !P5 ;  /* 0x1c00c00008137fae */ /* 0x0007e2000e921850 */
[----:B------:R-:W-:Y:S02]  /*3f50*/  ISETP.GE.U32.AND P0, PT, R13, 0x7fffffb8, PT ;  /* 0x7fffffb80d00780c */ /* 0x000fe40003f06070 */
[----:B------:R-:W2:Y:S01]  /*3f60*/  LDC R13, c[0x0][0x230] ;  /* 0x00008c00ff0d7b82 */ /* 0x000ea20000000800 */
[C---:B-1----:R-:W-:Y:S01]  /*3f70*/  IMAD.WIDE R10, R4.reuse, 0x4, R202 ;  /* 0x00000004040a7825 */ /* 0x042fe200078e02ca */
[----:B------:R-:W-:Y:S04]  /*3f80*/  STL.64 [R1+0x178], R156 ;  /* 0x0001789c01007387 */ /* 0x000fe80000100a00 */
[----:B------:R-:W-:Y:S01]  /*3f90*/  LDGSTS.E [R17+0x10000], desc[UR16][R156.64], !P6 ;  /* 0x100000009c117fae */ /* 0x000fe2000f121850 */
[----:B---3--:R-:W-:-:S03]  /*3fa0*/  IMAD.WIDE R8, R4, 0x4, R198 ;  /* 0x0000000404087825 */ /* 0x008fc600078e02c6 */
[----:B------:R1:W-:Y:S04]  /*3fb0*/  STL.64 [R1+0x168], R14 ;  /* 0x0001680e01007387 */ /* 0x0003e80000100a00 */
[----:B------:R1:W-:Y:S04]  /*3fc0*/  LDGSTS.E [R17+0x14000], desc[UR16][R14.64], !P6 ;  /* 0x140000000e117fae */ /* 0x0003e8000f121850 */
[----:B------:R3:W-:Y:S04]  /*3fd0*/  STL.64 [R1+0x158], R10 ;  /* 0x0001580a01007387 */ /* 0x0007e80000100a00 */
[----:B------:R3:W-:Y:S01]  /*3fe0*/  LDGSTS.E [R17+0x18000], desc[UR16][R10.64], !P6 ;  /* 0x180000000a117fae */ /* 0x0007e2000f121850 */
[----:B--2---:R-:W-:-:S02]  /*3ff0*/  VIADD R13, R13, 0xffffffd6 ;  /* 0xffffffd60d0d7836 */ /* 0x004fc40000000000 */
[C---:B-1----:R-:W-:Y:S01]  /*4000*/  IMAD.WIDE R14, R4.reuse, 0x4, R154 ;  /* 0x00000004040e7825 */ /* 0x042fe200078e029a */
[----:B------:R1:W-:Y:S02]  /*4010*/  STL.64 [R1+0x148], R8 ;  /* 0x0001480801007387 */ /* 0x0003e40000100a00 */
[----:B------:R-:W-:Y:S02]  /*4020*/  ISETP.GE.U32.AND P5, PT, R13, 0x7fffffb7, PT ;  /* 0x7fffffb70d00780c */ /* 0x000fe40003fa6070 */
[----:B------:R1:W-:Y:S01]  /*4030*/  LDGSTS.E [R17+0x1c000], desc[UR16][R8.64], !P6 ;  /* 0x1c00000008117fae */ /* 0x0003e2000f121850 */
[----:B------:R-:W2:Y:S01]  /*4040*/  LDC R13, c[0x0][0x230] ;  /* 0x00008c00ff0d7b82 */ /* 0x000ea20000000800 */
[C---:B---3--:R-:W-:Y:S02]  /*4050*/  IMAD.WIDE R10, R4.reuse, 0x4, R152 ;  /* 0x00000004040a7825 */ /* 0x048fe400078e0298 */
[----:B------:R3:W-:Y:S04]  /*4060*/  STL.64 [R1+0x138], R58 ;  /* 0x0001383a01007387 */ /* 0x0007e80000100a00 */
[----:B------:R3:W-:Y:S01]  /*4070*/  LDGSTS.E [R17+0x10004], desc[UR16][R58.64], !P1 ;  /* 0x100040003a117fae */ /* 0x0007e2000c921850 */
[----:B-1----:R-:W-:-:S03]  /*4080*/  IMAD.WIDE R8, R4, 0x4, R150 ;  /* 0x0000000404087825 */ /* 0x002fc600078e0296 */
[----:B------:R1:W-:Y:S04]  /*4090*/  STL.64 [R1+0x128], R14 ;  /* 0x0001280e01007387 */ /* 0x0003e80000100a00 */
[----:B------:R1:W-:Y:S01]  /*40a0*/  LDGSTS.E [R17+0x14004], desc[UR16][R14.64], !P1 ;  /* 0x140040000e117fae */ /* 0x0003e2000c921850 */
[----:B---3--:R-:W-:-:S03]  /*40b0*/  IMAD.WIDE R58, R4, 0x4, R180 ;  /* 0x00000004043a7825 */ /* 0x008fc600078e02b4 */
[----:B------:R3:W-:Y:S04]  /*40c0*/  STL.64 [R1+0x118], R10 ;  /* 0x0001180a01007387 */ /* 0x0007e80000100a00 */
[----:B------:R3:W-:Y:S01]  /*40d0*/  LDGSTS.E [R17+0x18004], desc[UR16][R10.64], !P1 ;  /* 0x180040000a117fae */ /* 0x0007e2000c921850 */
[----:B--2---:R-:W-:Y:S02]  /*40e0*/  VIADD R13, R13, 0xffffffd5 ;  /* 0xffffffd50d0d7836 */ /* 0x004fe40000000000 */
[----:B-1----:R-:W-:Y:S01]  /*40f0*/  IMAD.WIDE R14, R4, 0x4, R196 ;  /* 0x00000004040e7825 */ /* 0x002fe200078e02c4 */
[----:B------:R1:W-:Y:S02]  /*4100*/  STL.64 [R1+0x108], R8 ;  /* 0x0001080801007387 */ /* 0x0003e40000100a00 */
[----:B------:R-:W-:-:S02]  /*4110*/  ISETP.GE.U32.AND P6, PT, R13, 0x7fffffb6, PT ;  /* 0x7fffffb60d00780c */ /* 0x000fc40003fc6070 */
[----:B------:R-:W2:Y:S01]  /*4120*/  LDC R13, c[0x0][0x230] ;  /* 0x00008c00ff0d7b82 */ /* 0x000ea20000000800 */
[----:B------:R1:W-:Y:S01]  /*4130*/  LDGSTS.E [R17+0x1c004], desc[UR16][R8.64], !P1 ;  /* 0x1c00400008117fae */ /* 0x0003e2000c921850 */
[----:B---3--:R-:W-:-:S03]  /*4140*/  IMAD.WIDE R10, R4, 0x4, R190 ;  /* 0x00000004040a7825 */ /* 0x008fc600078e02be */
[----:B------:R3:W-:Y:S04]  /*4150*/  STL.64 [R1+0xf8], R58 ;  /* 0x0000f83a01007387 */ /* 0x0007e80000100a00 */
[----:B------:R3:W-:Y:S01]  /*4160*/  LDGSTS.E [R17+0x10008], desc[UR16][R58.64], !P2 ;  /* 0x100080003a117fae */ /* 0x0007e2000d121850 */
[----:B-1----:R-:W-:-:S03]  /*4170*/  IMAD.WIDE R8, R4, 0x4, R208 ;  /* 0x0000000404087825 */ /* 0x002fc600078e02d0 */
[----:B------:R1:W-:Y:S04]  /*4180*/  STL.64 [R1+0xe8], R14 ;  /* 0x0000e80e01007387 */ /* 0x0003e80000100a00 */
[----:B------:R1:W-:Y:S01]  /*4190*/  LDGSTS.E [R17+0x14008], desc[UR16][R14.64], !P2 ;  /* 0x140080000e117fae */ /* 0x0003e2000d121850 */
[----:B---3--:R-:W-:-:S03]  /*41a0*/  IMAD.WIDE R58, R4, 0x4, R192 ;  /* 0x00000004043a7825 */ /* 0x008fc600078e02c0 */
[----:B------:R3:W-:Y:S01]  /*41b0*/  STL.64 [R1+0xd8], R10 ;  /* 0x0000d80a01007387 */ /* 0x0007e20000100a00 */
[----:B--2---:R-:W-:-:S03]  /*41c0*/  IADD3 R13, R13, -0x2c, RZ ;  /* 0xffffffd40d0d7810 */ /* 0x004fc60007ffe0ff */
[----:B------:R3:W-:Y:S01]  /*41d0*/  LDGSTS.E [R17+0x18008], desc[UR16][R10.64], !P2 ;  /* 0x180080000a117fae */ /* 0x0007e2000d121850 */
[----:B------:R-:W-:-:S03]  /*41e0*/  ISETP.GE.U32.AND P1, PT, R13, 0x7fffffb5, PT ;  /* 0x7fffffb50d00780c */ /* 0x000fc60003f26070 */
[----:B------:R2:W-:Y:S01]  /*41f0*/  STL.64 [R1+0xc8], R8 ;  /* 0x0000c80801007387 */ /* 0x0005e20000100a00 */
[C---:B-1----:R-:W-:Y:S01]  /*4200*/  IMAD.WIDE R14, R4.reuse, 0x4, R214 ;  /* 0x00000004040e7825 */ /* 0x042fe200078e02d6 */
[----:B------:R-:W1:Y:S02]  /*4210*/  LDC R13, c[0x0][0x230] ;  /* 0x00008c00ff0d7b82 */ /* 0x000e640000000800 */
[----:B------:R2:W-:Y:S04]  /*4220*/  LDGSTS.E [R17+0x1c008], desc[UR16][R8.64], !P2 ;  /* 0x1c00800008117fae */ /* 0x0005e8000d121850 */
[----:B------:R-:W-:Y:S01]  /*4230*/  STL.64 [R1+0x70], R58 ;  /* 0x0000703a01007387 */ /* 0x000fe20000100a00 */
[----:B---3--:R-:W-:-:S03]  /*4240*/  IMAD.WIDE R10, R4, 0x4, R210 ;  /* 0x00000004040a7825 */ /* 0x008fc600078e02d2 */
[----:B------:R-:W-:Y:S01]  /*4250*/  LDGSTS.E [R17+0x1000c], desc[UR16][R58.64], !P3 ;  /* 0x1000c0003a117fae */ /* 0x000fe2000d921850 */
[----:B--2---:R-:W-:-:S05]  /*4260*/  IMAD.WIDE R8, R4, 0x4, R216 ;  /* 0x0000000404087825 */ /* 0x004fca00078e02d8 */
[----:B------:R2:W-:Y:S04]  /*4270*/  STL.64 [R1+0x60], R8 ;  /* 0x0000600801007387 */ /* 0x0005e80000100a00 */
[----:B------:R-:W3:Y:S01]  /*4280*/  LDL.LU.64 R160, [R1] ;  /* 0x0000000001a07983 */ /* 0x000ee20000300a00 */
[----:B-1----:R-:W-:-:S03]  /*4290*/  VIADD R13, R13, 0xffffffd3 ;  /* 0xffffffd30d0d7836 */ /* 0x002fc60000000000 */
[----:B------:R-:W4:Y:S02]  /*42a0*/  LDL.LU.64 R162, [R1+0x10] ;  /* 0x0000100001a27983 */ /* 0x000f240000300a00 */
[----:B------:R-:W-:Y:S02]  /*42b0*/  ISETP.GE.U32.AND P2, PT, R13, 0x7fffffb4, PT ;  /* 0x7fffffb40d00780c */ /* 0x000fe40003f46070 */
[----:B------:R-:W4:Y:S01]  /*42c0*/  LDL.LU.64 R164, [R1+0x18] ;  /* 0x0000180001a47983 */ /* 0x000f220000300a00 */
[----:B------:R-:W1:Y:S03]  /*42d0*/  LDC R13, c[0x0][0x230] ;  /* 0x00008c00ff0d7b82 */ /* 0x000e660000000800 */
[----:B------:R-:W4:Y:S04]  /*42e0*/  LDL.LU.64 R166, [R1+0x20] ;  /* 0x0000200001a67983 */ /* 0x000f280000300a00 */
[----:B------:R-:W3:Y:S04]  /*42f0*/  LDL.LU.64 R170, [R1+0x28] ;  /* 0x0000280001aa7983 */ /* 0x000ee80000300a00 */
[----:B------:R-:W4:Y:S04]  /*4300*/  LDL.LU.64 R226, [R1+0x30] ;  /* 0x0000300001e27983 */ /* 0x000f280000300a00 */
[----:B------:R2:W-:Y:S04]  /*4310*/  LDGSTS.E [R17+0x1400c], desc[UR16][R8.64], !P3 ;  /* 0x1400c00008117fae */ /* 0x0005e8000d921850 */
[----:B------:R-:W-:Y:S04]  /*4320*/  STL.64 [R1+0x6b0], R14 ;  /* 0x0006b00e01007387 */ /* 0x000fe80000100a00 */
[----:B------:R-:W-:Y:S01]  /*4330*/  STL.64 [R1+0x6b8], R10 ;  /* 0x0006b80a01007387 */ /* 0x000fe20000100a00 */
[----:B-1----:R-:W-:-:S02]  /*4340*/  VIADD R13, R13, 0xffffffd2 ;  /* 0xffffffd20d0d7836 */ /* 0x002fc40000000000 */
[----:B--2---:R-:W-:Y:S01]  /*4350*/  IMAD.WIDE R8, R4, 0x4, R206 ;  /* 0x0000000404087825 */ /* 0x004fe200078e02ce */
[----:B------:R-:W-:Y:S04]  /*4360*/  LDGSTS.E [R17+0x1800c], desc[UR16][R14.64], !P3 ;  /* 0x1800c0000e117fae */ /* 0x000fe8000d921850 */
[----:B------:R1:W-:Y:S04]  /*4370*/  STL.64 [R1+0x6c0], R8 ;  /* 0x0006c00801007387 */ /* 0x0003e80000100a00 */
[----:B------:R-:W-:Y:S04]  /*4380*/  STL.64 [R1+0x6c8], R250 ;  /* 0x0006c8fa01007387 */ /* 0x000fe80000100a00 */
[----:B------:R-:W-:Y:S04]  /*4390*/  STL.64 [R1+0x6d0], R246 ;  /* 0x0006d0f601007387 */ /* 0x000fe80000100a00 */
[----:B------:R2:W-:Y:S04]  /*43a0*/  STL.64 [R1+0x6d8], R242 ;  /* 0x0006d8f201007387 */ /* 0x0005e80000100a00 */
[----:B------:R-:W-:Y:S04]  /*43b0*/  STL.64 [R1+0x6e0], R240 ;  /* 0x0006e0f001007387 */ /* 0x000fe80000100a00 */
[----:B------:R-:W-:Y:S04]  /*43c0*/  STL.64 [R1+0x6e8], R236 ;  /* 0x0006e8ec01007387 */ /* 0x000fe80000100a00 */
[----:B------:R-:W2:Y:S04]  /*43d0*/  LDL.LU.64 R172, [R1+0x38] ;  /* 0x0000380001ac7983 */ /* 0x000ea80000300a00 */
[----:B------:R-:W2:Y:S04]  /*43e0*/  LDL.LU.64 R174, [R1+0x48] ;  /* 0x0000480001ae7983 */ /* 0x000ea80000300a00 */
[----:B------:R-:W2:Y:S04]  /*43f0*/  LDL.LU.64 R176, [R1+0x58] ;  /* 0x0000580001b07983 */ /* 0x000ea80000300a00 */
[----:B------:R-:W2:Y:S04]  /*4400*/  LDL.LU.64 R178, [R1+0x68] ;  /* 0x0000680001b27983 */ /* 0x000ea80000300a00 */
[----:B------:R-:W2:Y:S04]  /*4410*/  LDL.LU.64 R194, [R1+0x80] ;  /* 0x0000800001c27983 */ /* 0x000ea80000300a00 */
[----:B------:R-:W1:Y:S04]  /*4420*/  LDL.LU.64 R190, [R1+0x78] ;  /* 0x0000780001be7983 */ /* 0x000e680000300a00 */
[----:B------:R-:W2:Y:S04]  /*4430*/  LDL.LU.64 R182, [R1+0x88] ;  /* 0x0000880001b67983 */ /* 0x000ea80000300a00 */
[----:B------:R-:W2:Y:S04]  /*4440*/  LDL.LU.64 R184, [R1+0x90] ;  /* 0x0000900001b87983 */ /* 0x000ea80000300a00 */
[----:B------:R-:W2:Y:S04]  /*4450*/  LDL.LU.64 R186, [R1+0xa0] ;  /* 0x0000a00001ba7983 */ /* 0x000ea80000300a00 */
[----:B------:R-:W2:Y:S04]  /*4460*/  LDL.LU.64 R188, [R1+0x98] ;  /* 0x0000980001bc7983 */ /* 0x000ea80000300a00 */
[----:B------:R-:W2:Y:S04]  /*4470*/  LDL.LU.64 R202, [R1+0xa8] ;  /* 0x0000a80001ca7983 */ /* 0x000ea80000300a00 */
[----:B------:R-:W-:Y:S01]  /*4480*/  LDGSTS.E [R17+0x1c00c], desc[UR16][R10.64], !P3 ;  /* 0x1c00c0000a117fae */ /* 0x000fe2000d921850 */
[----:B------:R-:W-:-:S02]  /*4490*/  ISETP.GE.U32.AND P3, PT, R13, 0x7fffffb3, PT ;  /* 0x7fffffb30d00780c */ /* 0x000fc40003f66070 */
[----:B------:R-:W4:Y:S01]  /*44a0*/  LDC R13, c[0x0][0x230] ;  /* 0x00008c00ff0d7b82 */ /* 0x000f220000000800 */
[----:B------:R1:W-:Y:S04]  /*44b0*/  LDGSTS.E [R20+0x10000], desc[UR16][R8.64], !P0 ;  /* 0x1000000008147fae */ /* 0x0003e8000c121850 */
[----:B------:R-:W-:Y:S04]  /*44c0*/  LDGSTS.E [R20+0x14000], desc[UR16][R250.64], !P0 ;  /* 0x14000000fa147fae */ /* 0x000fe8000c121850 */
[----:B------:R-:W-:Y:S04]  /*44d0*/  LDGSTS.E [R20+0x18000], desc[UR16][R246.64], !P0 ;  /* 0x18000000f6147fae */ /* 0x000fe8000c121850 */
[----:B------:R-:W-:Y:S01]  /*44e0*/  LDGSTS.E [R20+0x1c000], desc[UR16][R242.64], !P0 ;  /* 0x1c000000f2147fae */ /* 0x000fe2000c121850 */
[----:B------:R-:W-:-:S03]  /*44f0*/  IMAD.WIDE R232, R4, 0x4, R222 ;  /* 0x0000000404e87825 */ /* 0x000fc600078e02de */
[----:B------:R-:W-:Y:S01]  /*4500*/  LDGSTS.E [R20+0x10004], desc[UR16][R240.64], !P5 ;  /* 0x10004000f0147fae */ /* 0x000fe2000e921850 */
[----:B------:R-:W-:-:S03]  /*4510*/  IMAD.WIDE R58, R4, 0x4, R220 ;  /* 0x00000004043a7825 */ /* 0x000fc600078e02dc */
[----:B------:R-:W-:Y:S01]  /*4520*/  LDGSTS.E [R20+0x14004], desc[UR16][R236.64], !P5 ;  /* 0x14004000ec147fae */ /* 0x000fe2000e921850 */
[----:B---3--:R-:W-:-:S03]  /*4530*/  IMAD.WIDE R168, R4, 0x4, R170 ;  /* 0x0000000404a87825 */ /* 0x008fc600078e02aa */
[----:B------:R-:W-:Y:S01]  /*4540*/  LDGSTS.E [R20+0x18004], desc[UR16][R232.64], !P5 ;  /* 0x18004000e8147fae */ /* 0x000fe2000e921850 */
[----:B----4-:R-:W-:-:S03]  /*4550*/  IMAD.WIDE R170, R4, 0x4, R226 ;  /* 0x0000000404aa7825 */ /* 0x010fc600078e02e2 */
[----:B------:R-:W-:Y:S04]  /*4560*/  LDGSTS.E [R20+0x1c004], desc[UR16][R58.64], !P5 ;  /* 0x1c0040003a147fae */ /* 0x000fe8000e921850 */
[----:B------:R-:W3:Y:S01]  /*4570*/  LDL.LU.64 R226, [R1+0xb0] ;  /* 0x0000b00001e27983 */ /* 0x000ee20000300a00 */
[----:B------:R-:W-:-:S05]  /*4580*/  VIADD R13, R13, 0xffffffd1 ;  /* 0xffffffd10d0d7836 */ /* 0x000fca0000000000 */
[----:B------:R-:W-:Y:S02]  /*4590*/  ISETP.GE.U32.AND P0, PT, R13, 0x7fffffb2, PT ;  /* 0x7fffffb20d00780c */ /* 0x000fe40003f06070 */
[----:B------:R-:W4:Y:S02]  /*45a0*/  LDC R13, c[0x0][0x230] ;  /* 0x00008c00ff0d7b82 */ /* 0x000f240000000800 */
[----:B----4-:R-:W-:-:S05]  /*45b0*/  VIADD R13, R13, 0xffffffd0 ;  /* 0xffffffd00d0d7836 */ /* 0x010fca0000000000 */
[----:B------:R-:W-:Y:S02]  /*45c0*/  ISETP.GE.U32.AND P5, PT, R13, 0x7fffffb1, PT ;  /* 0x7fffffb10d00780c */ /* 0x000fe40003fa6070 */
[----:B------:R-:W4:Y:S01]  /*45d0*/  LDC R13, c[0x0][0x230] ;  /* 0x00008c00ff0d7b82 */ /* 0x000f220000000800 */
[----:B------:R-:W-:-:S04]  /*45e0*/  IMAD.WIDE R60, R4, 0x4, R60 ;  /* 0x00000004043c7825 */ /* 0x000fc800078e023c */
[C---:B------:R-:W-:Y:S01]  /*45f0*/  IMAD.WIDE R62, R4.reuse, 0x4, R62 ;  /* 0x00000004043e7825 */ /* 0x040fe200078e023e */
[----:B------:R-:W-:Y:S03]  /*4600*/  LDGSTS.E [R20+0x10008], desc[UR16][R60.64], !P6 ;  /* 0x100080003c147fae */ /* 0x000fe6000f121850 */
[C---:B------:R-:W-:Y:S01]  /*4610*/  IMAD.WIDE R64, R4.reuse, 0x4, R64 ;  /* 0x0000000404407825 */ /* 0x040fe200078e0240 */
[----:B------:R-:W-:Y:S03]  /*4620*/  LDGSTS.E [R20+0x14008], desc[UR16][R62.64], !P6 ;  /* 0x140080003e147fae */ /* 0x000fe6000f121850 */
[C---:B------:R-:W-:Y:S01]  /*4630*/  IMAD.WIDE R66, R4.reuse, 0x4, R66 ;  /* 0x0000000404427825 */ /* 0x040fe200078e0242 */
[----:B------:R-:W-:Y:S04]  /*4640*/  LDGSTS.E [R20+0x18008], desc[UR16][R64.64], !P6 ;  /* 0x1800800040147fae */ /* 0x000fe8000f121850 */
[----:B------:R-:W-:Y:S01]  /*4650*/  LDGSTS.E [R20+0x1c008], desc[UR16][R66.64], !P6 ;  /* 0x1c00800042147fae */ /* 0x000fe2000f121850 */
[----:B----4-:R-:W-:Y:S01]  /*4660*/  IADD3 R13, R13, -0x31, RZ ;  /* 0xffffffcf0d0d7810 */ /* 0x010fe20007ffe0ff */
[----:B-1----:R-:W-:-:S03]  /*4670*/  IMAD.WIDE R8, R4, 0x4, R190 ;  /* 0x0000000404087825 */ /* 0x002fc600078e02be */
[----:B------:R-:W-:Y:S01]  /*4680*/  ISETP.GE.U32.AND P6, PT, R13, 0x7fffffb0, PT ;  /* 0x7fffffb00d00780c */ /* 0x000fe20003fc6070 */
[C---:B--2---:R-:W-:Y:S01]  /*4690*/  IMAD.WIDE R180, R4.reuse, 0x4, R194 ;  /* 0x0000000404b47825 */ /* 0x044fe200078e02c2 */
[----:B------:R-:W1:Y:S01]  /*46a0*/  LDC R13, c[0x0][0x230] ;  /* 0x00008c00ff0d7b82 */ /* 0x000e620000000800 */
[----:B------:R-:W2:Y:S04]  /*46b0*/  LDL.LU.64 R194, [R1+0xb8] ;  /* 0x0000b80001c27983 */ /* 0x000ea80000300a00 */
[----:B------:R-:W4:Y:S04]  /*46c0*/  LDL.LU.64 R196, [R1+0xc0] ;  /* 0x0000c00001c47983 */ /* 0x000f280000300a00 */
[----:B------:R-:W4:Y:S01]  /*46d0*/  LDL.LU.64 R198, [R1+0xd0] ;  /* 0x0000d00001c67983 */ /* 0x000f220000300a00 */
[----:B------:R-:W-:-:S03]  /*46e0*/  IMAD.WIDE R190, R4, 0x4, R202 ;  /* 0x0000000404be7825 */ /* 0x000fc600078e02ca */
[----:B------:R2:W-:Y:S04]  /*46f0*/  STL.64 [R1+0x248], R8 ;  /* 0x0002480801007387 */ /* 0x0005e80000100a00 */
[----:B------:R-:W2:Y:S04]  /*4700*/  LDL.LU.64 R10, [R1+0xe0] ;  /* 0x0000e000010a7983 */ /* 0x000ea80000300a00 */
[----:B------:R-:W4:Y:S04]  /*4710*/  LDL.LU.64 R202, [R1+0xf0] ;  /* 0x0000f00001ca7983 */ /* 0x000f280000300a00 */
[----:B------:R-:W4:Y:S04]  /*4720*/  LDL.LU.64 R14, [R1+0x100] ;  /* 0x00010000010e7983 */ /* 0x000f280000300a00 */
[----:B------:R-:W2:Y:S01]  /*4730*/  LDL.LU.64 R208, [R1+0x110] ;  /* 0x0001100001d07983 */ /* 0x000ea20000300a00 */
[----:B------:R-:W-:-:S04]  /*4740*/  IMAD.WIDE R68, R4, 0x4, R68 ;  /* 0x0000000404447825 */ /* 0x000fc800078e0244 */
[C---:B------:R-:W-:Y:S01]  /*4750*/  IMAD.WIDE R70, R4.reuse, 0x4, R70 ;  /* 0x0000000404467825 */ /* 0x040fe200078e0246 */
[----:B------:R-:W-:Y:S03]  /*4760*/  LDGSTS.E [R20+0x1000c], desc[UR16][R68.64], !P1 ;  /* 0x1000c00044147fae */ /* 0x000fe6000c921850 */
[C---:B------:R-:W-:Y:S01]  /*4770*/  IMAD.WIDE R72, R4.reuse, 0x4, R72 ;  /* 0x0000000404487825 */ /* 0x040fe200078e0248 */
[----:B------:R-:W-:Y:S03]  /*4780*/  LDGSTS.E [R20+0x1400c], desc[UR16][R70.64], !P1 ;  /* 0x1400c00046147fae */ /* 0x000fe6000c921850 */
[----:B------:R-:W-:Y:S01]  /*4790*/  IMAD.WIDE R74, R4, 0x4, R74 ;  /* 0x00000004044a7825 */ /* 0x000fe200078e024a */
[----:B------:R-:W-:Y:S03]  /*47a0*/  LDGSTS.E [R20+0x1800c], desc[UR16][R72.64], !P1 ;  /* 0x1800c00048147fae */ /* 0x000fe6000c921850 */
[----:B-1----:R-:W-:Y:S01]  /*47b0*/  VIADD R13, R13, 0xffffffce ;  /* 0xffffffce0d0d7836 */ /* 0x002fe20000000000 */
[----:B------:R-:W-:Y:S04]  /*47c0*/  LDGSTS.E [R20+0x1c00c], desc[UR16][R74.64], !P1 ;  /* 0x1c00c0004a147fae */ /* 0x000fe8000c921850 */
[----:B------:R-:W-:-:S02]  /*47d0*/  ISETP.GE.U32.AND P1, PT, R13, 0x7fffffaf, PT ;  /* 0x7fffffaf0d00780c */ /* 0x000fc40003f26070 */
[----:B------:R-:W1:Y:S01]  /*47e0*/  LDC R13, c[0x0][0x230] ;  /* 0x00008c00ff0d7b82 */ /* 0x000e620000000800 */
[----:B------:R-:W-:-:S04]  /*47f0*/  IMAD.WIDE R76, R4, 0x4, R76 ;  /* 0x00000004044c7825 */ /* 0x000fc800078e024c */
[C---:B------:R-:W-:Y:S01]  /*4800*/  IMAD.WIDE R78, R4.reuse, 0x4, R78 ;  /* 0x00000004044e7825 */ /* 0x040fe200078e024e */
[----:B------:R-:W-:Y:S03]  /*4810*/  LDGSTS.E [R21+0x10000], desc[UR16][R76.64], !P2 ;  /* 0x100000004c157fae */ /* 0x000fe6000d121850 */
[C---:B------:R-:W-:Y:S01]  /*4820*/  IMAD.WIDE R80, R4.reuse, 0x4, R80 ;  /* 0x0000000404507825 */ /* 0x040fe200078e0250 */
[----:B------:R-:W-:Y:S03]  /*4830*/  LDGSTS.E [R21+0x14000], desc[UR16][R78.64], !P2 ;  /* 0x140000004e157fae */ /* 0x000fe6000d121850 */
[----:B------:R-:W-:Y:S01]  /*4840*/  IMAD.WIDE R82, R4, 0x4, R82 ;  /* 0x0000000404527825 */ /* 0x000fe200078e0252 */
[----:B------:R-:W-:Y:S04]  /*4850*/  LDGSTS.E [R21+0x18000], desc[UR16][R80.64], !P2 ;  /* 0x1800000050157fae */ /* 0x000fe8000d121850 */
[----:B------:R-:W-:Y:S01]  /*4860*/  LDGSTS.E [R21+0x1c000], desc[UR16][R82.64], !P2 ;  /* 0x1c00000052157fae */ /* 0x000fe2000d121850 */
[----:B-1----:R-:W-:-:S05]  /*4870*/  VIADD R13, R13, 0xffffffcd ;  /* 0xffffffcd0d0d7836 */ /* 0x002fca0000000000 */
[----:B------:R-:W-:Y:S02]  /*4880*/  ISETP.GE.U32.AND P2, PT, R13, 0x7fffffae, PT ;  /* 0x7fffffae0d00780c */ /* 0x000fe40003f46070 */
        /* <DEDUP_REMOVED lines=20> */
[----:B---3--:R-:W-:-:S03]  /*49d0*/  IMAD.WIDE R192, R4, 0x4, R226 ;  /* 0x0000000404c07825 */ /* 0x008fc600078e02e2 */
[----:B------:R-:W3:Y:S01]  /*49e0*/  LDL.LU.64 R226, [R1+0x120] ;  /* 0x0001200001e27983 */ /* 0x000ee20000300a00 */
[----:B-1----:R-:W-:Y:S02]  /*49f0*/  VIADD R13, R13, 0xffffffcb ;  /* 0xffffffcb0d0d7836 */ /* 0x002fe40000000000 */
[C---:B------:R-:W-:Y:S01]  /*4a00*/  IMAD.WIDE R100, R4.reuse, 0x4, R100 ;  /* 0x0000000404647825 */ /* 0x040fe200078e0264 */
[----:B------:R-:W3:Y:S02]  /*4a10*/  LDL.LU.64 R210, [R1+0x130] ;  /* 0x0001300001d27983 */ /* 0x000ee40000300a00 */
[----:B------:R-:W-:Y:S02]  /*4a20*/  ISETP.GE.U32.AND P0, PT, R13, 0x7fffffac, PT ;  /* 0x7fffffac0d00780c */ /* 0x000fe40003f06070 */
[----:B------:R-:W1:Y:S01]  /*4a30*/  LDC R13, c[0x0][0x230] ;  /* 0x00008c00ff0d7b82 */ /* 0x000e620000000800 */
[C---:B------:R-:W-:Y:S01]  /*4a40*/  IMAD.WIDE R102, R4.reuse, 0x4, R102 ;  /* 0x0000000404667825 */ /* 0x040fe200078e0266 */
[----:B------:R-:W-:Y:S03]  /*4a50*/  LDGSTS.E [R21+0x1000c], desc[UR16][R100.64], !P5 ;  /* 0x1000c00064157fae */ /* 0x000fe6000e921850 */
[C---:B------:R-:W-:Y:S01]  /*4a60*/  IMAD.WIDE R104, R4.reuse, 0x4, R104 ;  /* 0x0000000404687825 */ /* 0x040fe200078e0268 */
[----:B------:R-:W-:Y:S03]  /*4a70*/  LDGSTS.E [R21+0x1400c], desc[UR16][R102.64], !P5 ;  /* 0x1400c00066157fae */ /* 0x000fe6000e921850 */
[C---:B------:R-:W-:Y:S01]  /*4a80*/  IMAD.WIDE R106, R4.reuse, 0x4, R106 ;  /* 0x00000004046a7825 */ /* 0x040fe200078e026a */
[----:B------:R-:W-:Y:S04]  /*4a90*/  LDGSTS.E [R21+0x1800c], desc[UR16][R104.64], !P5 ;  /* 0x1800c00068157fae */ /* 0x000fe8000e921850 */
[----:B------:R-:W-:Y:S01]  /*4aa0*/  LDGSTS.E [R21+0x1c00c], desc[UR16][R106.64], !P5 ;  /* 0x1c00c0006a157fae */ /* 0x000fe2000e921850 */
[----:B------:R-:W-:-:S03]  /*4ab0*/  IMAD.WIDE R108, R4, 0x4, R108 ;  /* 0x00000004046c7825 */ /* 0x000fc600078e026c */
[----:B------:R-:W3:Y:S01]  /*4ac0*/  LDL.LU.64 R212, [R1+0x140] ;  /* 0x0001400001d47983 */ /* 0x000ee20000300a00 */
[----:B------:R-:W-:-:S03]  /*4ad0*/  IMAD.WIDE R110, R4, 0x4, R110 ;  /* 0x00000004046e7825 */ /* 0x000fc600078e026e */
[----:B------:R-:W-:Y:S01]  /*4ae0*/  LDGSTS.E [R22+0x10000], desc[UR16][R108.64], !P6 ;  /* 0x100000006c167fae */ /* 0x000fe2000f121850 */
[----:B-1----:R-:W-:Y:S01]  /*4af0*/  IADD3 R13, R13, -0x36, RZ ;  /* 0xffffffca0d0d7810 */ /* 0x002fe20007ffe0ff */
[C---:B------:R-:W-:Y:S02]  /*4b00*/  IMAD.WIDE R112, R4.reuse, 0x4, R112 ;  /* 0x0000000404707825 */ /* 0x040fe400078e0270 */
[----:B------:R-:W-:Y:S01]  /*4b10*/  LDGSTS.E [R22+0x14000], desc[UR16][R110.64], !P6 ;  /* 0x140000006e167fae */ /* 0x000fe2000f121850 */
[----:B------:R-:W-:Y:S02]  /*4b20*/  ISETP.GE.U32.AND P5, PT, R13, 0x7fffffab, PT ;  /* 0x7fffffab0d00780c */ /* 0x000fe40003fa6070 */
[----:B------:R-:W1:Y:S01]  /*4b30*/  LDC R13, c[0x0][0x230] ;  /* 0x00008c00ff0d7b82 */ /* 0x000e620000000800 */
[C---:B------:R-:W-:Y:S01]  /*4b40*/  IMAD.WIDE R114, R4.reuse, 0x4, R114 ;  /* 0x0000000404727825 */ /* 0x040fe200078e0272 */
[----:B------:R-:W-:Y:S04]  /*4b50*/  LDGSTS.E [R22+0x18000], desc[UR16][R112.64], !P6 ;  /* 0x1800000070167fae */ /* 0x000fe8000f121850 */
[----:B------:R-:W-:Y:S01]  /*4b60*/  LDGSTS.E [R22+0x1c000], desc[UR16][R114.64], !P6 ;  /* 0x1c00000072167fae */ /* 0x000fe2000f121850 */
[----:B------:R-:W-:-:S03]  /*4b70*/  IMAD.WIDE R116, R4, 0x4, R116 ;  /* 0x0000000404747825 */ /* 0x000fc600078e0274 */
[----:B------:R-:W3:Y:S01]  /*4b80*/  LDL.LU.64 R214, [R1+0x150] ;  /* 0x0001500001d67983 */ /* 0x000ee20000300a00 */
[----:B------:R-:W-:-:S03]  /*4b90*/  IMAD.WIDE R118, R4, 0x4, R118 ;  /* 0x0000000404767825 */ /* 0x000fc600078e0276 */
[----:B------:R-:W-:Y:S01]  /*4ba0*/  LDGSTS.E [R22+0x10004], desc[UR16][R116.64], !P1 ;  /* 0x1000400074167fae */ /* 0x000fe2000c921850 */
[----:B------:R-:W-:-:S03]  /*4bb0*/  IMAD.WIDE R120, R4, 0x4, R120 ;  /* 0x0000000404787825 */ /* 0x000fc600078e0278 */
[----:B------:R-:W-:Y:S01]  /*4bc0*/  LDGSTS.E [R22+0x14004], desc[UR16][R118.64], !P1 ;  /* 0x1400400076167fae */ /* 0x000fe2000c921850 */
[----:B------:R-:W-:-:S03]  /*4bd0*/  IMAD.WIDE R122, R4, 0x4, R122 ;  /* 0x00000004047a7825 */ /* 0x000fc600078e027a */
[----:B------:R-:W-:Y:S01]  /*4be0*/  LDGSTS.E [R22+0x18004], desc[UR16][R120.64], !P1 ;  /* 0x1800400078167fae */ /* 0x000fe2000c921850 */
[----:B-1----:R-:W-:-:S03]  /*4bf0*/  VIADD R13, R13, 0xffffffc9 ;  /* 0xffffffc90d0d7836 */ /* 0x002fc60000000000 */
[----:B------:R-:W-:Y:S02]  /*4c00*/  LDGSTS.E [R22+0x1c004], desc[UR16][R122.64], !P1 ;  /* 0x1c0040007a167fae */ /* 0x000fe4000c921850 */
[----:B------:R-:W-:Y:S01]  /*4c10*/  ISETP.GE.U32.AND P6, PT, R13, 0x7fffffaa, PT ;  /* 0x7fffffaa0d00780c */ /* 0x000fe20003fc6070 */
[C---:B------:R-:W-:Y:S01]  /*4c20*/  IMAD.WIDE R124, R4.reuse, 0x4, R124 ;  /* 0x00000004047c7825 */ /* 0x040fe200078e027c */
[----:B------:R-:W1:Y:S01]  /*4c30*/  LDC R13, c[0x0][0x230] ;  /* 0x00008c00ff0d7b82 */ /* 0x000e620000000800 */
[----:B------:R-:W3:Y:S02]  /*4c40*/  LDL.LU.64 R216, [R1+0x160] ;  /* 0x0001600001d87983 */ /* 0x000ee40000300a00 */
[C---:B------:R-:W-:Y:S02]  /*4c50*/  IMAD.WIDE R126, R4.reuse, 0x4, R126 ;  /* 0x00000004047e7825 */ /* 0x040fe400078e027e */
[----:B------:R-:W-:Y:S02]  /*4c60*/  LDGSTS.E [R22+0x10008], desc[UR16][R124.64], !P2 ;  /* 0x100080007c167fae */ /* 0x000fe4000d121850 */
[----:B------:R-:W-:-:S02]  /*4c70*/  IMAD.WIDE R128, R4, 0x4, R128 ;  /* 0x0000000404807825 */ /* 0x000fc400078e0280 */
[----:B------:R-:W-:Y:S02]  /*4c80*/  LDGSTS.E [R22+0x14008], desc[UR16][R126.64], !P2 ;  /* 0x140080007e167fae */ /* 0x000fe4000d121850 */
[C---:B------:R-:W-:Y:S02]  /*4c90*/  IMAD.WIDE R130, R4.reuse, 0x4, R130 ;  /* 0x0000000404827825 */ /* 0x040fe400078e0282 */
[----:B------:R-:W-:Y:S04]  /*4ca0*/  LDGSTS.E [R22+0x18008], desc[UR16][R128.64], !P2 ;  /* 0x1800800080167fae */ /* 0x000fe8000d121850 */
[----:B------:R-:W-:Y:S01]  /*4cb0*/  LDGSTS.E [R22+0x1c008], desc[UR16][R130.64], !P2 ;  /* 0x1c00800082167fae */ /* 0x000fe2000d121850 */
[----:B------:R-:W-:-:S03]  /*4cc0*/  IMAD.WIDE R132, R4, 0x4, R132 ;  /* 0x0000000404847825 */ /* 0x000fc600078e0284 */
[----:B------:R-:W3:Y:S01]  /*4cd0*/  LDL.LU.64 R218, [R1+0x170] ;  /* 0x0001700001da7983 */ /* 0x000ee20000300a00 */
        /* <DEDUP_REMOVED lines=9> */
[----:B------:R-:W-:Y:S04]  /*4d70*/  LDGSTS.E [R22+0x1800c], desc[UR16][R136.64], !P3 ;  /* 0x1800c00088167fae */ /* 0x000fe8000d921850 */
[----:B------:R-:W-:Y:S01]  /*4d80*/  LDGSTS.E [R22+0x1c00c], desc[UR16][R138.64], !P3 ;  /* 0x1c00c0008a167fae */ /* 0x000fe2000d921850 */
[----:B------:R-:W-:-:S03]  /*4d90*/  IMAD.WIDE R140, R4, 0x4, R140 ;  /* 0x00000004048c7825 */ /* 0x000fc600078e028c */
[----:B------:R-:W3:Y:S01]  /*4da0*/  LDL.LU.64 R246, [R1+0x190] ;  /* 0x0001900001f67983 */ /* 0x000ee20000300a00 */
[----:B------:R-:W-:-:S03]  /*4db0*/  IMAD.WIDE R142, R4, 0x4, R142 ;  /* 0x00000004048e7825 */ /* 0x000fc600078e028e */
[----:B------:R-:W3:Y:S01]  /*4dc0*/  LDL.LU.64 R250, [R1+0x1a0] ;  /* 0x0001a00001fa7983 */ /* 0x000ee20000300a00 */
[----:B-1----:R-:W-:-:S03]  /*4dd0*/  VIADD R13, R13, 0xffffffc7 ;  /* 0xffffffc70d0d7836 */ /* 0x002fc60000000000 */
[----:B------:R-:W-:Y:S02]  /*4de0*/  LDGSTS.E [R23+0x10000], desc[UR16][R140.64], !P0 ;  /* 0x100000008c177fae */ /* 0x000fe4000c121850 */
[----:B------:R-:W-:Y:S01]  /*4df0*/  ISETP.GE.U32.AND P2, PT, R13, 0x7fffffa8, PT ;  /* 0x7fffffa80d00780c */ /* 0x000fe20003f46070 */
[C---:B------:R-:W-:Y:S01]  /*4e00*/  IMAD.WIDE R144, R4.reuse, 0x4, R144 ;  /* 0x0000000404907825 */ /* 0x040fe200078e0290 */
[----:B------:R-:W1:Y:S01]  /*4e10*/  LDC R13, c[0x0][0x230] ;  /* 0x00008c00ff0d7b82 */ /* 0x000e620000000800 */
[----:B------:R-:W-:Y:S02]  /*4e20*/  LDGSTS.E [R23+0x14000], desc[UR16][R142.64], !P0 ;  /* 0x140000008e177fae */ /* 0x000fe4000c121850 */
[C---:B------:R-:W-:Y:S02]  /*4e30*/  IMAD.WIDE R146, R4.reuse, 0x4, R146 ;  /* 0x0000000404927825 */ /* 0x040fe400078e0292 */
[----:B------:R-:W-:Y:S02]  /*4e40*/  LDGSTS.E [R23+0x18000], desc[UR16][R144.64], !P0 ;  /* 0x1800000090177fae */ /* 0x000fe4000c121850 */
[----:B------:R-:W-:-:S02]  /*4e50*/  IMAD.WIDE R148, R4, 0x4, R148 ;  /* 0x0000000404947825 */ /* 0x000fc400078e0294 */
[----:B------:R-:W-:Y:S02]  /*4e60*/  LDGSTS.E [R23+0x1c000], desc[UR16][R146.64], !P0 ;  /* 0x1c00000092177fae */ /* 0x000fe4000c121850 */
[C---:B------:R-:W-:Y:S02]  /*4e70*/  IMAD.WIDE R150, R4.reuse, 0x4, R230 ;  /* 0x0000000404967825 */ /* 0x040fe400078e02e6 */
[----:B------:R-:W-:Y:S01]  /*4e80*/  LDGSTS.E [R23+0x10004], desc[UR16][R148.64], !P5 ;  /* 0x1000400094177fae */ /* 0x000fe2000e921850 */
[----:B------:R-:W3:Y:S01]  /*4e90*/  LDC R230, c[0x0][0x230] ;  /* 0x00008c00ffe67b82 */ /* 0x000ee20000000800 */
[C---:B------:R-:W-:Y:S02]  /*4ea0*/  IMAD.WIDE R152, R4.reuse, 0x4, R234 ;  /* 0x0000000404987825 */ /* 0x040fe400078e02ea */
[----:B------:R-:W-:Y:S02]  /*4eb0*/  LDGSTS.E [R23+0x14004], desc[UR16][R150.64], !P5 ;  /* 0x1400400096177fae */ /* 0x000fe4000e921850 */
[----:B------:R-:W-:-:S02]  /*4ec0*/  IMAD.WIDE R154, R4, 0x4, R238 ;  /* 0x00000004049a7825 */ /* 0x000fc400078e02ee */
[----:B------:R-:W-:Y:S02]  /*4ed0*/  LDGSTS.E [R23+0x18004], desc[UR16][R152.64], !P5 ;  /* 0x1800400098177fae */ /* 0x000fe4000e921850 */
[----:B-1----:R-:W-:Y:S02]  /*4ee0*/  VIADD R13, R13, 0xffffffc6 ;  /* 0xffffffc60d0d7836 */ /* 0x002fe40000000000 */
[----:B------:R-:W-:Y:S03]  /*4ef0*/  LDGSTS.E [R23+0x1c004], desc[UR16][R154.64], !P5 ;  /* 0x1c0040009a177fae */ /* 0x000fe6000e921850 */
        /* <DEDUP_REMOVED lines=8> */
[----:B------:R-:W-:Y:S03]  /*4f80*/  LDGSTS.E [R23+0x18008], desc[UR16][R160.64], !P6 ;  /* 0x18008000a0177fae */ /* 0x000fe6000f121850 */
[C---:B------:R-:W-:Y:S01]  /*4f90*/  IMAD.WIDE R164, R4.reuse, 0x4, R164 ;  /* 0x0000000404a47825 */ /* 0x040fe200078e02a4 */
[----:B------:R-:W-:Y:S03]  /*4fa0*/  LDGSTS.E [R23+0x1c008], desc[UR16][R162.64], !P6 ;  /* 0x1c008000a2177fae */ /* 0x000fe6000f121850 */
[----:B------:R-:W-:Y:S01]  /*4fb0*/  IMAD.WIDE R166, R4, 0x4, R166 ;  /* 0x0000000404a67825 */ /* 0x000fe200078e02a6 */
[----:B------:R-:W-:Y:S01]  /*4fc0*/  LDGSTS.E [R23+0x1000c], desc[UR16][R164.64], !P1 ;  /* 0x1000c000a4177fae */ /* 0x000fe2000c921850 */
[----:B-1----:R-:W-:-:S02]  /*4fd0*/  IADD3 R13, R13, -0x3b, RZ ;  /* 0xffffffc50d0d7810 */ /* 0x002fc40007ffe0ff */
[C---:B------:R-:W-:Y:S01]  /*4fe0*/  IMAD.WIDE R172, R4.reuse, 0x4, R172 ;  /* 0x0000000404ac7825 */ /* 0x040fe200078e02ac */
[----:B------:R-:W-:Y:S01]  /*4ff0*/  LDGSTS.E [R23+0x1400c], desc[UR16][R166.64], !P1 ;  /* 0x1400c000a6177fae */ /* 0x000fe2000c921850 */
[----:B------:R-:W-:Y:S02]  /*5000*/  ISETP.GE.U32.AND P0, PT, R13, 0x7fffffa6, PT ;  /* 0x7fffffa60d00780c */ /* 0x000fe40003f06070 */
[C---:B------:R-:W-:Y:S01]  /*5010*/  IMAD.WIDE R174, R4.reuse, 0x4, R174 ;  /* 0x0000000404ae7825 */ /* 0x040fe200078e02ae */
[----:B------:R-:W-:Y:S01]  /*5020*/  LDGSTS.E [R23+0x1800c], desc[UR16][R168.64], !P1 ;  /* 0x1800c000a8177fae */ /* 0x000fe2000c921850 */
[----:B------:R-:W1:Y:S02]  /*5030*/  LDC R13, c[0x0][0x230] ;  /* 0x00008c00ff0d7b82 */ /* 0x000e640000000800 */
        /* <DEDUP_REMOVED lines=8> */
[C---:B------:R-:W-:Y:S01]  /*50c0*/  IMAD.WIDE R186, R4.reuse, 0x4, R186 ;  /* 0x0000000404ba7825 */ /* 0x040fe200078e02ba */
[----:B------:R-:W-:Y:S04]  /*50d0*/  LDGSTS.E [R24+0x1c000], desc[UR16][R178.64], !P2 ;  /* 0x1c000000b2187fae */ /* 0x000fe8000d121850 */
[----:B------:R-:W-:Y:S01]  /*50e0*/  LDGSTS.E [R24+0x10004], desc[UR16][R180.64], !P3 ;  /* 0x10004000b4187fae */ /* 0x000fe2000d921850 */
[----:B--2---:R-:W-:-:S03]  /*50f0*/  IMAD.WIDE R206, R4, 0x4, R208 ;  /* 0x0000000404ce7825 */ /* 0x004fc600078e02d0 */
[----:B------:R-:W-:Y:S01]  /*5100*/  LDGSTS.E [R24+0x14004], desc[UR16][R182.64], !P3 ;  /* 0x14004000b6187fae */ /* 0x000fe2000d921850 */
[----:B------:R-:W-:-:S03]  /*5110*/  IMAD.WIDE R200, R4, 0x4, R10 ;  /* 0x0000000404c87825 */ /* 0x000fc600078e020a */
[----:B------:R-:W-:Y:S01]  /*5120*/  LDGSTS.E [R24+0x18004], desc[UR16][R184.64], !P3 ;  /* 0x18004000b8187fae */ /* 0x000fe2000d921850 */
[----:B----4-:R-:W-:-:S03]  /*5130*/  IMAD.WIDE R204, R4, 0x4, R14 ;  /* 0x0000000404cc7825 */ /* 0x010fc600078e020e */
[----:B------:R-:W-:Y:S04]  /*5140*/  LDGSTS.E [R24+0x1c004], desc[UR16][R186.64], !P3 ;  /* 0x1c004000ba187fae */ /* 0x000fe8000d921850 */
[----:B------:R2:W-:Y:S01]  /*5150*/  LDGSTS.E [R24+0x10008], desc[UR16][R8.64], !P0 ;  /* 0x1000800008187fae */ /* 0x0005e2000c121850 */
[----:B-1----:R-:W-:-:S05]  /*5160*/  VIADD R13, R13, 0xffffffc4 ;  /* 0xffffffc40d0d7836 */ /* 0x002fca0000000000 */
[----:B------:R-:W-:Y:S02]  /*5170*/  ISETP.GE.U32.AND P5, PT, R13, 0x7fffffa5, PT ;  /* 0x7fffffa50d00780c */ /* 0x000fe40003fa6070 */
[----:B------:R-:W1:Y:S01]  /*5180*/  LDC R13, c[0x0][0x230] ;  /* 0x00008c00ff0d7b82 */ /* 0x000e620000000800 */
[----:B---3--:R-:W-:Y:S02]  /*5190*/  IMAD.WIDE R208, R4, 0x4, R226 ;  /* 0x0000000404d07825 */ /* 0x008fe400078e02e2 */
[----:B------:R-:W3:Y:S04]  /*51a0*/  LDL.LU.64 R226, [R1+0x1b0] ;  /* 0x0001b00001e27983 */ /* 0x000ee80000300a00 */
[----:B------:R-:W4:Y:S04]  /*51b0*/  LDL.LU.64 R8, [R1+0x1c0] ;  /* 0x0001c00001087983 */ /* 0x000f280000300a00 */
[----:B------:R-:W2:Y:S04]  /*51c0*/  LDL.LU.64 R10, [R1+0x1d0] ;  /* 0x0001d000010a7983 */ /* 0x000ea80000300a00 */
[----:B------:R-:W2:Y:S01]  /*51d0*/  LDL.LU.64 R14, [R1+0x1e0] ;  /* 0x0001e000010e7983 */ /* 0x000ea20000300a00 */
[----:B-1----:R-:W-:-:S05]  /*51e0*/  VIADD R13, R13, 0xffffffc3 ;  /* 0xffffffc30d0d7836 */ /* 0x002fca0000000000 */
[----:B------:R-:W-:Y:S02]  /*51f0*/  ISETP.GE.U32.AND P6, PT, R13, 0x7fffffa4, PT ;  /* 0x7fffffa40d00780c */ /* 0x000fe40003fc6070 */
[----:B------:R-:W1:Y:S02]  /*5200*/  LDC R13, c[0x0][0x230] ;  /* 0x00008c00ff0d7b82 */ /* 0x000e640000000800 */
[----:B-1----:R-:W-:-:S05]  /*5210*/  VIADD R13, R13, 0xffffffc2 ;  /* 0xffffffc20d0d7836 */ /* 0x002fca0000000000 */
[----:B------:R-:W-:Y:S02]  /*5220*/  ISETP.GE.U32.AND P1, PT, R13, 0x7fffffa3, PT ;  /* 0x7fffffa30d00780c */ /* 0x000fe40003f26070 */
[----:B------:R-:W1:Y:S02]  /*5230*/  LDC R13, c[0x0][0x230] ;  /* 0x00008c00ff0d7b82 */ /* 0x000e640000000800 */
[----:B-1----:R-:W-:-:S05]  /*5240*/  VIADD R13, R13, 0xffffffc1 ;  /* 0xffffffc10d0d7836 */ /* 0x002fca0000000000 */
[----:B------:R-:W-:Y:S02]  /*5250*/  ISETP.GE.U32.AND P2, PT, R13, 0x7fffffa2, PT ;  /* 0x7fffffa20d00780c */ /* 0x000fe40003f46070 */
[----:B------:R-:W1:Y:S01]  /*5260*/  LDC R13, c[0x0][0x230] ;  /* 0x00008c00ff0d7b82 */ /* 0x000e620000000800 */
[----:B------:R-:W-:-:S05]  /*5270*/  IMAD.WIDE R188, R4, 0x4, R188 ;  /* 0x0000000404bc7825 */ /* 0x000fca00078e02bc */
[----:B------:R-:W-:Y:S04]  /*5280*/  LDGSTS.E [R24+0x14008], desc[UR16][R188.64], !P0 ;  /* 0x14008000bc187fae */ /* 0x000fe8000c121850 */
[----:B------:R-:W-:Y:S04]  /*5290*/  LDGSTS.E [R24+0x18008], desc[UR16][R190.64], !P0 ;  /* 0x18008000be187fae */ /* 0x000fe8000c121850 */
[----:B------:R-:W-:Y:S01]  /*52a0*/  LDGSTS.E [R24+0x1c008], desc[UR16][R192.64], !P0 ;  /* 0x1c008000c0187fae */ /* 0x000fe2000c121850 */
[----:B-1----:R-:W-:-:S04]  /*52b0*/  IADD3 R13, R13, -0x40, RZ ;  /* 0xffffffc00d0d7810 */ /* 0x002fc80007ffe0ff */
[----:B------:R-:W-:Y:S02]  /*52c0*/  ISETP.GE.AND P0, PT, R229, R13, PT ;  /* 0x0000000de500720c */ /* 0x000fe40003f06270 */
[----:B------:R-:W-:Y:S02]  /*52d0*/  ISETP.GE.U32.AND P3, PT, R13, 0x7fffffa1, PT ;  /* 0x7fffffa10d00780c */ /* 0x000fe40003f66070 */
[----:B------:R-:W-:Y:S02]  /*52e0*/  SEL R13, RZ, 0x4, P0 ;  /* 0x00000004ff0d7807 */ /* 0x000fe40000000000 */
[----:B------:R-:W-:-:S04]  /*52f0*/  ISETP.GT.AND P0, PT, R252, 0x5f, PT ;  /* 0x0000005ffc00780c */ /* 0x000fc80003f04270 */
[----:B------:R-:W-:-:S04]  /*5300*/  SEL R13, R13, RZ, P0 ;  /* 0x000000ff0d0d7207 */ /* 0x000fc80000000000 */
[----:B------:R-:W-:Y:S02]  /*5310*/  ISETP.NE.U32.AND P0, PT, R13, RZ, PT ;  /* 0x000000ff0d00720c */ /* 0x000fe40003f05070 */
[----:B------:R-:W1:Y:S01]  /*5320*/  LDC R13, c[0x0][0x230] ;  /* 0x00008c00ff0d7b82 */ /* 0x000e620000000800 */
[----:B------:R-:W-:-:S04]  /*5330*/  IMAD.WIDE R194, R4, 0x4, R194 ;  /* 0x0000000404c27825 */ /* 0x000fc800078e02c2 */
[C---:B------:R-:W-:Y:S01]  /*5340*/  IMAD.WIDE R196, R4.reuse, 0x4, R196 ;  /* 0x0000000404c47825 */ /* 0x040fe200078e02c4 */
[----:B------:R-:W-:Y:S03]  /*5350*/  LDGSTS.E [R24+0x1000c], desc[UR16][R194.64], !P5 ;  /* 0x1000c000c2187fae */ /* 0x000fe6000e921850 */
[----:B------:R-:W-:Y:S01]  /*5360*/  IMAD.WIDE R198, R4, 0x4, R198 ;  /* 0x0000000404c67825 */ /* 0x000fe200078e02c6 */
[----:B------:R-:W-:Y:S04]  /*5370*/  LDGSTS.E [R24+0x1400c], desc[UR16][R196.64], !P5 ;  /* 0x1400c000c4187fae */ /* 0x000fe8000e921850 */
[----:B------:R-:W-:Y:S04]  /*5380*/  LDGSTS.E [R24+0x1800c], desc[UR16][R198.64], !P5 ;  /* 0x1800c000c6187fae */ /* 0x000fe8000e921850 */
[----:B------:R-:W-:Y:S01]  /*5390*/  LDGSTS.E [R24+0x1c00c], desc[UR16][R200.64], !P5 ;  /* 0x1c00c000c8187fae */ /* 0x000fe2000e921850 */
[----:B-1----:R-:W-:-:S05]  /*53a0*/  VIADD R13, R13, 0xffffffbf ;  /* 0xffffffbf0d0d7836 */ /* 0x002fca0000000000 */
[----:B------:R-:W-:Y:S02]  /*53b0*/  ISETP.GE.U32.AND P5, PT, R13, 0x7fffffa0, PT ;  /* 0x7fffffa00d00780c */ /* 0x000fe40003fa6070 */
[----:B------:R-:W1:Y:S01]  /*53c0*/  LDC R13, c[0x0][0x230] ;  /* 0x00008c00ff0d7b82 */ /* 0x000e620000000800 */
[----:B------:R-:W-:-:S05]  /*53d0*/  IMAD.WIDE R202, R4, 0x4, R202 ;  /* 0x0000000404ca7825 */ /* 0x000fca00078e02ca */
[----:B------:R-:W-:Y:S04]  /*53e0*/  LDGSTS.E [R25+0x10000], desc[UR16][R202.64], !P6 ;  /* 0x10000000ca197fae */ /* 0x000fe8000f121850 */
[----:B------:R-:W-:Y:S04]  /*53f0*/  LDGSTS.E [R25+0x14000], desc[UR16][R204.64], !P6 ;  /* 0x14000000cc197fae */ /* 0x000fe8000f121850 */
        /* <DEDUP_REMOVED lines=26> */
[----:B------:R-:W1:Y:S02]  /*55a0*/  LDC R13, c[0x0][0x230] ;  /* 0x00008c00ff0d7b82 */ /* 0x000e640000000800 */
[----:B-1----:R-:W-:Y:S01]  /*55b0*/  IADD3 R13, R13, -0x45, RZ ;  /* 0xffffffbb0d0d7810 */ /* 0x002fe20007ffe0ff */
[----:B---3--:R-:W-:-:S04]  /*55c0*/  IMAD.WIDE R226, R4, 0x4, R226 ;  /* 0x0000000404e27825 */ /* 0x008fc800078e02e2 */
[C---:B----4-:R-:W-:Y:S01]  /*55d0*/  IMAD.WIDE R234, R4.reuse, 0x4, R8 ;  /* 0x0000000404ea7825 */ /* 0x050fe200078e0208 */
[----:B------:R-:W-:Y:S03]  /*55e0*/  LDGSTS.E [R25+0x1000c], desc[UR16][R226.64], !P3 ;  /* 0x1000c000e2197fae */ /* 0x000fe6000d921850 */
[C---:B--2---:R-:W-:Y:S01]  /*55f0*/  IMAD.WIDE R238, R4.reuse, 0x4, R10 ;  /* 0x0000000404ee7825 */ /* 0x044fe200078e020a */
[----:B------:R-:W-:Y:S03]  /*5600*/  LDGSTS.E [R25+0x1400c], desc[UR16][R234.64], !P3 ;  /* 0x1400c000ea197fae */ /* 0x000fe6000d921850 */
[----:B------:R-:W-:Y:S01]  /*5610*/  IMAD.WIDE R248, R4, 0x4, R14 ;  /* 0x0000000404f87825 */ /* 0x000fe200078e020e */
[----:B------:R-:W-:Y:S04]  /*5620*/  LDGSTS.E [R25+0x1800c], desc[UR16][R238.64], !P3 ;  /* 0x1800c000ee197fae */ /* 0x000fe8000d921850 */
[----:B------:R-:W-:Y:S01]  /*5630*/  LDGSTS.E [R25+0x1c00c], desc[UR16][R248.64], !P3 ;  /* 0x1c00c000f8197fae */ /* 0x000fe2000d921850 */
[----:B------:R-:W-:Y:S01]  /*5640*/  ISETP.GE.U32.AND P3, PT, R13, 0x7fffff9c, PT ;  /* 0x7fffff9c0d00780c */ /* 0x000fe20003f66070 */
[----:B------:R-:W-:-:S02]  /*5650*/  IMAD.SHL.U32 R13, R3, 0x20, RZ ;  /* 0x00000020030d7824 */ /* 0x000fc400078e00ff */
[----:B------:R-:W-:Y:S01]  /*5660*/  VIADD R3, R230, 0xffffffba ;  /* 0xffffffbae6037836 */ /* 0x000fe20000000000 */
[----:B------:R-:W0:Y:S01]  /*5670*/  LDGDEPBAR ;  /* 0x00000000000079af */ /* 0x000e220000000000 */
[----:B------:R-:W-:-:S04]  /*5680*/  IMAD.WIDE R8, R13, 0x4, R28 ;  /* 0x000000040d087825 */ /* 0x000fc800078e021c */
[C---:B------:R-:W-:Y:S01]  /*5690*/  IMAD.WIDE R230, R13.reuse, 0x4, R40 ;  /* 0x000000040de67825 */ /* 0x040fe200078e0228 */
[----:B------:R1:W-:Y:S03]  /*56a0*/  STL.64 [R1+0x238], R8 ;  /* 0x0002380801007387 */ /* 0x0003e60000100a00 */
[C---:B------:R-:W-:Y:S01]  /*56b0*/  IMAD.WIDE R10, R13.reuse, 0x4, R38 ;  /* 0x000000040d0a7825 */ /* 0x040fe200078e0226 */
[----:B------:R-:W2:Y:S03]  /*56c0*/  LDL.LU.64 R40, [R1+0x238] ;  /* 0x0002380001287983 */ /* 0x000ea60000300a00 */
[C---:B------:R-:W-:Y:S01]  /*56d0*/  IMAD.WIDE R36, R13.reuse, 0x4, R36 ;  /* 0x000000040d247825 */ /* 0x040fe200078e0224 */
[----:B-1----:R-:W3:Y:S03]  /*56e0*/  LDL.LU.64 R8, [R1+0x230] ;  /* 0x0002300001087983 */ /* 0x002ee60000300a00 */
[C---:B------:R-:W-:Y:S01]  /*56f0*/  IMAD.WIDE R34, R13.reuse, 0x4, R34 ;  /* 0x000000040d227825 */ /* 0x040fe200078e0222 */
[----:B------:R-:W-:Y:S04]  /*5700*/  STL.64 [R1+0x240], R230 ;  /* 0x000240e601007387 */ /* 0x000fe80000100a00 */
[----:B------:R1:W-:Y:S04]  /*5710*/  STL.64 [R1+0x250], R10 ;  /* 0x0002500a01007387 */ /* 0x0003e80000100a00 */
[----:B------:R-:W4:Y:S04]  /*5720*/  LDL.LU.64 R38, [R1+0x228] ;  /* 0x0002280001267983 */ /* 0x000f280000300a00 */
[----:B------:R-:W4:Y:S01]  /*5730*/  LDL.LU.64 R28, [R1+0x220] ;  /* 0x00022000011c7983 */ /* 0x000f220000300a00 */
[----:B-1----:R-:W-:-:S03]  /*5740*/  IMAD.WIDE R10, R13, 0x4, R32 ;  /* 0x000000040d0a7825 */ /* 0x002fc600078e0220 */
[----:B------:R-:W4:Y:S04]  /*5750*/  LDL.LU.64 R14, [R1+0x218] ;  /* 0x00021800010e7983 */ /* 0x000f280000300a00 */
[----:B------:R-:W-:Y:S01]  /*5760*/  STL.64 [R1+0x258], R36 ;  /* 0x0002582401007387 */ /* 0x000fe20000100a00 */
[----:B------:R-:W-:-:S03]  /*5770*/  IMAD.WIDE R244, R13, 0x4, R46 ;  /* 0x000000040df47825 */ /* 0x000fc600078e022e */
[----:B------:R-:W-:Y:S04]  /*5780*/  STL.64 [R1+0x260], R34 ;  /* 0x0002602201007387 */ /* 0x000fe80000100a00 */
[----:B------:R1:W-:Y:S04]  /*5790*/  STL.64 [R1+0x268], R10 ;  /* 0x0002680a01007387 */ /* 0x0003e80000100a00 */
[----:B------:R-:W4:Y:S01]  /*57a0*/  LDL.LU.64 R46, [R1+0x250] ;  /* 0x00025000012e7983 */ /* 0x000f220000300a00 */
[----:B------:R-:W-:-:S03]  /*57b0*/  IMAD.WIDE R44, R13, 0x4, R44 ;  /* 0x000000040d2c7825 */ /* 0x000fc600078e022c */
[----:B------:R-:W4:Y:S01]  /*57c0*/  LDL.LU.64 R236, [R1+0x210] ;  /* 0x0002100001ec7983 */ /* 0x000f220000300a00 */
[----:B------:R-:W-:-:S03]  /*57d0*/  IMAD.WIDE R42, R13, 0x4, R42 ;  /* 0x000000040d2a7825 */ /* 0x000fc600078e022a */
[----:B------:R-:W-:Y:S01]  /*57e0*/  LDGSTS.E [R228+0x52000], desc[UR16][R44.64], P4 ;  /* 0x520000002ce47fae */ /* 0x000fe2000a121850 */
[----:B------:R-:W-:-:S04]  /*57f0*/  IMAD.WIDE R30, R13, 0x4, R30 ;  /* 0x000000040d1e7825 */ /* 0x000fc800078e021e */
[----:B------:R-:W-:-:S04]  /*5800*/  IMAD.WIDE R56, R13, 0x4, R56 ;  /* 0x000000040d387825 */ /* 0x000fc800078e0238 */
[----:B------:R-:W-:-:S04]  /*5810*/  IMAD.WIDE R54, R13, 0x4, R54 ;  /* 0x000000040d367825 */ /* 0x000fc800078e0236 */
[----:B------:R-:W-:-:S04]  /*5820*/  IMAD.WIDE R26, R13, 0x4, R26 ;  /* 0x000000040d1a7825 */ /* 0x000fc800078e021a */
[----:B------:R-:W-:-:S04]  /*5830*/  IMAD.WIDE R52, R13, 0x4, R52 ;  /* 0x000000040d347825 */ /* 0x000fc800078e0234 */
[----:B------:R-:W-:-:S04]  /*5840*/  IMAD.WIDE R50, R13, 0x4, R50 ;  /* 0x000000040d327825 */ /* 0x000fc800078e0232 */
[----:B------:R-:W-:Y:S01]  /*5850*/  IMAD.WIDE R48, R13, 0x4, R48 ;  /* 0x000000040d307825 */ /* 0x000fe200078e0230 */
[----:B--2---:R-:W-:Y:S04]  /*5860*/  LDGSTS.E [R228+0x52400], desc[UR16][R40.64], P4 ;  /* 0x5240000028e47fae */ /* 0x004fe8000a121850 */
[----:B------:R-:W-:Y:S04]  /*5870*/  LDGSTS.E [R228+0x52800], desc[UR16][R42.64], P4 ;  /* 0x528000002ae47fae */ /* 0x000fe8000a121850 */
[----:B------:R-:W-:Y:S04]  /*5880*/  LDGSTS.E [R228+0x52c00], desc[UR16][R230.64], P4 ;  /* 0x52c00000e6e47fae */ /* 0x000fe8000a121850 */
[----:B------:R-:W2:Y:S04]  /*5890*/  LDL.LU.64 R230, [R1+0x208] ;  /* 0x0002080001e67983 */ /* 0x000ea80000300a00 */
[----:B------:R-:W2:Y:S04]  /*58a0*/  LDL.LU.64 R240, [R1+0x200] ;  /* 0x0002000001f07983 */ /* 0x000ea80000300a00 */
[----:B------:R-:W2:Y:S01]  /*58b0*/  LDL.LU.64 R242, [R1+0x1f8] ;  /* 0x0001f80001f27983 */ /* 0x000ea20000300a00 */
[----:B---3--:R-:W-:-:S03]  /*58c0*/  IMAD.WIDE R8, R4, 0x4, R8 ;  /* 0x0000000404087825 */ /* 0x008fc600078e0208 */
[----:B------:R-:W3:Y:S01]  /*58d0*/  LDL.LU.64 R246, [R1+0x1f0] ;  /* 0x0001f00001f67983 */ /* 0x000ee20000300a00 */
[----:B----4-:R-:W-:-:S03]  /*58e0*/  IMAD.WIDE R32, R4, 0x4, R38 ;  /* 0x0000000404207825 */ /* 0x010fc600078e0226 */
[----:B------:R-:W4:Y:S04]  /*58f0*/  LDL.LU.64 R250, [R1+0x1e8] ;  /* 0x0001e80001fa7983 */ /* 0x000f280000300a00 */
[----:B------:R-:W-:Y:S04]  /*5900*/  LDGSTS.E [R228+0x53000], desc[UR16][R46.64], P4 ;  /* 0x530000002ee47fae */ /* 0x000fe8000a121850 */
[----:B------:R2:W-:Y:S04]  /*5910*/  LDGSTS.E [R228+0x53400], desc[UR16][R36.64], P4 ;  /* 0x5340000024e47fae */ /* 0x0005e8000a121850 */
[----:B------:R2:W-:Y:S04]  /*5920*/  LDGSTS.E [R228+0x53800], desc[UR16][R34.64], P4 ;  /* 0x5380000022e47fae */ /* 0x0005e8000a121850 */
        /* <DEDUP_REMOVED lines=9> */
[----:B------:R-:W0:Y:S01]  /*59c0*/  LDGDEPBAR ;  /* 0x00000000000079af */ /* 0x000e220000000000 */
[----:B------:R-:W-:Y:S01]  /*59d0*/  BAR.SYNC.DEFER_BLOCKING 0x0 ;  /* 0x0000000000007b1d */ /* 0x000fe20000010000 */
[----:B------:R-:W-:-:S04]  /*59e0*/  IMAD.WIDE R28, R4, 0x4, R28 ;  /* 0x00000004041c7825 */ /* 0x000fc800078e021c */
[C---:B------:R-:W-:Y:S01]  /*59f0*/  IMAD.WIDE R14, R4.reuse, 0x4, R14 ;  /* 0x00000004040e7825 */ /* 0x040fe200078e020e */
[----:B-1----:R-:W4:Y:S04]  /*5a00*/  LDL.LU.64 R10, [R1+0x1d8] ;  /* 0x0001d800010a7983 */ /* 0x002f280000300a00 */
[----:B------:R1:W-:Y:S04]  /*5a10*/  STL.64 [R1+0x1e0], R8 ;  /* 0x0001e00801007387 */ /* 0x0003e80000100a00 */
[----:B------:R-:W-:Y:S04]  /*5a20*/  STL.64 [R1+0x1d0], R32 ;  /* 0x0001d02001007387 */ /* 0x000fe80000100a00 */
[----:B------:R-:W-:Y:S04]  /*5a30*/  STL.64 [R1+0x1c0], R28 ;  /* 0x0001c01c01007387 */ /* 0x000fe80000100a00 */
[----:B------:R-:W-:Y:S01]  /*5a40*/  @!PT LDS RZ, [RZ] ;  /* 0x00000000fffff984 */ /* 0x000fe20000000800 */
[----:B------:R-:W-:Y:S01]  /*5a50*/  @!PT LDS RZ, [RZ] ;  /* 0x00000000fffff984 */ /* 0x000fe20000000800 */
[----:B------:R-:W-:Y:S01]  /*5a60*/  @!PT LDS RZ, [RZ] ;  /* 0x00000000fffff984 */ /* 0x000fe20000000800 */
[----:B------:R-:W-:Y:S04]  /*5a70*/  LDGSTS.E [R19+0x20000], desc[UR16][R8.64], !P5 ;  /* 0x2000000008137fae */ /* 0x000fe8000e921850 */
[----:B------:R1:W-:Y:S04]  /*5a80*/  STL.64 [R1+0x1b0], R14 ;  /* 0x0001b00e01007387 */ /* 0x0003e80000100a00 */
[----:B------:R2:W-:Y:S04]  /*5a90*/  LDGSTS.E [R19+0x24000], desc[UR16][R32.64], !P5 ;  /* 0x2400000020137fae */ /* 0x0005e8000e921850 */
[----:B-1----:R-:W4:Y:S04]  /*5aa0*/  LDL.LU.64 R8, [R1+0x1c8] ;  /* 0x0001c80001087983 */ /* 0x002f280000300a00 */
[----:B------:R-:W-:Y:S04]  /*5ab0*/  LDGSTS.E [R19+0x28000], desc[UR16][R28.64], !P5 ;  /* 0x280000001c137fae */ /* 0x000fe8000e921850 */
[----:B------:R-:W-:Y:S04]  /*5ac0*/  LDGSTS.E [R19+0x2c000], desc[UR16][R14.64], !P5 ;  /* 0x2c0000000e137fae */ /* 0x000fe8000e921850 */
[----:B------:R-:W4:Y:S01]  /*5ad0*/  LDL.LU.64 R14, [R1+0x1b8] ;  /* 0x0001b800010e7983 */ /* 0x000f220000300a00 */
[----:B------:R-:W-:-:S05]  /*5ae0*/  IMAD.WIDE R236, R4, 0x4, R236 ;  /* 0x0000000404ec7825 */ /* 0x000fca00078e02ec */
[----:B------:R-:W-:Y:S04]  /*5af0*/  STL.64 [R1+0x1a0], R236 ;  /* 0x0001a0ec01007387 */ /* 0x000fe80000100a00 */
[----:B------:R-:W4:Y:S04]  /*5b00*/  LDL.LU.64 R38, [R1+0x1a8] ;  /* 0x0001a80001267983 */ /* 0x000f280000300a00 */
[----:B------:R-:W-:Y:S01]  /*5b10*/  LDGSTS.E [R19+0x20004], desc[UR16][R236.64], !P6 ;  /* 0x20004000ec137fae */ /* 0x000fe2000f121850 */
[----:B--2---:R-:W-:-:S04]  /*5b20*/  IMAD.WIDE R36, R4, 0x4, R230 ;  /* 0x0000000404247825 */ /* 0x004fc800078e02e6 */
[C---:B------:R-:W-:Y:S01]  /*5b30*/  IMAD.WIDE R34, R4.reuse, 0x4, R240 ;  /* 0x0000000404227825 */ /* 0x040fe200078e02f0 */
[----:B------:R-:W-:Y:S04]  /*5b40*/  STL.64 [R1+0x190], R36 ;  /* 0x0001902401007387 */ /* 0x000fe80000100a00 */
[----:B------:R-:W2:Y:S04]  /*5b50*/  LDL.LU.64 R28, [R1+0x198] ;  /* 0x00019800011c7983 */ /* 0x000ea80000300a00 */
[----:B------:R3:W-:Y:S04]  /*5b60*/  STL.64 [R1+0x180], R34 ;  /* 0x0001802201007387 */ /* 0x0007e80000100a00 */
[----:B------:R-:W2:Y:S01]  /*5b70*/  LDL.LU.64 R230, [R1+0x188] ;  /* 0x0001880001e67983 */ /* 0x000ea20000300a00 */
[----:B------:R-:W-:-:S03]  /*5b80*/  IMAD.WIDE R32, R4, 0x4, R242 ;  /* 0x0000000404207825 */ /* 0x000fc600078e02f2 */
[----:B------:R-:W-:Y:S04]  /*5b90*/  LDGSTS.E [R19+0x24004], desc[UR16][R36.64], !P6 ;  /* 0x2400400024137fae */ /* 0x000fe8000f121850 */
[----:B------:R3:W-:Y:S04]  /*5ba0*/  LDGSTS.E [R19+0x28004], desc[UR16][R34.64], !P6 ;  /* 0x2800400022137fae */ /* 0x0007e8000f121850 */
[----:B------:R4:W-:Y:S04]  /*5bb0*/  STL.64 [R1+0x170], R32 ;  /* 0x0001702001007387 */ /* 0x0009e80000100a00 */
[----:B------:R4:W-:Y:S01]  /*5bc0*/  LDGSTS.E [R19+0x2c004], desc[UR16][R32.64], !P6 ;  /* 0x2c00400020137fae */ /* 0x0009e2000f121850 */
[----:B---3--:R-:W-:-:S03]  /*5bd0*/  IMAD.WIDE R34, R4, 0x4, R246 ;  /* 0x0000000404227825 */ /* 0x008fc600078e02f6 */
[----:B------:R-:W3:Y:S04]  /*5be0*/  LDL.LU.64 R236, [R1+0x178] ;  /* 0x0001780001ec7983 */ /* 0x000ee80000300a00 */
[----:B------:R-:W-:Y:S01]  /*5bf0*/  STL.64 [R1+0x160], R34 ;  /* 0x0001602201007387 */ /* 0x000fe20000100a00 */
[----:B----4-:R-:W-:-:S03]  /*5c00*/  IMAD.WIDE R32, R4, 0x4, R250 ;  /* 0x0000000404207825 */ /* 0x010fc600078e02fa */
[----:B------:R-:W4:Y:S04]  /*5c10*/  LDL.LU.64 R240, [R1+0x168] ;  /* 0x0001680001f07983 */ /* 0x000f280000300a00 */
[----:B------:R-:W-:Y:S04]  /*5c20*/  STL.64 [R1+0x150], R32 ;  /* 0x0001502001007387 */ /* 0x000fe80000100a00 */
[----:B------:R-:W4:Y:S04]  /*5c30*/  LDL.LU.64 R242, [R1+0x158] ;  /* 0x0001580001f27983 */ /* 0x000f280000300a00 */
[----:B------:R1:W-:Y:S04]  /*5c40*/  LDGSTS.E [R19+0x20008], desc[UR16][R34.64], !P1 ;  /* 0x2000800022137fae */ /* 0x0003e8000c921850 */
[----:B------:R2:W-:Y:S01]  /*5c50*/  LDGSTS.E [R19+0x24008], desc[UR16][R32.64], !P1 ;  /* 0x2400800020137fae */ /* 0x0005e2000c921850 */
[----:B------:R-:W-:-:S05]  /*5c60*/  IMAD.WIDE R10, R4, 0x4, R10 ;  /* 0x00000004040a7825 */ /* 0x000fca00078e020a */
[----:B------:R-:W-:Y:S04]  /*5c70*/  STL.64 [R1+0x140], R10 ;  /* 0x0001400a01007387 */ /* 0x000fe80000100a00 */
[----:B------:R-:W4:Y:S04]  /*5c80*/  LDL.LU.64 R246, [R1+0x148] ;  /* 0x0001480001f67983 */ /* 0x000f280000300a00 */
[----:B------:R-:W-:Y:S01]  /*5c90*/  LDGSTS.E [R19+0x28008], desc[UR16][R10.64], !P1 ;  /* 0x280080000a137fae */ /* 0x000fe2000c921850 */
[----:B------:R-:W-:-:S05]  /*5ca0*/  IMAD.WIDE R8, R4, 0x4, R8 ;  /* 0x0000000404087825 */ /* 0x000fca00078e0208 */
[----:B------:R1:W-:Y:S04]  /*5cb0*/  STL.64 [R1+0x130], R8 ;  /* 0x0001300801007387 */ /* 0x0003e80000100a00 */
[----:B------:R4:W-:Y:S04]  /*5cc0*/  LDGSTS.E [R19+0x2c008], desc[UR16][R8.64], !P1 ;  /* 0x2c00800008137fae */ /* 0x0009e8000c921850 */
[----:B------:R-:W4:Y:S01]  /*5cd0*/  LDL.LU.64 R250, [R1+0x138] ;  /* 0x0001380001fa7983 */ /* 0x000f220000300a00 */
[----:B------:R-:W-:-:S03]  /*5ce0*/  IMAD.WIDE R36, R4, 0x4, R14 ;  /* 0x0000000404247825 */ /* 0x000fc600078e020e */
[----:B-1----:R-:W4:Y:S04]  /*5cf0*/  LDL.LU.64 R8, [R1+0x128] ;  /* 0x0001280001087983 */ /* 0x002f280000300a00 */
[----:B------:R-:W4:Y:S04]  /*5d00*/  LDL.LU.64 R10, [R1+0x118] ;  /* 0x00011800010a7983 */ /* 0x000f280000300a00 */
[----:B------:R1:W-:Y:S04]  /*5d10*/  STL.64 [R1+0x120], R36 ;  /* 0x0001202401007387 */ /* 0x0003e80000100a00 */
[----:B------:R-:W4:Y:S01]  /*5d20*/  LDL.LU.64 R14, [R1+0x108] ;  /* 0x00010800010e7983 */ /* 0x000f220000300a00 */
[----:B------:R-:W-:-:S03]  /*5d30*/  IMAD.WIDE R34, R4, 0x4, R38 ;  /* 0x0000000404227825 */ /* 0x000fc600078e0226 */
[----:B------:R4:W-:Y:S04]  /*5d40*/  LDGSTS.E [R19+0x2000c], desc[UR16][R36.64], !P2 ;  /* 0x2000c00024137fae */ /* 0x0009e8000d121850 */
[----:B------:R1:W-:Y:S04]  /*5d50*/  STL.64 [R1+0x110], R34 ;  /* 0x0001102201007387 */ /* 0x0003e80000100a00 */
[----:B------:R4:W-:Y:S01]  /*5d60*/  LDGSTS.E [R19+0x2400c], desc[UR16][R34.64], !P2 ;  /* 0x2400c00022137fae */ /* 0x0009e2000d121850 */
[----:B------:R-:W-:Y:S02]  /*5d70*/  ISETP.GE.U32.AND P4, PT, R3, 0x7fffff9b, PT ;  /* 0x7fffff9b0300780c */ /* 0x000fe40003f86070 */
[----:B------:R-:W4:Y:S01]  /*5d80*/  LDC R3, c[0x0][0x230] ;  /* 0x00008c00ff037b82 */ /* 0x000f220000000800 */
[----:B--2---:R-:W-:-:S04]  /*5d90*/  IMAD.WIDE R32, R4, 0x4, R28 ;  /* 0x0000000404207825 */ /* 0x004fc800078e021c */
[C---:B------:R-:W-:Y:S01]  /*5da0*/  IMAD.WIDE R28, R4.reuse, 0x4, R230 ;  /* 0x00000004041c7825 */ /* 0x040fe200078e02e6 */
[----:B------:R2:W-:Y:S04]  /*5db0*/  STL.64 [R1+0x100], R32 ;  /* 0x0001002001007387 */ /* 0x0005e80000100a00 */
[----:B------:R4:W-:Y:S04]  /*5dc0*/  STL.64 [R1+0xf0], R28 ;  /* 0x0000f01c01007387 */ /* 0x0009e80000100a00 */
[----:B------:R-:W4:Y:S04]  /*5dd0*/  LDL.LU.64 R38, [R1+0xf8] ;  /* 0x0000f80001267983 */ /* 0x000f280000300a00 */
[----:B-1----:R-:W4:Y:S04]  /*5de0*/  LDL.LU.64 R36, [R1+0xe8] ;  /* 0x0000e80001247983 */ /* 0x002f280000300a00 */
[----:B------:R1:W-:Y:S04]  /*5df0*/  LDGSTS.E [R19+0x2800c], desc[UR16][R32.64], !P2 ;  /* 0x2800c00020137fae */ /* 0x0003e8000d121850 */
[----:B------:R-:W4:Y:S01]  /*5e00*/  LDL.LU.64 R34, [R1+0xd8] ;  /* 0x0000d80001227983 */ /* 0x000f220000300a00 */
[----:B---3--:R-:W-:-:S03]  /*5e10*/  IMAD.WIDE R236, R4, 0x4, R236 ;  /* 0x0000000404ec7825 */ /* 0x008fc600078e02ec */
[----:B------:R-:W-:Y:S04]  /*5e20*/  LDGSTS.E [R19+0x2c00c], desc[UR16][R28.64], !P2 ;  /* 0x2c00c0001c137fae */ /* 0x000fe8000d121850 */
[----:B--2---:R-:W1:Y:S01]  /*5e30*/  LDL.LU.64 R32, [R1+0xc8] ;  /* 0x0000c80001207983 */ /* 0x004e620000300a00 */
[----:B----4-:R-:W-:-:S03]  /*5e40*/  IMAD.WIDE R240, R4, 0x4, R240 ;  /* 0x0000000404f07825 */ /* 0x010fc600078e02f0 */
[----:B------:R2:W-:Y:S01]  /*5e50*/  STL.64 [R1+0xe0], R236 ;  /* 0x0000e0ec01007387 */ /* 0x0005e20000100a00 */
[----:B------:R-:W-:-:S03]  /*5e60*/  IMAD.WIDE R242, R4, 0x4, R242 ;  /* 0x0000000404f27825 */ /* 0x000fc600078e02f2 */
[----:B------:R-:W3:Y:S04]  /*5e70*/  LDL.LU.64 R28, [R1+0x70] ;  /* 0x00007000011c7983 */ /* 0x000ee80000300a00 */
[----:B------:R4:W-:Y:S04]  /*5e80*/  STL.64 [R1+0xd0], R240 ;  /* 0x0000d0f001007387 */ /* 0x0009e80000100a00 */
[----:B------:R-:W3:Y:S04]  /*5e90*/  LDL.LU.64 R230, [R1+0x60] ;  /* 0x0000600001e67983 */ /* 0x000ee80000300a00 */
[----:B------:R4:W-:Y:S04]  /*5ea0*/  STL.64 [R1+0xc0], R242 ;  /* 0x0000c0f201007387 */ /* 0x0009e80000100a00 */
[----:B------:R-:W-:Y:S04]  /*5eb0*/  LDGSTS.E [R17+0x20000], desc[UR16][R236.64], !P3 ;  /* 0x20000000ec117fae */ /* 0x000fe8000d921850 */
[----:B------:R-:W-:Y:S04]  /*5ec0*/  LDGSTS.E [R17+0x24000], desc[UR16][R240.64], !P3 ;  /* 0x24000000f0117fae */ /* 0x000fe8000d921850 */
[----:B------:R-:W-:Y:S01]  /*5ed0*/  LDGSTS.E [R17+0x28000], desc[UR16][R242.64], !P3 ;  /* 0x28000000f2117fae */ /* 0x000fe2000d921850 */
[----:B------:R-:W-:-:S05]  /*5ee0*/  IMAD.WIDE R246, R4, 0x4, R246 ;  /* 0x0000000404f67825 */ /* 0x000fca00078e02f6 */
[----:B------:R4:W-:Y:S04]  /*5ef0*/  STL.64 [R1+0xb8], R246 ;  /* 0x0000b8f601007387 */ /* 0x0009e80000100a00 */
[----:B--2---:R-:W2:Y:S04]  /*5f00*/  LDL.LU.64 R236, [R1+0x6e8] ;  /* 0x0006e80001ec7983 */ /* 0x004ea80000300a00 */
[----:B----4-:R-:W4:Y:S04]  /*5f10*/  LDL.LU.64 R240, [R1+0x6e0] ;  /* 0x0006e00001f07983 */ /* 0x010f280000300a00 */
[----:B------:R-:W2:Y:S04]  /*5f20*/  LDL.LU.64 R242, [R1+0x6d8] ;  /* 0x0006d80001f27983 */ /* 0x000ea80000300a00 */
[----:B------:R-:W-:Y:S01]  /*5f30*/  LDGSTS.E [R17+0x2c000], desc[UR16][R246.64], !P3 ;  /* 0x2c000000f6117fae */ /* 0x000fe2000d921850 */
[----:B------:R-:W-:-:S03]  /*5f40*/  IMAD.WIDE R250, R4, 0x4, R250 ;  /* 0x0000000404fa7825 */ /* 0x000fc600078e02fa */
[----:B------:R-:W4:Y:S01]  /*5f50*/  LDL.LU.64 R246, [R1+0x6d0] ;  /* 0x0006d00001f67983 */ /* 0x000f220000300a00 */
[----:B------:R-:W-:-:S03]  /*5f60*/  IMAD.WIDE R8, R4, 0x4, R8 ;  /* 0x0000000404087825 */ /* 0x000fc600078e0208 */
[----:B------:R1:W-:Y:S01]  /*5f70*/  STL.64 [R1+0xb0], R250 ;  /* 0x0000b0fa01007387 */ /* 0x0003e20000100a00 */
[----:B------:R-:W-:-:S03]  /*5f80*/  IMAD.WIDE R10, R4, 0x4, R10 ;  /* 0x00000004040a7825 */ /* 0x000fc600078e020a */
[----:B------:R1:W-:Y:S04]  /*5f90*/  STL.64 [R1+0xa8], R8 ;  /* 0x0000a80801007387 */ /* 0x0003e80000100a00 */
[----:B------:R-:W-:Y:S01]  /*5fa0*/  LDGSTS.E [R17+0x20004], desc[UR16][R250.64], !P4 ;  /* 0x20004000fa117fae */ /* 0x000fe2000e121850 */
[----:B------:R-:W-:-:S03]  /*5fb0*/  IMAD.WIDE R14, R4, 0x4, R14 ;  /* 0x00000004040e7825 */ /* 0x000fc600078e020e */
[----:B------:R-:W-:Y:S04]  /*5fc0*/  LDGSTS.E [R17+0x24004], desc[UR16][R8.64], !P4 ;  /* 0x2400400008117fae */ /* 0x000fe8000e121850 */
[----:B------:R-:W-:Y:S04]  /*5fd0*/  LDGSTS.E [R17+0x28004], desc[UR16][R10.64], !P4 ;  /* 0x280040000a117fae */ /* 0x000fe8000e121850 */
[----:B-1----:R-:W4:Y:S04]  /*5fe0*/  LDL.LU.64 R250, [R1+0x6c8] ;  /* 0x0006c80001fa7983 */ /* 0x002f280000300a00 */
[----:B------:R1:W-:Y:S04]  /*5ff0*/  STL.64 [R1+0xa0], R10 ;  /* 0x0000a00a01007387 */ /* 0x0003e80000100a00 */
[----:B------:R-:W2:Y:S04]  /*6000*/  LDL.LU.64 R8, [R1+0x6c0] ;  /* 0x0006c00001087983 */ /* 0x000ea80000300a00 */
[----:B------:R1:W-:Y:S04]  /*6010*/  STL.64 [R1+0x98], R14 ;  /* 0x0000980e01007387 */ /* 0x0003e80000100a00 */
[----:B-1----:R-:W4:Y:S04]  /*6020*/  LDL.LU.64 R10, [R1+0x6b8] ;  /* 0x0006b800010a7983 */ /* 0x002f280000300a00 */
[----:B------:R-:W-:Y:S04]  /*6030*/  LDGSTS.E [R17+0x2c004], desc[UR16][R14.64], !P4 ;  /* 0x2c0040000e117fae */ /* 0x000fe8000e121850 */
[----:B------:R-:W2:Y:S01]  /*6040*/  LDL.LU.64 R14, [R1+0x6b0] ;  /* 0x0006b000010e7983 */ /* 0x000ea20000300a00 */
[----:B------:R-:W-:-:S05]  /*6050*/  VIADD R3, R3, 0xffffffb9 ;  /* 0xffffffb903037836 */ /* 0x000fca0000000000 */
[----:B------:R-:W-:Y:S02]  /*6060*/  ISETP.GE.U32.AND P5, PT, R3, 0x7fffff9a, PT ;  /* 0x7fffff9a0300780c */ /* 0x000fe40003fa6070 */
[----:B------:R-:W1:Y:S02]  /*6070*/  LDC R3, c[0x0][0x230] ;  /* 0x00008c00ff037b82 */ /* 0x000e640000000800 */
[----:B-1----:R-:W-:-:S05]  /*6080*/  VIADD R3, R3, 0xffffffb8 ;  /* 0xffffffb803037836 */ /* 0x002fca0000000000 */
[----:B------:R-:W-:Y:S02]  /*6090*/  ISETP.GE.U32.AND P6, PT, R3, 0x7fffff99, PT ;  /* 0x7fffff990300780c */ /* 0x000fe40003fc6070 */
[----:B------:R-:W1:Y:S02]  /*60a0*/  LDC R3, c[0x0][0x230] ;  /* 0x00008c00ff037b82 */ /* 0x000e640000000800 */
[----:B-1----:R-:W-:-:S04]  /*60b0*/  IADD3 R3, R3, -0x49, RZ ;  /* 0xffffffb703037810 */ /* 0x002fc80007ffe0ff */
[----:B------:R-:W-:Y:S02]  /*60c0*/  ISETP.GE.U32.AND P1, PT, R3, 0x7fffff98, PT ;  /* 0x7fffff980300780c */ /* 0x000fe40003f26070 */
[----:B------:R-:W1:Y:S02]  /*60d0*/  LDC R3, c[0x0][0x230] ;  /* 0x00008c00ff037b82 */ /* 0x000e640000000800 */
        /* <DEDUP_REMOVED lines=16> */
[----:B------:R3:W-:Y:S01]  /*61e0*/  LDGSTS.E [R17+0x2c008], desc[UR16][R32.64], !P5 ;  /* 0x2c00800020117fae */ /* 0x0007e2000e921850 */
[----:B-1----:R-:W-:-:S05]  /*61f0*/  VIADD R3, R3, 0xffffffb3 ;  /* 0xffffffb303037836 */ /* 0x002fca0000000000 */
[----:B------:R-:W-:Y:S02]  /*6200*/  ISETP.GE.U32.AND P5, PT, R3, 0x7fffff94, PT ;  /* 0x7fffff940300780c */ /* 0x000fe40003fa6070 */
[----:B------:R-:W1:Y:S01]  /*6210*/  LDC R3, c[0x0][0x230] ;  /* 0x00008c00ff037b82 */ /* 0x000e620000000800 */
[----:B------:R-:W-:Y:S04]  /*6220*/  STL.64 [R1+0x90], R38 ;  /* 0x0000902601007387 */ /* 0x000fe80000100a00 */
[----:B------:R-:W-:Y:S04]  /*6230*/  STL.64 [R1+0x88], R36 ;  /* 0x0000882401007387 */ /* 0x000fe80000100a00 */
[----:B------:R-:W-:Y:S04]  /*6240*/  STL.64 [R1+0x80], R34 ;  /* 0x0000802201007387 */ /* 0x000fe80000100a00 */
[----:B------:R3:W-:Y:S02]  /*6250*/  STL.64 [R1+0x78], R32 ;  /* 0x0000782001007387 */ /* 0x0007e40000100a00 */
[----:B---3--:R-:W-:Y:S01]  /*6260*/  IMAD.WIDE R32, R4, 0x4, R28 ;  /* 0x0000000404207825 */ /* 0x008fe200078e021c */
[----:B-1----:R-:W-:-:S03]  /*6270*/  IADD3 R3, R3, -0x4e, RZ ;  /* 0xffffffb203037810 */ /* 0x002fc60007ffe0ff */
[C---:B------:R-:W-:Y:S01]  /*6280*/  IMAD.WIDE R28, R4.reuse, 0x4, R230 ;  /* 0x00000004041c7825 */ /* 0x040fe200078e02e6 */
[----:B------:R-:W-:Y:S04]  /*6290*/  LDGSTS.E [R17+0x2000c], desc[UR16][R32.64], !P6 ;  /* 0x2000c00020117fae */ /* 0x000fe8000f121850 */
[----:B------:R1:W-:Y:S04]  /*62a0*/  LDGSTS.E [R17+0x2400c], desc[UR16][R28.64], !P6 ;  /* 0x2400c0001c117fae */ /* 0x0003e8000f121850 */
[----:B------:R-:W-:Y:S04]  /*62b0*/  STL.64 [R1+0x68], R32 ;  /* 0x0000682001007387 */ /* 0x000fe80000100a00 */
[----:B------:R1:W-:Y:S01]  /*62c0*/  STL.64 [R1+0x58], R28 ;  /* 0x0000581c01007387 */ /* 0x0003e20000100a00 */
[----:B----4-:R-:W-:-:S04]  /*62d0*/  IMAD.WIDE R10, R4, 0x4, R10 ;  /* 0x00000004040a7825 */ /* 0x010fc800078e020a */
[----:B--2---:R-:W-:-:S05]  /*62e0*/  IMAD.WIDE R14, R4, 0x4, R14 ;  /* 0x00000004040e7825 */ /* 0x004fca00078e020e */
[----:B------:R2:W-:Y:S04]  /*62f0*/  LDGSTS.E [R17+0x2800c], desc[UR16][R14.64], !P6 ;  /* 0x2800c0000e117fae */ /* 0x0005e8000f121850 */
[----:B------:R3:W-:Y:S01]  /*6300*/  LDGSTS.E [R17+0x2c00c], desc[UR16][R10.64], !P6 ;  /* 0x2c00c0000a117fae */ /* 0x0007e2000f121850 */
[----:B------:R-:W-:Y:S02]  /*6310*/  ISETP.GE.U32.AND P6, PT, R3, 0x7fffff93, PT ;  /* 0x7fffff930300780c */ /* 0x000fe40003fc6070 */
[----:B------:R-:W4:Y:S01]  /*6320*/  LDC R3, c[0x0][0x230] ;  /* 0x00008c00ff037b82 */ /* 0x000f220000000800 */
[----:B------:R2:W-:Y:S01]  /*6330*/  STL.64 [R1+0x48], R14 ;  /* 0x0000480e01007387 */ /* 0x0005e20000100a00 */
[----:B-1----:R-:W-:-:S03]  /*6340*/  IMAD.WIDE R28, R4, 0x4, R8 ;  /* 0x00000004041c7825 */ /* 0x002fc600078e0208 */
[----:B------:R3:W-:Y:S01]  /*6350*/  STL.64 [R1+0x40], R10 ;  /* 0x0000400a01007387 */ /* 0x0007e20000100a00 */
[----:B------:R-:W-:-:S03]  /*6360*/  IMAD.WIDE R8, R4, 0x4, R242 ;  /* 0x0000000404087825 */ /* 0x000fc600078e02f2 */
[----:B------:R1:W-:Y:S01]  /*6370*/  LDGSTS.E [R20+0x20000], desc[UR16][R28.64], !P1 ;  /* 0x200000001c147fae */ /* 0x0003e2000c921850 */
[----:B--2---:R-:W-:-:S04]  /*6380*/  IMAD.WIDE R14, R4, 0x4, R250 ;  /* 0x00000004040e7825 */ /* 0x004fc800078e02fa */
[----:B---3--:R-:W-:Y:S01]  /*6390*/  IMAD.WIDE R10, R4, 0x4, R246 ;  /* 0x00000004040a7825 */ /* 0x008fe200078e02f6 */
[----:B------:R2:W-:Y:S04]  /*63a0*/  LDGSTS.E [R20+0x24000], desc[UR16][R14.64], !P1 ;  /* 0x240000000e147fae */ /* 0x0005e8000c921850 */
[----:B------:R3:W-:Y:S01]  /*63b0*/  LDGSTS.E [R20+0x28000], desc[UR16][R10.64], !P1 ;  /* 0x280000000a147fae */ /* 0x0007e2000c921850 */
[----:B----4-:R-:W-:-:S03]  /*63c0*/  VIADD R3, R3, 0xffffffb1 ;  /* 0xffffffb103037836 */ /* 0x010fc60000000000 */
[----:B------:R4:W-:Y:S02]  /*63d0*/  LDGSTS.E [R20+0x2c000], desc[UR16][R8.64], !P1 ;  /* 0x2c00000008147fae */ /* 0x0009e4000c921850 */
[----:B------:R-:W-:Y:S02]  /*63e0*/  ISETP.GE.U32.AND P1, PT, R3, 0x7fffff92, PT ;  /* 0x7fffff920300780c */ /* 0x000fe40003f26070 */
[----:B------:R-:W4:Y:S01]  /*63f0*/  LDC R3, c[0x0][0x230] ;  /* 0x00008c00ff037b82 */ /* 0x000f220000000800 */
[----:B------:R1:W-:Y:S04]  /*6400*/  STL.64 [R1+0x38], R28 ;  /* 0x0000381c01007387 */ /* 0x0003e80000100a00 */
[----:B------:R2:W-:Y:S04]  /*6410*/  STL.64 [R1+0x30], R14 ;  /* 0x0000300e01007387 */ /* 0x0005e80000100a00 */
[----:B------:R3:W-:Y:S01]  /*6420*/  STL.64 [R1+0x28], R10 ;  /* 0x0000280a01007387 */ /* 0x0007e20000100a00 */
[----:B-1----:R-:W-:-:S03]  /*6430*/  IMAD.WIDE R28, R4, 0x4, R240 ;  /* 0x00000004041c7825 */ /* 0x002fc600078e02f0 */
[----:B------:R4:W-:Y:S01]  /*6440*/  STL.64 [R1+0x20], R8 ;  /* 0x0000200801007387 */ /* 0x0009e20000100a00 */
[----:B--2---:R-:W-:-:S03]  /*6450*/  IMAD.WIDE R14, R4, 0x4, R58 ;  /* 0x00000004040e7825 */ /* 0x004fc600078e023a */
[----:B------:R1:W-:Y:S01]  /*6460*/  LDGSTS.E [R20+0x20004], desc[UR16][R28.64], !P2 ;  /* 0x200040001c147fae */ /* 0x0003e2000d121850 */
[----:B---3--:R-:W-:-:S04]  /*6470*/  IMAD.WIDE R10, R4, 0x4, R236 ;  /* 0x00000004040a7825 */ /* 0x008fc800078e02ec */
[----:B----4-:R-:W-:Y:S01]  /*6480*/  IMAD.WIDE R8, R4, 0x4, R232 ;  /* 0x0000000404087825 */ /* 0x010fe200078e02e8 */
[----:B------:R-:W-:Y:S03]  /*6490*/  LDGSTS.E [R20+0x24004], desc[UR16][R10.64], !P2 ;  /* 0x240040000a147fae */ /* 0x000fe6000d121850 */
[----:B------:R-:W-:Y:S01]  /*64a0*/  VIADD R3, R3, 0xffffffb0 ;  /* 0xffffffb003037836 */ /* 0x000fe20000000000 */
[----:B------:R-:W-:Y:S04]  /*64b0*/  LDGSTS.E [R20+0x28004], desc[UR16][R8.64], !P2 ;  /* 0x2800400008147fae */ /* 0x000fe8000d121850 */
[----:B------:R-:W-:Y:S01]  /*64c0*/  LDGSTS.E [R20+0x2c004], desc[UR16][R14.64], !P2 ;  /* 0x2c0040000e147fae */ /* 0x000fe2000d121850 */
[----:B------:R-:W-:-:S02]  /*64d0*/  ISETP.GE.U32.AND P2, PT, R3, 0x7fffff91, PT ;  /* 0x7fffff910300780c */ /* 0x000fc40003f46070 */
[----:B------:R-:W2:Y:S01]  /*64e0*/  LDC R3, c[0x0][0x230] ;  /* 0x00008c00ff037b82 */ /* 0x000ea20000000800 */
        /* <DEDUP_REMOVED lines=9> */
[----:B------:R-:W-:-:S04]  /*6580*/  IMAD.WIDE R76, R4, 0x4, R76 ;  /* 0x00000004044c7825 */ /* 0x000fc800078e024c */
[----:B------:R-:W-:-:S04]  /*6590*/  IMAD.WIDE R230, R4, 0x4, R72 ;  /* 0x0000000404e67825 */ /* 0x000fc800078e0248 */
[----:B------:R-:W-:-:S04]  /*65a0*/  IMAD.WIDE R78, R4, 0x4, R78 ;  /* 0x00000004044e7825 */ /* 0x000fc800078e024e */
[----:B------:R-:W-:-:S04]  /*65b0*/  IMAD.WIDE R80, R4, 0x4, R80 ;  /* 0x0000000404507825 */ /* 0x000fc800078e0250 */
[----:B------:R-:W-:-:S04]  /*65c0*/  IMAD.WIDE R82, R4, 0x4, R82 ;  /* 0x0000000404527825 */ /* 0x000fc800078e0252 */
[----:B------:R-:W-:-:S04]  /*65d0*/  IMAD.WIDE R84, R4, 0x4, R84 ;  /* 0x0000000404547825 */ /* 0x000fc800078e0254 */
[----:B------:R-:W-:-:S04]  /*65e0*/  IMAD.WIDE R86, R4, 0x4, R86 ;  /* 0x0000000404567825 */ /* 0x000fc800078e0256 */
[----:B------:R-:W-:-:S04]  /*65f0*/  IMAD.WIDE R88, R4, 0x4, R88 ;  /* 0x0000000404587825 */ /* 0x000fc800078e0258 */
[C---:B------:R-:W-:Y:S01]  /*6600*/  IMAD.WIDE R90, R4.reuse, 0x4, R90 ;  /* 0x00000004045a7825 */ /* 0x040fe200078e025a */
[----:B------:R3:W-:Y:S03]  /*6610*/  STL.64 [R1+0x18], R28 ;  /* 0x0000181c01007387 */ /* 0x0007e60000100a00 */
[----:B------:R-:W-:-:S04]  /*6620*/  IMAD.WIDE R92, R4, 0x4, R92 ;  /* 0x00000004045c7825 */ /* 0x000fc800078e025c */
[----:B------:R-:W-:-:S04]  /*6630*/  IMAD.WIDE R94, R4, 0x4, R94 ;  /* 0x00000004045e7825 */ /* 0x000fc800078e025e */
[C---:B------:R-:W-:Y:S01]  /*6640*/  IMAD.WIDE R96, R4.reuse, 0x4, R96 ;  /* 0x0000000404607825 */ /* 0x040fe200078e0260 */
[----:B---3--:R-:W1:Y:S03]  /*6650*/  LDL.LU.64 R28, [R1+0x248] ;  /* 0x00024800011c7983 */ /* 0x008e660000300a00 */
[C---:B------:R-:W-:Y:S01]  /*6660*/  IMAD.WIDE R98, R4.reuse, 0x4, R98 ;  /* 0x0000000404627825 */ /* 0x040fe200078e0262 */
[----:B------:R-:W3:Y:S03]  /*6670*/  LDL.LU.64 R58, [R1+0x240] ;  /* 0x00024000013a7983 */ /* 0x000ee60000300a00 */
[C---:B------:R-:W-:Y:S01]  /*6680*/  IMAD.WIDE R100, R4.reuse, 0x4, R100 ;  /* 0x0000000404647825 */ /* 0x040fe200078e0264 */
[----:B------:R-:W4:Y:S03]  /*6690*/  LDL.LU.64 R64, [R1+0x258] ;  /* 0x0002580001407983 */ /* 0x000f260000300a00 */
[C---:B------:R-:W-:Y:S01]  /*66a0*/  IMAD.WIDE R102, R4.reuse, 0x4, R102 ;  /* 0x0000000404667825 */ /* 0x040fe200078e0266 */
[----:B------:R-:W4:Y:S03]  /*66b0*/  LDL.LU.64 R62, [R1+0x260] ;  /* 0x00026000013e7983 */ /* 0x000f260000300a00 */
[C---:B------:R-:W-:Y:S01]  /*66c0*/  IMAD.WIDE R104, R4.reuse, 0x4, R104 ;  /* 0x0000000404687825 */ /* 0x040fe200078e0268 */
[----:B------:R-:W4:Y:S03]  /*66d0*/  LDL.LU.64 R60, [R1+0x268] ;  /* 0x00026800013c7983 */ /* 0x000f260000300a00 */
        /* <DEDUP_REMOVED lines=43> */
[----:B------:R-:W-:Y:S01]  /*6990*/  IMAD.WIDE R192, R4, 0x4, R192 ;  /* 0x0000000404c07825 */ /* 0x000fe200078e02c0 */
[----:B------:R-:W-:Y:S01]  /*69a0*/  P2R R229, PR, RZ, 0x1 ;  /* 0x00000001ffe57803 */ /* 0x000fe20000000000 */
[----:B------:R-:W4:Y:S02]  /*69b0*/  LDC R66, c[0x0][0x230] ;  /* 0x00008c00ff427b82 */ /* 0x000f240000000800 */
[----:B--2---:R-:W-:-:S05]  /*69c0*/  VIADD R3, R3, 0xffffffaf ;  /* 0xffffffaf03037836 */ /* 0x004fca0000000000 */
[----:B------:R-:W-:Y:S02]  /*69d0*/  ISETP.GE.U32.AND P3, PT, R3, 0x7fffff90, PT ;  /* 0x7fffff900300780c */ /* 0x000fe40003f66070 */
[----:B------:R-:W2:Y:S01]  /*69e0*/  LDC R3, c[0x0][0x230] ;  /* 0x00008c00ff037b82 */ /* 0x000ea20000000800 */
[----:B------:R-:W-:-:S04]  /*69f0*/  IMAD.WIDE R236, R4, 0x4, R68 ;  /* 0x0000000404ec7825 */ /* 0x000fc800078e0244 */
[----:B------:R-:W-:Y:S01]  /*6a00*/  IMAD.WIDE R232, R4, 0x4, R70 ;  /* 0x0000000404e87825 */ /* 0x000fe200078e0246 */
[----:B------:R-:W-:Y:S04]  /*6a10*/  LDGSTS.E [R20+0x2000c], desc[UR16][R236.64], !P4 ;  /* 0x2000c000ec147fae */ /* 0x000fe8000e121850 */
[----:B------:R-:W-:Y:S04]  /*6a20*/  LDGSTS.E [R20+0x2400c], desc[UR16][R232.64], !P4 ;  /* 0x2400c000e8147fae */ /* 0x000fe8000e121850 */
[----:B------:R-:W-:Y:S04]  /*6a30*/  LDGSTS.E [R20+0x2800c], desc[UR16][R230.64], !P4 ;  /* 0x2800c000e6147fae */ /* 0x000fe8000e121850 */
[----:B------:R-:W-:Y:S04]  /*6a40*/  LDGSTS.E [R20+0x2c00c], desc[UR16][R74.64], !P4 ;  /* 0x2c00c0004a147fae */ /* 0x000fe8000e121850 */
[----:B------:R-:W-:Y:S01]  /*6a50*/  LDGSTS.E [R21+0x20000], desc[UR16][R76.64], !P5 ;  /* 0x200000004c157fae */ /* 0x000fe2000e921850 */
[----:B--2---:R-:W-:-:S03]  /*6a60*/  VIADD R3, R3, 0xffffffae ;  /* 0xffffffae03037836 */ /* 0x004fc60000000000 */
[----:B------:R-:W-:Y:S02]  /*6a70*/  LDGSTS.E [R21+0x24000], desc[UR16][R78.64], !P5 ;  /* 0x240000004e157fae */ /* 0x000fe4000e921850 */
[----:B------:R-:W-:Y:S02]  /*6a80*/  ISETP.GE.U32.AND P4, PT, R3, 0x7fffff8f, PT ;  /* 0x7fffff8f0300780c */ /* 0x000fe40003f86070 */
[----:B------:R-:W-:Y:S01]  /*6a90*/  LDGSTS.E [R21+0x28000], desc[UR16][R80.64], !P5 ;  /* 0x2800000050157fae */ /* 0x000fe2000e921850 */
[----:B------:R-:W2:Y:S03]  /*6aa0*/  LDC R3, c[0x0][0x230] ;  /* 0x00008c00ff037b82 */ /* 0x000ea60000000800 */
[----:B------:R-:W-:Y:S04]  /*6ab0*/  LDGSTS.E [R21+0x2c000], desc[UR16][R82.64], !P5 ;  /* 0x2c00000052157fae */ /* 0x000fe8000e921850 */
[----:B------:R-:W-:Y:S04]  /*6ac0*/  LDGSTS.E [R21+0x20004], desc[UR16][R84.64], !P6 ;  /* 0x2000400054157fae */ /* 0x000fe8000f121850 */
[----:B------:R-:W-:Y:S04]  /*6ad0*/  LDGSTS.E [R21+0x24004], desc[UR16][R86.64], !P6 ;  /* 0x2400400056157fae */ /* 0x000fe8000f121850 */
[----:B------:R-:W-:Y:S04]  /*6ae0*/  LDGSTS.E [R21+0x28004], desc[UR16][R88.64], !P6 ;  /* 0x2800400058157fae */ /* 0x000fe8000f121850 */
[----:B------:R-:W-:Y:S04]  /*6af0*/  LDGSTS.E [R21+0x2c004], desc[UR16][R90.64], !P6 ;  /* 0x2c0040005a157fae */ /* 0x000fe8000f121850 */
[----:B------:R-:W-:Y:S01]  /*6b00*/  LDGSTS.E [R21+0x20008], desc[UR16][R92.64], !P1 ;  /* 0x200080005c157fae */ /* 0x000fe2000c921850 */
[----:B--2---:R-:W-:-:S03]  /*6b10*/  IADD3 R3, R3, -0x53, RZ ;  /* 0xffffffad03037810 */ /* 0x004fc60007ffe0ff */
[----:B------:R-:W-:Y:S01]  /*6b20*/  LDGSTS.E [R21+0x24008], desc[UR16][R94.64], !P1 ;  /* 0x240080005e157fae */ /* 0x000fe2000c921850 */
[----:B------:R-:W-:Y:S02]  /*6b30*/  ISETP.GE.U32.AND P5, PT, R3, 0x7fffff8e, PT ;  /* 0x7fffff8e0300780c */ /* 0x000fe40003fa6070 */
[----:B------:R-:W2:Y:S01]  /*6b40*/  LDC R3, c[0x0][0x230] ;  /* 0x00008c00ff037b82 */ /* 0x000ea20000000800 */
[----:B------:R-:W-:Y:S04]  /*6b50*/  LDGSTS.E [R21+0x28008], desc[UR16][R96.64], !P1 ;  /* 0x2800800060157fae */ /* 0x000fe8000c921850 */
        /* <DEDUP_REMOVED lines=11> */
[----:B------:R-:W-:Y:S01]  /*6c10*/  LDGSTS.E [R22+0x2c000], desc[UR16][R114.64], !P3 ;  /* 0x2c00000072167fae */ /* 0x000fe2000d921850 */
[----:B------:R-:W-:-:S03]  /*6c20*/  IMAD.WIDE R38, R4, 0x4, R248 ;  /* 0x0000000404267825 */ /* 0x000fc600078e02f8 */
[----:B------:R-:W4:Y:S04]  /*6c30*/  LDL.LU.64 R248, [R1+0x1e0] ;  /* 0x0001e00001f87983 */ /* 0x000f280000300a00 */
[----:B------:R-:W-:Y:S04]  /*6c40*/  LDGSTS.E [R22+0x20004], desc[UR16][R116.64], !P4 ;  /* 0x2000400074167fae */ /* 0x000fe8000e121850 */
[----:B------:R-:W-:Y:S04]  /*6c50*/  LDGSTS.E [R22+0x24004], desc[UR16][R118.64], !P4 ;  /* 0x2400400076167fae */ /* 0x000fe8000e121850 */
[----:B------:R-:W-:Y:S01]  /*6c60*/  LDGSTS.E [R22+0x28004], desc[UR16][R120.64], !P4 ;  /* 0x2800400078167fae */ /* 0x000fe2000e121850 */
[----:B--2---:R-:W-:-:S03]  /*6c70*/  VIADD R3, R3, 0xffffffab ;  /* 0xffffffab03037836 */ /* 0x004fc60000000000 */
[----:B------:R-:W-:Y:S02]  /*6c80*/  LDGSTS.E [R22+0x2c004], desc[UR16][R122.64], !P4 ;  /* 0x2c0040007a167fae */ /* 0x000fe4000e121850 */
        /* <DEDUP_REMOVED lines=22> */
[----:B------:R-:W2:Y:S01]  /*6df0*/  LDC R3, c[0x0][0x230] ;  /* 0x00008c00ff037b82 */ /* 0x000ea20000000800 */
[----:B------:R-:W-:Y:S10]  /*6e00*/  LDGSTS.E [R23+0x2c004], desc[UR16][R154.64], !P2 ;  /* 0x2c0040009a177fae */ /* 0x000ff4000d121850 */
[----:B------:R-:W-:Y:S04]  /*6e10*/  LDGSTS.E [R23+0x20008], desc[UR16][R156.64], !P3 ;  /* 0x200080009c177fae */ /* 0x000fe8000d921850 */
[----:B------:R-:W-:Y:S04]  /*6e20*/  LDGSTS.E [R23+0x24008], desc[UR16][R158.64], !P3 ;  /* 0x240080009e177fae */ /* 0x000fe8000d921850 */
[----:B------:R-:W-:Y:S04]  /*6e30*/  LDGSTS.E [R23+0x28008], desc[UR16][R160.64], !P3 ;  /* 0x28008000a0177fae */ /* 0x000fe8000d921850 */
[----:B------:R-:W-:Y:S01]  /*6e40*/  LDGSTS.E [R23+0x2c008], desc[UR16][R162.64], !P3 ;  /* 0x2c008000a2177fae */ /* 0x000fe2000d921850 */
[----:B--2---:R-:W-:-:S04]  /*6e50*/  IADD3 R3, R3, -0x58, RZ ;  /* 0xffffffa803037810 */ /* 0x004fc80007ffe0ff */
[----:B------:R-:W-:Y:S02]  /*6e60*/  ISETP.GE.U32.AND P4, PT, R3, 0x7fffff89, PT ;  /* 0x7fffff890300780c */ /* 0x000fe40003f86070 */
[----:B------:R-:W2:Y:S01]  /*6e70*/  LDC R3, c[0x0][0x230] ;  /* 0x00008c00ff037b82 */ /* 0x000ea20000000800 */
[----:B------:R-:W-:-:S07]  /*6e80*/  IMAD.WIDE R32, R4, 0x4, R234 ;  /* 0x0000000404207825 */ /* 0x000fce00078e02ea */
[----:B------:R-:W3:Y:S03]  /*6e90*/  LDC R234, c[0x0][0x230] ;  /* 0x00008c00ffea7b82 */ /* 0x000ee60000000800 */
[----:B------:R-:W-:Y:S04]  /*6ea0*/  LDGSTS.E [R23+0x2000c], desc[UR16][R164.64], !P4 ;  /* 0x2000c000a4177fae */ /* 0x000fe8000e121850 */
[----:B------:R-:W-:Y:S04]  /*6eb0*/  LDGSTS.E [R23+0x2400c], desc[UR16][R166.64], !P4 ;  /* 0x2400c000a6177fae */ /* 0x000fe8000e121850 */
[----:B------:R-:W-:Y:S04]  /*6ec0*/  LDGSTS.E [R23+0x2800c], desc[UR16][R168.64], !P4 ;  /* 0x2800c000a8177fae */ /* 0x000fe8000e121850 */
[----:B------:R-:W-:Y:S01]  /*6ed0*/  LDGSTS.E [R23+0x2c00c], desc[UR16][R170.64], !P4 ;  /* 0x2c00c000aa177fae */ /* 0x000fe2000e121850 */
[----:B--2---:R-:W-:-:S05]  /*6ee0*/  VIADD R3, R3, 0xffffffa7 ;  /* 0xffffffa703037836 */ /* 0x004fca0000000000 */
[----:B------:R-:W-:Y:S02]  /*6ef0*/  ISETP.GE.U32.AND P5, PT, R3, 0x7fffff88, PT ;  /* 0x7fffff880300780c */ /* 0x000fe40003fa6070 */
[----:B------:R-:W2:Y:S01]  /*6f00*/  LDC R3, c[0x0][0x230] ;  /* 0x00008c00ff037b82 */ /* 0x000ea20000000800 */
[----:B-1----:R-:W-:-:S10]  /*6f10*/  IMAD.WIDE R28, R4, 0x4, R28 ;  /* 0x00000004041c7825 */ /* 0x002fd400078e021c */
[----:B------:R-:W-:Y:S04]  /*6f20*/  LDGSTS.E [R24+0x20000], desc[UR16][R172.64], !P5 ;  /* 0x20000000ac187fae */ /* 0x000fe8000e921850 */
[----:B------:R-:W-:Y:S04]  /*6f30*/  LDGSTS.E [R24+0x24000], desc[UR16][R174.64], !P5 ;  /* 0x24000000ae187fae */ /* 0x000fe8000e921850 */
[----:B------:R-:W-:Y:S04]  /*6f40*/  LDGSTS.E [R24+0x28000], desc[UR16][R176.64], !P5 ;  /* 0x28000000b0187fae */ /* 0x000fe8000e921850 */
[----:B------:R-:W-:Y:S01]  /*6f50*/  LDGSTS.E [R24+0x2c000], desc[UR16][R178.64], !P5 ;  /* 0x2c000000b2187fae */ /* 0x000fe2000e921850 */
[----:B--2---:R-:W-:-:S05]  /*6f60*/  VIADD R3, R3, 0xffffffa6 ;  /* 0xffffffa603037836 */ /* 0x004fca0000000000 */
[----:B------:R-:W-:Y:S02]  /*6f70*/  ISETP.GE.U32.AND P6, PT, R3, 0x7fffff87, PT ;  /* 0x7fffff870300780c */ /* 0x000fe40003fc6070 */
[----:B------:R-:W1:Y:S01]  /*6f80*/  LDC R3, c[0x0][0x230] ;  /* 0x00008c00ff037b82 */ /* 0x000e620000000800 */
[----:B------:R-:W-:Y:S01]  /*6f90*/  IMAD.WIDE R194, R4, 0x4, R194 ;  /* 0x0000000404c27825 */ /* 0x000fe200078e02c2 */
[----:B---3--:R-:W-:-:S03]  /*6fa0*/  IADD3 R234, R234, -0x60, RZ ;  /* 0xffffffa0eaea7810 */ /* 0x008fc60007ffe0ff */
[----:B------:R-:W-:-:S06]  /*6fb0*/  IMAD.WIDE R196, R4, 0x4, R196 ;  /* 0x0000000404c47825 */ /* 0x000fcc00078e02c4 */
[----:B------:R-:W-:Y:S04]  /*6fc0*/  LDGSTS.E [R24+0x20004], desc[UR16][R180.64], !P6 ;  /* 0x20004000b4187fae */ /* 0x000fe8000f121850 */
[----:B------:R-:W-:Y:S01]  /*6fd0*/  LDGSTS.E [R24+0x24004], desc[UR16][R182.64], !P6 ;  /* 0x24004000b6187fae */ /* 0x000fe2000f121850 */
[----:B------:R-:W-:-:S03]  /*6fe0*/  IMAD.WIDE R198, R4, 0x4, R198 ;  /* 0x0000000404c67825 */ /* 0x000fc600078e02c6 */
[----:B------:R-:W-:Y:S01]  /*6ff0*/  LDGSTS.E [R24+0x28004], desc[UR16][R184.64], !P6 ;  /* 0x28004000b8187fae */ /* 0x000fe2000f121850 */
[----:B------:R-:W-:-:S03]  /*7000*/  IMAD.WIDE R200, R4, 0x4, R200 ;  /* 0x0000000404c87825 */ /* 0x000fc600078e02c8 */
[----:B------:R-:W-:Y:S01]  /*7010*/  LDGSTS.E [R24+0x2c004], desc[UR16][R186.64], !P6 ;  /* 0x2c004000ba187fae */ /* 0x000fe2000f121850 */
[----:B-1----:R-:W-:-:S05]  /*7020*/  VIADD R3, R3, 0xffffffa5 ;  /* 0xffffffa503037836 */ /* 0x002fca0000000000 */
[----:B------:R-:W-:Y:S02]  /*7030*/  ISETP.GE.U32.AND P1, PT, R3, 0x7fffff86, PT ;  /* 0x7fffff860300780c */ /* 0x000fe40003f26070 */
[----:B------:R-:W1:Y:S01]  /*7040*/  LDC R3, c[0x0][0x230] ;  /* 0x00008c00ff037b82 */ /* 0x000e620000000800 */
[----:B------:R-:W-:Y:S01]  /*7050*/  IMAD.WIDE R202, R4, 0x4, R202 ;  /* 0x0000000404ca7825 */ /* 0x000fe200078e02ca */
[----:B------:R-:W-:-:S03]  /*7060*/  ISETP.GE.U32.AND P0, PT, R234, 0x7fffff81, PT ;  /* 0x7fffff81ea00780c */ /* 0x000fc60003f06070 */
        /* <DEDUP_REMOVED lines=10> */
[----:B------:R-:W-:-:S04]  /*7110*/  IMAD.WIDE R210, R4, 0x4, R210 ;  /* 0x0000000404d27825 */ /* 0x000fc800078e02d2 */
[----:B------:R-:W-:-:S06]  /*7120*/  IMAD.WIDE R212, R4, 0x4, R212 ;  /* 0x0000000404d47825 */ /* 0x000fcc00078e02d4 */
[----:B------:R-:W-:Y:S04]  /*7130*/  LDGSTS.E [R24+0x2000c], desc[UR16][R194.64], !P2 ;  /* 0x2000c000c2187fae */ /* 0x000fe8000d121850 */
[----:B------:R-:W-:Y:S01]  /*7140*/  LDGSTS.E [R24+0x2400c], desc[UR16][R196.64], !P2 ;  /* 0x2400c000c4187fae */ /* 0x000fe2000d121850 */
[----:B------:R-:W-:-:S03]  /*7150*/  IMAD.WIDE R214, R4, 0x4, R214 ;  /* 0x0000000404d67825 */ /* 0x000fc600078e02d6 */
[----:B------:R-:W-:Y:S01]  /*7160*/  LDGSTS.E [R24+0x2800c], desc[UR16][R198.64], !P2 ;  /* 0x2800c000c6187fae */ /* 0x000fe2000d121850 */
[----:B------:R-:W-:-:S03]  /*7170*/  IMAD.WIDE R216, R4, 0x4, R216 ;  /* 0x0000000404d87825 */ /* 0x000fc600078e02d8 */
[----:B------:R-:W-:Y:S01]  /*7180*/  LDGSTS.E [R24+0x2c00c], desc[UR16][R200.64], !P2 ;  /* 0x2c00c000c8187fae */ /* 0x000fe2000d121850 */
[----:B-1----:R-:W-:-:S04]  /*7190*/  IADD3 R3, R3, -0x5d, RZ ;  /* 0xffffffa303037810 */ /* 0x002fc80007ffe0ff */
        /* <DEDUP_REMOVED lines=14> */
[----:B------:R-:W-:Y:S02]  /*7280*/  IMAD.WIDE R36, R4, 0x4, R238 ;  /* 0x0000000404247825 */ /* 0x000fe400078e02ee */
[----:B------:R-:W2:Y:S04]  /*7290*/  LDL.LU.64 R238, [R1+0x1b0] ;  /* 0x0001b00001ee7983 */ /* 0x000ea80000300a00 */
[----:B------:R-:W-:Y:S04]  /*72a0*/  LDGSTS.E [R25+0x20004], desc[UR16][R210.64], !P4 ;  /* 0x20004000d2197fae */ /* 0x000fe8000e121850 */
[----:B------:R-:W-:Y:S04]  /*72b0*/  LDGSTS.E [R25+0x24004], desc[UR16][R212.64], !P4 ;  /* 0x24004000d4197fae */ /* 0x000fe8000e121850 */
[----:B------:R-:W-:Y:S04]  /*72c0*/  LDGSTS.E [R25+0x28004], desc[UR16][R214.64], !P4 ;  /* 0x28004000d6197fae */ /* 0x000fe8000e121850 */
[----:B------:R-:W-:Y:S01]  /*72d0*/  LDGSTS.E [R25+0x2c004], desc[UR16][R216.64], !P4 ;  /* 0x2c004000d8197fae */ /* 0x000fe2000e121850 */
[----:B-1----:R-:W-:-:S02]  /*72e0*/  VIADD R3, R3, 0xffffffa1 ;  /* 0xffffffa103037836 */ /* 0x002fc40000000000 */
[----:B------:R-:W-:Y:S01]  /*72f0*/  IMAD.WIDE R34, R13, 0x4, R44 ;  /* 0x000000040d227825 */ /* 0x000fe200078e022c */
[----:B------:R-:W3:Y:S02]  /*7300*/  LDL.LU.64 R68, [R1+0x1a0] ;  /* 0x0001a00001447983 */ /* 0x000ee40000300a00 */
[----:B------:R-:W-:Y:S01]  /*7310*/  ISETP.GE.U32.AND P5, PT, R3, 0x7fffff82, PT ;  /* 0x7fffff820300780c */ /* 0x000fe20003fa6070 */
[C---:B------:R-:W-:Y:S01]  /*7320*/  IMAD.WIDE R40, R13.reuse, 0x4, R40 ;  /* 0x000000040d287825 */ /* 0x040fe200078e0228 */
[----:B------:R-:W3:Y:S01]  /*7330*/  LDL.LU.64 R72, [R1+0x180] ;  /* 0x0001800001487983 */ /* 0x000ee20000300a00 */
[----:B------:R-:W1:Y:S02]  /*7340*/  LDC R3, c[0x0][0x230] ;  /* 0x00008c00ff037b82 */ /* 0x000e640000000800 */
[----:B------:R-:W-:Y:S01]  /*7350*/  IMAD.WIDE R42, R13, 0x4, R42 ;  /* 0x000000040d2a7825 */ /* 0x000fe200078e022a */
[----:B------:R-:W3:Y:S07]  /*7360*/  LDL.LU.64 R70, [R1+0x170] ;  /* 0x0001700001467983 */ /* 0x000eee0000300a00 */
[----:B------:R-:W-:Y:S04]  /*7370*/  LDGSTS.E [R25+0x20008], desc[UR16][R218.64], !P5 ;  /* 0x20008000da197fae */ /* 0x000fe8000e921850 */
[----:B------:R-:W-:Y:S04]  /*7380*/  LDGSTS.E [R25+0x24008], desc[UR16][R220.64], !P5 ;  /* 0x24008000dc197fae */ /* 0x000fe8000e921850 */
[----:B------:R-:W-:Y:S04]  /*7390*/  LDGSTS.E [R25+0x28008], desc[UR16][R222.64], !P5 ;  /* 0x28008000de197fae */ /* 0x000fe8000e921850 */
[----:B------:R-:W-:Y:S04]  /*73a0*/  LDGSTS.E [R25+0x2c008], desc[UR16][R224.64], !P5 ;  /* 0x2c008000e0197fae */ /* 0x000fe8000e921850 */
[----:B------:R-:W-:Y:S04]  /*73b0*/  LDGSTS.E [R25+0x2000c], desc[UR16][R226.64], !P0 ;  /* 0x2000c000e2197fae */ /* 0x000fe8000c121850 */
[----:B------:R-:W-:Y:S04]  /*73c0*/  LDGSTS.E [R25+0x2400c], desc[UR16][R32.64], !P0 ;  /* 0x2400c00020197fae */ /* 0x000fe8000c121850 */
[----:B------:R-:W-:Y:S04]  /*73d0*/  LDGSTS.E [R25+0x2800c], desc[UR16][R36.64], !P0 ;  /* 0x2800c00024197fae */ /* 0x000fe8000c121850 */
[----:B------:R-:W-:Y:S01]  /*73e0*/  LDGSTS.E [R25+0x2c00c], desc[UR16][R38.64], !P0 ;  /* 0x2c00c00026197fae */ /* 0x000fe2000c121850 */
[----:B------:R-:W-:Y:S01]  /*73f0*/  ISETP.NE.AND P0, PT, R229, RZ, PT ;  /* 0x000000ffe500720c */ /* 0x000fe20003f05270 */
[----:B------:R-:W-:-:S02]  /*7400*/  IMAD.WIDE R44, R13, 0x4, R58 ;  /* 0x000000040d2c7825 */ /* 0x000fc400078e023a */
[----:B------:R-:W0:Y:S02]  /*7410*/  LDGDEPBAR ;  /* 0x00000000000079af */ /* 0x000e240000000000 */
[----:B------:R-:W-:-:S04]  /*7420*/  IMAD.WIDE R46, R13, 0x4, R46 ;  /* 0x000000040d2e7825 */ /* 0x000fc800078e022e */
[----:B----4-:R-:W-:-:S04]  /*7430*/  IMAD.WIDE R64, R13, 0x4, R64 ;  /* 0x000000040d407825 */ /* 0x010fc800078e0240 */
[----:B------:R-:W-:Y:S01]  /*7440*/  LDGSTS.E [R228+0x54000], desc[UR16][R34.64], P0 ;  /* 0x5400000022e47fae */ /* 0x000fe20008121850 */
[----:B------:R-:W-:-:S03]  /*7450*/  IMAD.WIDE R62, R13, 0x4, R62 ;  /* 0x000000040d3e7825 */ /* 0x000fc600078e023e */
        /* <DEDUP_REMOVED lines=18> */
[----:B------:R-:W-:Y:S04]  /*7580*/  LDGSTS.E [R6+0x54a00], desc[UR16][R54.64], P0 ;  /* 0x54a0000036067fae */ /* 0x000fe80008121850 */
[----:B------:R-:W-:Y:S04]  /*7590*/  LDGSTS.E [R6+0x54e00], desc[UR16][R26.64], P0 ;  /* 0x54e000001a067fae */ /* 0x000fe80008121850 */
[----:B------:R-:W-:Y:S04]  /*75a0*/  LDGSTS.E [R6+0x55200], desc[UR16][R58.64], P0 ;  /* 0x552000003a067fae */ /* 0x000fe80008121850 */
[----:B------:R-:W-:Y:S04]  /*75b0*/  LDGSTS.E [R6+0x55600], desc[UR16][R52.64], P0 ;  /* 0x5560000034067fae */ /* 0x000fe80008121850 */
[----:B------:R-:W-:Y:S04]  /*75c0*/  LDGSTS.E [R6+0x55a00], desc[UR16][R50.64], P0 ;  /* 0x55a0000032067fae */ /* 0x000fe80008121850 */
[----:B------:R-:W-:Y:S04]  /*75d0*/  LDGSTS.E [R6+0x55e00], desc[UR16][R48.64], P0 ;  /* 0x55e0000030067fae */ /* 0x000fe80008121850 */
[----:B------:R-:W0:Y:S01]  /*75e0*/  LDGDEPBAR ;  /* 0x00000000000079af */ /* 0x000e220000000000 */
[----:B------:R-:W-:-:S03]  /*75f0*/  VIADD R66, R66, 0xffffff9f ;  /* 0xffffff9f42427836 */ /* 0x000fc60000000000 */
[----:B------:R-:W4:Y:S02]  /*7600*/  LDL.LU.64 R244, [R1+0x140] ;  /* 0x0001400001f47983 */ /* 0x000f240000300a00 */
[----:B------:R-:W-:Y:S01]  /*7610*/  ISETP.GE.U32.AND P0, PT, R66, 0x7fffff80, PT ;  /* 0x7fffff804200780c */ /* 0x000fe20003f06070 */
[C---:B------:R-:W-:Y:S01]  /*7620*/  IMAD.WIDE R66, R4.reuse, 0x4, R248 ;  /* 0x0000000404427825 */ /* 0x040fe200078e02f8 */
[----:B------:R-:W-:Y:S06]  /*7630*/  BAR.SYNC.DEFER_BLOCKING 0x0 ;  /* 0x0000000000007b1d */ /* 0x000fec0000010000 */
[----:B------:R-:W4:Y:S05]  /*7640*/  LDL.LU.64 R248, [R1+0x130] ;  /* 0x0001300001f87983 */ /* 0x000f2a0000300a00 */
[----:B------:R-:W-:Y:S01]  /*7650*/  @!PT LDS RZ, [RZ] ;  /* 0x00000000fffff984 */ /* 0x000fe20000000800 */
[----:B------:R-:W-:Y:S01]  /*7660*/  @!PT LDS RZ, [RZ] ;  /* 0x00000000fffff984 */ /* 0x000fe20000000800 */
[----:B------:R-:W-:Y:S01]  /*7670*/  @!PT LDS RZ, [RZ] ;  /* 0x00000000fffff984 */ /* 0x000fe20000000800 */
[----:B------:R1:W-:Y:S04]  /*7680*/  LDGSTS.E [R19+0x30000], desc[UR16][R66.64], !P0 ;  /* 0x3000000042137fae */ /* 0x0003e8000c121850 */
[----:B------:R-:W1:Y:S02]  /*7690*/  LDL.LU.64 R66, [R1+0x1d0] ;  /* 0x0001d00001427983 */ /* 0x000e640000300a00 */
[----:B-1----:R-:W-:-:S05]  /*76a0*/  IMAD.WIDE R66, R4, 0x4, R66 ;  /* 0x0000000404427825 */ /* 0x002fca00078e0242 */
[----:B------:R1:W-:Y:S04]  /*76b0*/  LDGSTS.E [R19+0x34000], desc[UR16][R66.64], !P0 ;  /* 0x3400000042137fae */ /* 0x0003e8000c121850 */
[----:B------:R-:W1:Y:S01]  /*76c0*/  LDL.LU.64 R66, [R1+0x1c0] ;  /* 0x0001c00001427983 */ /* 0x000e620000300a00 */
[----:B------:R-:W-:-:S05]  /*76d0*/  VIADD R3, R3, 0xffffff9e ;  /* 0xffffff9e03037836 */ /* 0x000fca0000000000 */
[----:B------:R-:W-:Y:S02]  /*76e0*/  ISETP.GE.U32.AND P1, PT, R3, 0x7fffff7f, PT ;  /* 0x7fffff7f0300780c */ /* 0x000fe40003f26070 */
[----:B------:R-:W4:Y:S01]  /*76f0*/  LDC R3, c[0x0][0x230] ;  /* 0x00008c00ff037b82 */ /* 0x000f220000000800 */
[----:B-1----:R-:W-:-:S05]  /*7700*/  IMAD.WIDE R66, R4, 0x4, R66 ;  /* 0x0000000404427825 */ /* 0x002fca00078e0242 */
[----:B------:R2:W-:Y:S02]  /*7710*/  LDGSTS.E [R19+0x38000], desc[UR16][R66.64], !P0 ;  /* 0x3800000042137fae */ /* 0x0005e4000c121850 */
[C---:B--2---:R-:W-:Y:S02]  /*7720*/  IMAD.WIDE R66, R4.reuse, 0x4, R238 ;  /* 0x0000000404427825 */ /* 0x044fe400078e02ee */
[----:B------:R-:W2:Y:S04]  /*7730*/  LDL.LU.64 R238, [R1+0x100] ;  /* 0x0001000001ee7983 */ /* 0x000ea80000300a00 */
[----:B------:R3:W-:Y:S02]  /*7740*/  LDGSTS.E [R19+0x3c000], desc[UR16][R66.64], !P0 ;  /* 0x3c00000042137fae */ /* 0x0007e4000c121850 */
[----:B---3--:R-:W-:-:S02]  /*7750*/  IMAD.WIDE R66, R4, 0x4, R68 ;  /* 0x0000000404427825 */ /* 0x008fc400078e0244 */
[----:B------:R-:W3:Y:S04]  /*7760*/  LDL.LU.64 R68, [R1+0xf0] ;  /* 0x0000f00001447983 */ /* 0x000ee80000300a00 */
[----:B------:R1:W-:Y:S04]  /*7770*/  LDGSTS.E [R19+0x30004], desc[UR16][R66.64], !P1 ;  /* 0x3000400042137fae */ /* 0x0003e8000c921850 */
[----:B------:R-:W1:Y:S02]  /*7780*/  LDL.LU.64 R66, [R1+0x190] ;  /* 0x0001900001427983 */ /* 0x000e640000300a00 */
[----:B-1----:R-:W-:-:S05]  /*7790*/  IMAD.WIDE R66, R4, 0x4, R66 ;  /* 0x0000000404427825 */ /* 0x002fca00078e0242 */
[----:B------:R1:W-:Y:S02]  /*77a0*/  LDGSTS.E [R19+0x34004], desc[UR16][R66.64], !P1 ;  /* 0x3400400042137fae */ /* 0x0003e4000c921850 */
[----:B-1----:R-:W-:-:S05]  /*77b0*/  IMAD.WIDE R66, R4, 0x4, R72 ;  /* 0x0000000404427825 */ /* 0x002fca00078e0248 */
[----:B------:R1:W-:Y:S02]  /*77c0*/  LDGSTS.E [R19+0x38004], desc[UR16][R66.64], !P1 ;  /* 0x3800400042137fae */ /* 0x0003e4000c921850 */
[----:B-1----:R-:W-:Y:S02]  /*77d0*/  IMAD.WIDE R66, R4, 0x4, R70 ;  /* 0x0000000404427825 */ /* 0x002fe400078e0246 */
[----:B------:R-:W2:Y:S04]  /*77e0*/  LDL.LU.64 R70, [R1+0xc0] ;  /* 0x0000c00001467983 */ /* 0x000ea80000300a00 */
[----:B------:R-:W2:Y:S04]  /*77f0*/  LDL.LU.64 R72, [R1+0xb8] ;  /* 0x0000b80001487983 */ /* 0x000ea80000300a00 */
[----:B------:R1:W-:Y:S04]  /*7800*/  LDGSTS.E [R19+0x3c004], desc[UR16][R66.64], !P1 ;  /* 0x3c00400042137fae */ /* 0x0003e8000c921850 */
[----:B------:R-:W1:Y:S01]  /*7810*/  LDL.LU.64 R66, [R1+0x160] ;  /* 0x0001600001427983 */ /* 0x000e620000300a00 */
[----:B----4-:R-:W-:-:S04]  /*7820*/  IADD3 R3, R3, -0x63, RZ ;  /* 0xffffff9d03037810 */ /* 0x010fc80007ffe0ff */
[----:B------:R-:W-:Y:S02]  /*7830*/  ISETP.GE.U32.AND P2, PT, R3, 0x7fffff7e, PT ;  /* 0x7fffff7e0300780c */ /* 0x000fe40003f46070 */
[----:B------:R-:W4:Y:S01]  /*7840*/  LDC R3, c[0x0][0x230] ;  /* 0x00008c00ff037b82 */ /* 0x000f220000000800 */
[----:B-1----:R-:W-:-:S10]  /*7850*/  IMAD.WIDE R66, R4, 0x4, R66 ;  /* 0x0000000404427825 */ /* 0x002fd400078e0242 */
[----:B------:R1:W-:Y:S04]  /*7860*/  LDGSTS.E [R19+0x30008], desc[UR16][R66.64], !P2 ;  /* 0x3000800042137fae */ /* 0x0003e8000d121850 */
[----:B------:R-:W1:Y:S02]  /*7870*/  LDL.LU.64 R66, [R1+0x150] ;  /* 0x0001500001427983 */ /* 0x000e640000300a00 */
[----:B-1----:R-:W-:-:S05]  /*7880*/  IMAD.WIDE R66, R4, 0x4, R66 ;  /* 0x0000000404427825 */ /* 0x002fca00078e0242 */
[----:B------:R1:W-:Y:S02]  /*7890*/  LDGSTS.E [R19+0x34008], desc[UR16][R66.64], !P2 ;  /* 0x3400800042137fae */ /* 0x0003e4000d121850 */
[C---:B-1----:R-:W-:Y:S02]  /*78a0*/  IMAD.WIDE R66, R4.reuse, 0x4, R244 ;  /* 0x0000000404427825 */ /* 0x042fe400078e02f4 */
[----:B------:R-:W2:Y:S04]  /*78b0*/  LDL.LU.64 R244, [R1+0xa0] ;  /* 0x0000a00001f47983 */ /* 0x000ea80000300a00 */
[----:B------:R1:W-:Y:S02]  /*78c0*/  LDGSTS.E [R19+0x38008], desc[UR16][R66.64], !P2 ;  /* 0x3800800042137fae */ /* 0x0003e4000d121850 */
[----:B-1----:R-:W-:-:S02]  /*78d0*/  IMAD.WIDE R66, R4, 0x4, R248 ;  /* 0x0000000404427825 */ /* 0x002fc400078e02f8 */
[----:B------:R-:W2:Y:S04]  /*78e0*/  LDL.LU.64 R248, [R1+0x98] ;  /* 0x0000980001f87983 */ /* 0x000ea80000300a00 */
[----:B------:R1:W-:Y:S04]  /*78f0*/  LDGSTS.E [R19+0x3c008], desc[UR16][R66.64], !P2 ;  /* 0x3c00800042137fae */ /* 0x0003e8000d121850 */
[----:B------:R-:W1:Y:S01]  /*7900*/  LDL.LU.64 R66, [R1+0x120] ;  /* 0x0001200001427983 */ /* 0x000e620000300a00 */
[----:B----4-:R-:W-:-:S05]  /*7910*/  VIADD R3, R3, 0xffffff9c ;  /* 0xffffff9c03037836 */ /* 0x010fca0000000000 */
[----:B------:R-:W-:Y:S01]  /*7920*/  ISETP.GE.U32.AND P3, PT, R3, 0x7fffff7d, PT ;  /* 0x7fffff7d0300780c */ /* 0x000fe20003f66070 */
[C---:B---3--:R-:W-:Y:S01]  /*7930*/  IMAD.WIDE R68, R4.reuse, 0x4, R68 ;  /* 0x0000000404447825 */ /* 0x048fe200078e0244 */
[----:B------:R-:W3:Y:S03]  /*7940*/  LDC R3, c[0x0][0x230] ;  /* 0x00008c00ff037b82 */ /* 0x000ee60000000800 */
[----:B-1----:R-:W-:-:S08]  /*7950*/  IMAD.WIDE R66, R4, 0x4, R66 ;  /* 0x0000000404427825 */ /* 0x002fd000078e0242 */
[----:B------:R1:W-:Y:S04]  /*7960*/  LDGSTS.E [R19+0x3000c], desc[UR16][R66.64], !P3 ;  /* 0x3000c00042137fae */ /* 0x0003e8000d921850 */
[----:B------:R-:W1:Y:S01]  /*7970*/  LDL.LU.64 R66, [R1+0x110] ;  /* 0x0001100001427983 */ /* 0x000e620000300a00 */
[----:B---3--:R-:W-:Y:S02]  /*7980*/  VIADD R3, R3, 0xffffff9b ;  /* 0xffffff9b03037836 */ /* 0x008fe40000000000 */
[----:B-1----:R-:W-:-:S05]  /*7990*/  IMAD.WIDE R66, R4, 0x4, R66 ;  /* 0x0000000404427825 */ /* 0x002fca00078e0242 */
[----:B------:R2:W-:Y:S02]  /*79a0*/  LDGSTS.E [R19+0x3400c], desc[UR16][R66.64], !P3 ;  /* 0x3400c00042137fae */ /* 0x0005e4000d921850 */
[C---:B--2---:R-:W-:Y:S02]  /*79b0*/  IMAD.WIDE R66, R4.reuse, 0x4, R238 ;  /* 0x0000000404427825 */ /* 0x044fe400078e02ee */
[----:B------:R-:W2:Y:S04]  /*79c0*/  LDL.LU.64 R238, [R1+0x80] ;  /* 0x0000800001ee7983 */ /* 0x000ea80000300a00 */
[----:B------:R-:W-:Y:S04]  /*79d0*/  LDGSTS.E [R19+0x3800c], desc[UR16][R66.64], !P3 ;  /* 0x3800c00042137fae */ /* 0x000fe8000d921850 */
[----:B------:R1:W-:Y:S04]  /*79e0*/  LDGSTS.E [R19+0x3c00c], desc[UR16][R68.64], !P3 ;  /* 0x3c00c00044137fae */ /* 0x0003e8000d921850 */
[----:B------:R-:W3:Y:S04]  /*79f0*/  LDL.LU.64 R66, [R1+0xe0] ;  /* 0x0000e00001427983 */ /* 0x000ee80000300a00 */
[----:B------:R-:W4:Y:S01]  /*7a00*/  LDL.LU.64 R68, [R1+0xd0] ;  /* 0x0000d00001447983 */ /* 0x000f220000300a00 */
[----:B------:R-:W-:Y:S01]  /*7a10*/  ISETP.GE.U32.AND P4, PT, R3, 0x7fffff7c, PT ;  /* 0x7fffff7c0300780c */ /* 0x000fe20003f86070 */
[C---:B------:R-:W-:Y:S01]  /*7a20*/  IMAD.WIDE R70, R4.reuse, 0x4, R70 ;  /* 0x0000000404467825 */ /* 0x040fe200078e0246 */
[----:B------:R-:W4:Y:S03]  /*7a30*/  LDC R3, c[0x0][0x230] ;  /* 0x00008c00ff037b82 */ /* 0x000f260000000800 */
        /* <DEDUP_REMOVED lines=9> */
[----:B------:R-:W2:Y:S01]  /*7ad0*/  S2R R235, SR_TID.X ;  /* 0x0000000000eb7919 */ /* 0x000ea20000002100 */
[----:B-1----:R-:W1:Y:S02]  /*7ae0*/  LDC R19, c[0x0][0x230] ;  /* 0x00008c00ff137b82 */ /* 0x002e640000000800 */
[----:B---3--:R-:W-:-:S04]  /*7af0*/  IMAD.WIDE R66, R4, 0x4, R66 ;  /* 0x0000000404427825 */ /* 0x008fc800078e0242 */
[----:B----4-:R-:W-:Y:S01]  /*7b00*/  IMAD.WIDE R68, R4, 0x4, R68 ;  /* 0x0000000404447825 */ /* 0x010fe200078e0244 */
[----:B------:R-:W-:Y:S04]  /*7b10*/  LDGSTS.E [R17+0x30000], desc[UR16][R66.64], !P4 ;  /* 0x3000000042117fae */ /* 0x000fe8000e121850 */
[----:B------:R-:W-:Y:S01]  /*7b20*/  LDGSTS.E [R17+0x34000], desc[UR16][R68.64], !P4 ;  /* 0x3400000044117fae */ /* 0x000fe2000e121850 */
[----:B------:R-:W-:-:S03]  /*7b30*/  VIADD R3, R3, 0xffffff9a ;  /* 0xffffff9a03037836 */ /* 0x000fc60000000000 */
[----:B------:R3:W-:Y:S04]  /*7b40*/  LDGSTS.E [R17+0x38000], desc[UR16][R70.64], !P4 ;  /* 0x3800000046117fae */ /* 0x0007e8000e121850 */
[----:B------:R-:W4:Y:S04]  /*7b50*/  LDL.LU.64 R66, [R1+0xb0] ;  /* 0x0000b00001427983 */ /* 0x000f280000300a00 */
[----:B------:R-:W2:Y:S01]  /*7b60*/  LDL.LU.64 R68, [R1+0xa8] ;  /* 0x0000a80001447983 */ /* 0x000ea20000300a00 */
[----:B------:R-:W-:Y:S02]  /*7b70*/  ISETP.GE.U32.AND P5, PT, R3, 0x7fffff7b, PT ;  /* 0x7fffff7b0300780c */ /* 0x000fe40003fa6070 */
[----:B------:R-:W1:Y:S01]  /*7b80*/  LDC R3, c[0x0][0x230] ;  /* 0x00008c00ff037b82 */ /* 0x000e620000000800 */
[----:B------:R3:W-:Y:S02]  /*7b90*/  LDGSTS.E [R17+0x3c000], desc[UR16][R72.64], !P4 ;  /* 0x3c00000048117fae */ /* 0x0007e4000e121850 */
[----:B---3--:R-:W-:-:S02]  /*7ba0*/  IMAD.WIDE R70, R4, 0x4, R244 ;  /* 0x0000000404467825 */ /* 0x008fc400078e02f4 */
[----:B------:R-:W3:Y:S02]  /*7bb0*/  LDL.LU.64 R244, [R1+0x28] ;  /* 0x0000280001f47983 */ /* 0x000ee40000300a00 */
[C---:B------:R-:W-:Y:S02]  /*7bc0*/  IMAD.WIDE R72, R4.reuse, 0x4, R248 ;  /* 0x0000000404487825 */ /* 0x040fe400078e02f8 */
[----:B------:R-:W3:Y:S02]  /*7bd0*/  LDL.LU.64 R248, [R1+0x20] ;  /* 0x0000200001f87983 */ /* 0x000ee40000300a00 */
[----:B----4-:R-:W-:-:S04]  /*7be0*/  IMAD.WIDE R66, R4, 0x4, R66 ;  /* 0x0000000404427825 */ /* 0x010fc800078e0242 */
[----:B--2---:R-:W-:Y:S01]  /*7bf0*/  IMAD.WIDE R68, R4, 0x4, R68 ;  /* 0x0000000404447825 */ /* 0x004fe200078e0244 */
[----:B------:R-:W-:Y:S04]  /*7c00*/  LDGSTS.E [R17+0x30004], desc[UR16][R66.64], !P5 ;  /* 0x3000400042117fae */ /* 0x000fe8000e921850 */
[----:B------:R-:W-:Y:S04]  /*7c10*/  LDGSTS.E [R17+0x34004], desc[UR16][R68.64], !P5 ;  /* 0x3400400044117fae */ /* 0x000fe8000e921850 */
[----:B------:R2:W-:Y:S04]  /*7c20*/  LDGSTS.E [R17+0x38004], desc[UR16][R70.64], !P5 ;  /* 0x3800400046117fae */ /* 0x0005e8000e921850 */
[----:B------:R-:W4:Y:S04]  /*7c30*/  LDL.LU.64 R66, [R1+0x90] ;  /* 0x0000900001427983 */ /* 0x000f280000300a00 */
[----:B------:R-:W3:Y:S04]  /*7c40*/  LDL.LU.64 R68, [R1+0x88] ;  /* 0x0000880001447983 */ /* 0x000ee80000300a00 */
[----:B------:R3:W-:Y:S01]  /*7c50*/  LDGSTS.E [R17+0x3c004], desc[UR16][R72.64], !P5 ;  /* 0x3c00400048117fae */ /* 0x0007e2000e921850 */
[----:B-1----:R-:W-:-:S03]  /*7c60*/  VIADD R3, R3, 0xffffff99 ;  /* 0xffffff9903037836 */ /* 0x002fc60000000000 */
[----:B------:R-:W3:Y:S02]  /*7c70*/  LDL.LU.64 R72, [R1+0x78] ;  /* 0x0000780001487983 */ /* 0x000ee40000300a00 */
[----:B------:R-:W-:Y:S01]  /*7c80*/  ISETP.GE.U32.AND P6, PT, R3, 0x7fffff7a, PT ;  /* 0x7fffff7a0300780c */ /* 0x000fe20003fc6070 */
[C---:B--2---:R-:W-:Y:S01]  /*7c90*/  IMAD.WIDE R70, R4.reuse, 0x4, R238 ;  /* 0x0000000404467825 */ /* 0x044fe200078e02ee */
[----:B------:R-:W1:Y:S01]  /*7ca0*/  LDC R3, c[0x0][0x230] ;  /* 0x00008c00ff037b82 */ /* 0x000e620000000800 */
[----:B------:R-:W2:Y:S02]  /*7cb0*/  LDL.LU.64 R238, [R1+0x18] ;  /* 0x0000180001ee7983 */ /* 0x000ea40000300a00 */
[----:B----4-:R-:W-:-:S04]  /*7cc0*/  IMAD.WIDE R66, R4, 0x4, R66 ;  /* 0x0000000404427825 */ /* 0x010fc800078e0242 */
[----:B---3--:R-:W-:-:S04]  /*7cd0*/  IMAD.WIDE R68, R4, 0x4, R68 ;  /* 0x0000000404447825 */ /* 0x008fc800078e0244 */
[----:B------:R3:W-:Y:S04]  /*7ce0*/  LDGSTS.E [R17+0x30008], desc[UR16][R66.64], !P6 ;  /* 0x3000800042117fae */ /* 0x0007e8000f121850 */
[----:B------:R4:W-:Y:S04]  /*7cf0*/  LDGSTS.E [R17+0x34008], desc[UR16][R68.64], !P6 ;  /* 0x3400800044117fae */ /* 0x0009e8000f121850 */
[----:B------:R2:W-:Y:S04]  /*7d00*/  LDGSTS.E [R17+0x38008], desc[UR16][R70.64], !P6 ;  /* 0x3800800046117fae */ /* 0x0005e8000f121850 */
[----:B------:R-:W3:Y:S04]  /*7d10*/  LDL.LU.64 R66, [R1+0x68] ;  /* 0x0000680001427983 */ /* 0x000ee80000300a00 */
[----:B------:R-:W4:Y:S01]  /*7d20*/  LDL.LU.64 R68, [R1+0x58] ;  /* 0x0000580001447983 */ /* 0x000f220000300a00 */
[----:B------:R-:W-:-:S03]  /*7d30*/  IMAD.WIDE R72, R4, 0x4, R72 ;  /* 0x0000000404487825 */ /* 0x000fc600078e0248 */
[----:B------:R-:W2:Y:S04]  /*7d40*/  LDL.LU.64 R70, [R1+0x48] ;  /* 0x0000480001467983 */ /* 0x000ea80000300a00 */
[----:B------:R2:W-:Y:S01]  /*7d50*/  LDGSTS.E [R17+0x3c008], desc[UR16][R72.64], !P6 ;  /* 0x3c00800048117fae */ /* 0x0005e2000f121850 */
[----:B-1----:R-:W-:-:S03]  /*7d60*/  VIADD R3, R3, 0xffffff98 ;  /* 0xffffff9803037836 */ /* 0x002fc60000000000 */
[----:B------:R-:W2:Y:S02]  /*7d70*/  LDL.LU.64 R72, [R1+0x40] ;  /* 0x0000400001487983 */ /* 0x000ea40000300a00 */
        /* <DEDUP_REMOVED lines=11> */
[----:B---3--:R-:W-:-:S04]  /*7e30*/  IMAD.WIDE R66, R4, 0x4, R66 ;  /* 0x0000000404427825 */ /* 0x008fc800078e0242 */
[----:B----4-:R-:W-:Y:S01]  /*7e40*/  IMAD.WIDE R68, R4, 0x4, R68 ;  /* 0x0000000404447825 */ /* 0x010fe200078e0244 */
[----:B------:R-:W-:Y:S04]  /*7e50*/  LDGSTS.E [R17+0x3000c], desc[UR16][R66.64], !P0 ;  /* 0x3000c00042117fae */ /* 0x000fe8000c121850 */
[----:B------:R-:W-:Y:S04]  /*7e60*/  LDGSTS.E [R17+0x3400c], desc[UR16][R68.64], !P0 ;  /* 0x3400c00044117fae */ /* 0x000fe8000c121850 */
[----:B------:R-:W3:Y:S04]  /*7e70*/  LDL.LU.64 R66, [R1+0x38] ;  /* 0x0000380001427983 */ /* 0x000ee80000300a00 */
[----:B------:R-:W4:Y:S01]  /*7e80*/  LDL.LU.64 R68, [R1+0x30] ;  /* 0x0000300001447983 */ /* 0x000f220000300a00 */
        /* <DEDUP_REMOVED lines=9> */
[----:B--2---:R-:W-:-:S04]  /*7f20*/  IMAD.WIDE R70, R4, 0x4, R70 ;  /* 0x0000000404467825 */ /* 0x004fc800078e0246 */
[C---:B------:R-:W-:Y:S01]  /*7f30*/  IMAD.WIDE R72, R4.reuse, 0x4, R72 ;  /* 0x0000000404487825 */ /* 0x040fe200078e0248 */
[----:B------:R-:W-:Y:S04]  /*7f40*/  LDGSTS.E [R17+0x3800c], desc[UR16][R70.64], !P0 ;  /* 0x3800c00046117fae */ /* 0x000fe8000c121850 */
[----:B------:R2:W-:Y:S01]  /*7f50*/  LDGSTS.E [R17+0x3c00c], desc[UR16][R72.64], !P0 ;  /* 0x3c00c00048117fae */ /* 0x0005e2000c121850 */
[----:B-1----:R-:W-:Y:S02]  /*7f60*/  VIADD R3, R3, 0xffffff91 ;  /* 0xffffff9103037836 */ /* 0x002fe40000000000 */
[----:B------:R-:W-:-:S04]  /*7f70*/  IMAD.WIDE R84, R4, 0x4, R84 ;  /* 0x0000000404547825 */ /* 0x000fc800078e0254 */
[C---:B------:R-:W-:Y:S01]  /*7f80*/  IMAD.WIDE R86, R4.reuse, 0x4, R86 ;  /* 0x0000000404567825 */ /* 0x040fe200078e0256 */
[----:B------:R-:W-:Y:S01]  /*7f90*/  ISETP.GE.U32.AND P0, PT, R3, 0x7fffff72, PT ;  /* 0x7fffff720300780c */ /* 0x000fe20003f06070 */
[----:B--2---:R-:W1:Y:S08]  /*7fa0*/  LDC R17, c[0x0][0x230] ;  /* 0x00008c00ff117b82 */ /* 0x004e700000000800 */
[----:B------:R-:W2:Y:S01]  /*7fb0*/  LDC R3, c[0x0][0x230] ;  /* 0x00008c00ff037b82 */ /* 0x000ea20000000800 */
[----:B------:R-:W-:-:S04]  /*7fc0*/  IMAD.WIDE R70, R4, 0x4, R244 ;  /* 0x0000000404467825 */ /* 0x000fc800078e02f4 */
[----:B------:R-:W-:-:S04]  /*7fd0*/  IMAD.WIDE R72, R4, 0x4, R248 ;  /* 0x0000000404487825 */ /* 0x000fc800078e02f8 */
[----:B--2---:R-:W-:Y:S02]  /*7fe0*/  VIADD R3, R3, 0xffffff90 ;  /* 0xffffff9003037836 */ /* 0x004fe40000000000 */
[----:B------:R-:W-:-:S04]  /*7ff0*/  IMAD.WIDE R88, R4, 0x4, R88 ;  /* 0x0000000404587825 */ /* 0x000fc800078e0258 */
[----:B------:R-:W-:-:S04]  /*8000*/  IMAD.WIDE R90, R4, 0x4, R90 ;  /* 0x00000004045a7825 */ /* 0x000fc800078e025a */
[----:B---3--:R-:W-:-:S04]  /*8010*/  IMAD.WIDE R66, R4, 0x4, R66 ;  /* 0x0000000404427825 */ /* 0x008fc800078e0242 */
[----:B----4-:R-:W-:Y:S01]  /*8020*/  IMAD.WIDE R68, R4, 0x4, R68 ;  /* 0x0000000404447825 */ /* 0x010fe200078e0244 */
[----:B------:R2:W-:Y:S04]  /*8030*/  LDGSTS.E [R20+0x30000], desc[UR16][R66.64], !P1 ;  /* 0x3000000042147fae */ /* 0x0005e8000c921850 */
[----:B------:R3:W-:Y:S04]  /*8040*/  LDGSTS.E [R20+0x34000], desc[UR16][R68.64], !P1 ;  /* 0x3400000044147fae */ /* 0x0007e8000c921850 */
[----:B------:R4:W-:Y:S04]  /*8050*/  LDGSTS.E [R20+0x38000], desc[UR16][R70.64], !P1 ;  /* 0x3800000046147fae */ /* 0x0009e8000c921850 */
[----:B------:R1:W-:Y:S01]  /*8060*/  LDGSTS.E [R20+0x3c000], desc[UR16][R72.64], !P1 ;  /* 0x3c00000048147fae */ /* 0x0003e2000c921850 */
[----:B------:R-:W-:-:S02]  /*8070*/  ISETP.GE.U32.AND P1, PT, R3, 0x7fffff71, PT ;  /* 0x7fffff710300780c */ /* 0x000fc40003f26070 */
[----:B------:R-:W1:Y:S01]  /*8080*/  LDC R3, c[0x0][0x230] ;  /* 0x00008c00ff037b82 */ /* 0x000e620000000800 */
[----:B--2---:R-:W-:-:S04]  /*8090*/  IMAD.WIDE R66, R4, 0x4, R238 ;  /* 0x0000000404427825 */ /* 0x004fc800078e02ee */
[C---:B---3--:R-:W-:Y:S01]  /*80a0*/  IMAD.WIDE R68, R4.reuse, 0x4, R10 ;  /* 0x0000000404447825 */ /* 0x048fe200078e020a */
[----:B------:R2:W-:Y:S03]  /*80b0*/  LDGSTS.E [R20+0x30004], desc[UR16][R66.64], !P2 ;  /* 0x3000400042147fae */ /* 0x0005e6000d121850 */
[C---:B----4-:R-:W-:Y:S01]  /*80c0*/  IMAD.WIDE R70, R4.reuse, 0x4, R8 ;  /* 0x0000000404467825 */ /* 0x050fe200078e0208 */
[----:B------:R3:W-:Y:S03]  /*80d0*/  LDGSTS.E [R20+0x34004], desc[UR16][R68.64], !P2 ;  /* 0x3400400044147fae */ /* 0x0007e6000d121850 */
[C---:B-1----:R-:W-:Y:S01]  /*80e0*/  IMAD.WIDE R72, R4.reuse, 0x4, R14 ;  /* 0x0000000404487825 */ /* 0x042fe200078e020e */
[----:B------:R1:W-:Y:S04]  /*80f0*/  LDGSTS.E [R20+0x38004], desc[UR16][R70.64], !P2 ;  /* 0x3800400046147fae */ /* 0x0003e8000d121850 */
[----:B------:R4:W-:Y:S01]  /*8100*/  LDGSTS.E [R20+0x3c004], desc[UR16][R72.64], !P2 ;  /* 0x3c00400048147fae */ /* 0x0009e2000d121850 */
[----:B------:R-:W-:Y:S01]  /*8110*/  IADD3 R3, R3, -0x71, RZ ;  /* 0xffffff8f03037810 */ /* 0x000fe20007ffe0ff */
[----:B------:R-:W-:-:S04]  /*8120*/  IMAD.WIDE R92, R4, 0x4, R92 ;  /* 0x00000004045c7825 */ /* 0x000fc800078e025c */
[C---:B------:R-:W-:Y:S01]  /*8130*/  IMAD.WIDE R94, R4.reuse, 0x4, R94 ;  /* 0x00000004045e7825 */ /* 0x040fe200078e025e */
[----:B------:R-:W-:Y:S01]  /*8140*/  ISETP.GE.U32.AND P2, PT, R3, 0x7fffff70, PT ;  /* 0x7fffff700300780c */ /* 0x000fe20003f46070 */
[----:B------:R-:W5:Y:S01]  /*8150*/  LDL.LU.64 R10, [R1+0x6a8] ;  /* 0x0006a800010a7983 */ /* 0x000f620000300a00 */
[----:B------:R-:W4:Y:S01]  /*8160*/  LDC R3, c[0x0][0x230] ;  /* 0x00008c00ff037b82 */ /* 0x000f220000000800 */
[----:B--2---:R-:W-:-:S04]  /*8170*/  IMAD.WIDE R66, R4, 0x4, R250 ;  /* 0x0000000404427825 */ /* 0x004fc800078e02fa */
[C---:B------:R-:W-:Y:S01]  /*8180*/  IMAD.WIDE R96, R4.reuse, 0x4, R96 ;  /* 0x0000000404607825 */ /* 0x040fe200078e0260 */
[----:B------:R-:W-:Y:S03]  /*8190*/  LDGSTS.E [R20+0x30008], desc[UR16][R66.64], !P3 ;  /* 0x3000800042147fae */ /* 0x000fe6000d921850 */
[----:B---3--:R-:W-:-:S04]  /*81a0*/  IMAD.WIDE R68, R4, 0x4, R246 ;  /* 0x0000000404447825 */ /* 0x008fc800078e02f6 */
[C---:B------:R-:W-:Y:S01]  /*81b0*/  IMAD.WIDE R98, R4.reuse, 0x4, R98 ;  /* 0x0000000404627825 */ /* 0x040fe200078e0262 */
[----:B------:R-:W-:Y:S03]  /*81c0*/  LDGSTS.E [R20+0x34008], desc[UR16][R68.64], !P3 ;  /* 0x3400800044147fae */ /* 0x000fe6000d921850 */
[----:B-1----:R-:W-:-:S04]  /*81d0*/  IMAD.WIDE R70, R4, 0x4, R242 ;  /* 0x0000000404467825 */ /* 0x002fc800078e02f2 */
[C---:B------:R-:W-:Y:S01]  /*81e0*/  IMAD.WIDE R100, R4.reuse, 0x4, R100 ;  /* 0x0000000404647825 */ /* 0x040fe200078e0264 */
[----:B------:R-:W-:Y:S03]  /*81f0*/  LDGSTS.E [R20+0x38008], desc[UR16][R70.64], !P3 ;  /* 0x3800800046147fae */ /* 0x000fe6000d921850 */
[----:B----4-:R-:W-:-:S04]  /*8200*/  IMAD.WIDE R72, R4, 0x4, R240 ;  /* 0x0000000404487825 */ /* 0x010fc800078e02f0 */
[C---:B------:R-:W-:Y:S01]  /*8210*/  IMAD.WIDE R102, R4.reuse, 0x4, R102 ;  /* 0x0000000404667825 */ /* 0x040fe200078e0266 */
[----:B------:R-:W-:Y:S03]  /*8220*/  LDGSTS.E [R20+0x3c008], desc[UR16][R72.64], !P3 ;  /* 0x3c00800048147fae */ /* 0x000fe6000d921850 */
[----:B------:R-:W-:Y:S01]  /*8230*/  VIADD R3, R3, 0xffffff8e ;  /* 0xffffff8e03037836 */ /* 0x000fe20000000000 */
[----:B------:R-:W-:Y:S04]  /*8240*/  LDGSTS.E [R20+0x3000c], desc[UR16][R236.64], !P4 ;  /* 0x3000c000ec147fae */ /* 0x000fe8000e121850 */
[----:B------:R-:W-:Y:S01]  /*8250*/  ISETP.GE.U32.AND P3, PT, R3, 0x7fffff6f, PT ;  /* 0x7fffff6f0300780c */ /* 0x000fe20003f66070 */
[----:B------:R-:W-:Y:S01]  /*8260*/  LDGSTS.E [R20+0x3400c], desc[UR16][R232.64], !P4 ;  /* 0x3400c000e8147fae */ /* 0x000fe2000e121850 */
[----:B------:R-:W1:Y:S03]  /*8270*/  LDC R3, c[0x0][0x230] ;  /* 0x00008c00ff037b82 */ /* 0x000e660000000800 */
[----:B------:R-:W-:Y:S04]  /*8280*/  LDGSTS.E [R20+0x3800c], desc[UR16][R230.64], !P4 ;  /* 0x3800c000e6147fae */ /* 0x000fe8000e121850 */
[----:B------:R2:W-:Y:S04]  /*8290*/  LDGSTS.E [R20+0x3c00c], desc[UR16][R74.64], !P4 ;  /* 0x3c00c0004a147fae */ /* 0x0005e8000e121850 */
[----:B------:R-:W-:Y:S04]  /*82a0*/  LDGSTS.E [R21+0x30000], desc[UR16][R76.64], !P5 ;  /* 0x300000004c157fae */ /* 0x000fe8000e921850 */
[----:B------:R-:W-:Y:S04]  /*82b0*/  LDGSTS.E [R21+0x34000], desc[UR16][R78.64], !P5 ;  /* 0x340000004e157fae */ /* 0x000fe8000e921850 */
[----:B------:R-:W-:Y:S01]  /*82c0*/  LDGSTS.E [R21+0x38000], desc[UR16][R80.64], !P5 ;  /* 0x3800000050157fae */ /* 0x000fe2000e921850 */
[----:B------:R-:W-:Y:S01]  /*82d0*/  IMAD.WIDE R104, R4, 0x4, R104 ;  /* 0x0000000404687825 */ /* 0x000fe200078e0268 */
[----:B------:R-:W-:Y:S01]  /*82e0*/  LOP3.LUT R235, R235, 0x1f, RZ, 0xc0, !PT ;  /* 0x0000001febeb7812 */ /* 0x000fe200078ec0ff */
[----:B--2---:R-:W2:Y:S01]  /*82f0*/  LDC R20, c[0x0][0x230] ;  /* 0x00008c00ff147b82 */ /* 0x004ea20000000800 */
[----:B------:R-:W-:Y:S01]  /*8300*/  LDGSTS.E [R21+0x3c000], desc[UR16][R82.64], !P5 ;  /* 0x3c00000052157fae */ /* 0x000fe2000e921850 */
[----:B-1----:R-:W-:-:S03]  /*8310*/  VIADD R3, R3, 0xffffff8d ;  /* 0xffffff8d03037836 */ /* 0x002fc60000000000 */
[----:B------:R-:W-:Y:S02]  /*8320*/  LDGSTS.E [R21+0x30004], desc[UR16][R84.64], !P6 ;  /* 0x3000400054157fae */ /* 0x000fe4000f121850 */
[----:B------:R-:W-:Y:S02]  /*8330*/  ISETP.GE.U32.AND P4, PT, R3, 0x7fffff6e, PT ;  /* 0x7fffff6e0300780c */ /* 0x000fe40003f86070 */
[----:B------:R-:W1:Y:S01]  /*8340*/  LDC R3, c[0x0][0x230] ;  /* 0x00008c00ff037b82 */ /* 0x000e620000000800 */
[----:B------:R-:W-:Y:S04]  /*8350*/  LDGSTS.E [R21+0x34004], desc[UR16][R86.64], !P6 ;  /* 0x3400400056157fae */ /* 0x000fe8000f121850 */
[----:B------:R-:W-:Y:S04]  /*8360*/  LDGSTS.E [R21+0x38004], desc[UR16][R88.64], !P6 ;  /* 0x3800400058157fae */ /* 0x000fe8000f121850 */
[----:B------:R-:W-:Y:S01]  /*8370*/  LDGSTS.E [R21+0x3c004], desc[UR16][R90.64], !P6 ;  /* 0x3c0040005a157fae */ /* 0x000fe2000f121850 */
[----:B------:R-:W-:-:S03]  /*8380*/  IMAD.WIDE R106, R4, 0x4, R106 ;  /* 0x00000004046a7825 */ /* 0x000fc600078e026a */
[----:B------:R-:W-:Y:S04]  /*8390*/  LDGSTS.E [R21+0x30008], desc[UR16][R92.64], !P0 ;  /* 0x300080005c157fae */ /* 0x000fe8000c121850 */
[----:B------:R-:W-:Y:S04]  /*83a0*/  LDGSTS.E [R21+0x34008], desc[UR16][R94.64], !P0 ;  /* 0x340080005e157fae */ /* 0x000fe8000c121850 */
[----:B------:R-:W-:Y:S01]  /*83b0*/  LDGSTS.E [R21+0x38008], desc[UR16][R96.64], !P0 ;  /* 0x3800800060157fae */ /* 0x000fe2000c121850 */
[----:B-1----:R-:W-:-:S03]  /*83c0*/  VIADD R3, R3, 0xffffff8c ;  /* 0xffffff8c03037836 */ /* 0x002fc60000000000 */
[----:B------:R-:W-:Y:S02]  /*83d0*/  LDGSTS.E [R21+0x3c008], desc[UR16][R98.64], !P0 ;  /* 0x3c00800062157fae */ /* 0x000fe4000c121850 */
[----:B------:R-:W-:Y:S02]  /*83e0*/  ISETP.GE.U32.AND P5, PT, R3, 0x7fffff6d, PT ;  /* 0x7fffff6d0300780c */ /* 0x000fe40003fa6070 */
[----:B------:R-:W-:Y:S01]  /*83f0*/  LDGSTS.E [R21+0x3000c], desc[UR16][R100.64], !P1 ;  /* 0x3000c00064157fae */ /* 0x000fe2000c921850 */
[----:B------:R-:W1:Y:S03]  /*8400*/  LDC R3, c[0x0][0x230] ;  /* 0x00008c00ff037b82 */ /* 0x000e660000000800 */
[----:B------:R-:W-:Y:S04]  /*8410*/  LDGSTS.E [R21+0x3400c], desc[UR16][R102.64], !P1 ;  /* 0x3400c00066157fae */ /* 0x000fe8000c921850 */
[----:B------:R-:W-:Y:S04]  /*8420*/  LDGSTS.E [R21+0x3800c], desc[UR16][R104.64], !P1 ;  /* 0x3800c00068157fae */ /* 0x000fe8000c921850 */
[----:B------:R3:W-:Y:S01]  /*8430*/  LDGSTS.E [R21+0x3c00c], desc[UR16][R106.64], !P1 ;  /* 0x3c00c0006a157fae */ /* 0x0007e2000c921850 */
[----:B------:R-:W-:-:S03]  /*8440*/  IMAD.WIDE R108, R4, 0x4, R108 ;  /* 0x00000004046c7825 */ /* 0x000fc600078e026c */
[----:B------:R-:W5:Y:S01]  /*8450*/  LDL.LU.64 R8, [R1+0x6a0] ;  /* 0x0006a00001087983 */ /* 0x000f620000300a00 */
[----:B-1----:R-:W-:Y:S01]  /*8460*/  VIADD R3, R3, 0xffffff8b ;  /* 0xffffff8b03037836 */ /* 0x002fe20000000000 */
[----:B------:R-:W-:Y:S01]  /*8470*/  ISETP.GE.AND P1, PT, R235, R234, PT ;  /* 0x000000eaeb00720c */ /* 0x000fe20003f26270 */
[C---:B------:R-:W-:Y:S01]  /*8480*/  IMAD.WIDE R110, R4.reuse, 0x4, R110 ;  /* 0x00000004046e7825 */ /* 0x040fe200078e026e */
[----:B------:R-:W-:Y:S02]  /*8490*/  LDGSTS.E [R22+0x30000], desc[UR16][R108.64], !P2 ;  /* 0x300000006c167fae */ /* 0x000fe4000d121850 */
[----:B------:R-:W-:Y:S02]  /*84a0*/  ISETP.GE.U32.AND P6, PT, R3, 0x7fffff6c, PT ;  /* 0x7fffff6c0300780c */ /* 0x000fe40003fc6070 */
[----:B------:R-:W1:Y:S01]  /*84b0*/  LDC R3, c[0x0][0x230] ;  /* 0x00008c00ff037b82 */ /* 0x000e620000000800 */
        /* <DEDUP_REMOVED lines=16> */
[----:B------:R-:W-:Y:S01]  /*85c0*/  SEL R3, RZ, 0x4, P1 ;  /* 0x00000004ff037807 */ /* 0x000fe20000800000 */
[----:B------:R-:W-:Y:S01]  /*85d0*/  IMAD.WIDE R126, R4, 0x4, R126 ;  /* 0x00000004047e7825 */ /* 0x000fe200078e027e */
[----:B------:R-:W-:Y:S01]  /*85e0*/  ISETP.GT.AND P1, PT, R252, 0x7f, PT ;  /* 0x0000007ffc00780c */ /* 0x000fe20003f24270 */
[----:B------:R-:W-:Y:S03]  /*85f0*/  LDGSTS.E [R22+0x30008], desc[UR16][R124.64], !P4 ;  /* 0x300080007c167fae */ /* 0x000fe6000e121850 */
[----:B------:R-:W-:Y:S01]  /*8600*/  SEL R3, R3, RZ, P1 ;  /* 0x000000ff03037207 */ /* 0x000fe20000800000 */
[----:B------:R-:W-:Y:S01]  /*8610*/  IMAD.WIDE R128, R4, 0x4, R128 ;  /* 0x0000000404807825 */ /* 0x000fe200078e0280 */
[----:B------:R-:W-:Y:S02]  /*8620*/  LDGSTS.E [R22+0x34008], desc[UR16][R126.64], !P4 ;  /* 0x340080007e167fae */ /* 0x000fe4000e121850 */
[----:B------:R-:W-:-:S02]  /*8630*/  ISETP.NE.U32.AND P1, PT, R3, RZ, PT ;  /* 0x000000ff0300720c */ /* 0x000fc40003f25070 */
        /* <DEDUP_REMOVED lines=15> */
[----:B-1----:R-:W-:Y:S01]  /*8730*/  VIADD R3, R3, 0xffffff89 ;  /* 0xffffff8903037836 */ /* 0x002fe20000000000 */
[----:B------:R-:W-:Y:S01]  /*8740*/  LDGSTS.E [R23+0x34000], desc[UR16][R142.64], !P6 ;  /* 0x340000008e177fae */ /* 0x000fe2000f121850 */
[----:B------:R-:W-:-:S04]  /*8750*/  IMAD.WIDE R144, R4, 0x4, R144 ;  /* 0x0000000404907825 */ /* 0x000fc800078e0290 */
[C---:B------:R-:W-:Y:S01]  /*8760*/  IMAD.WIDE R146, R4.reuse, 0x4, R146 ;  /* 0x0000000404927825 */ /* 0x040fe200078e0292 */
[----:B------:R-:W-:Y:S01]  /*8770*/  ISETP.GE.U32.AND P2, PT, R3, 0x7fffff6a, PT ;  /* 0x7fffff6a0300780c */ /* 0x000fe20003f46070 */
[----:B------:R-:W-:Y:S02]  /*8780*/  LDGSTS.E [R23+0x38000], desc[UR16][R144.64], !P6 ;  /* 0x3800000090177fae */ /* 0x000fe4000f121850 */
[C---:B------:R-:W-:Y:S02]  /*8790*/  IMAD.WIDE R148, R4.reuse, 0x4, R148 ;  /* 0x0000000404947825 */ /* 0x040fe400078e0294 */
[----:B------:R-:W-:Y:S02]  /*87a0*/  LDGSTS.E [R23+0x3c000], desc[UR16][R146.64], !P6 ;  /* 0x3c00000092177fae */ /* 0x000fe4000f121850 */
[C---:B------:R-:W-:Y:S02]  /*87b0*/  IMAD.WIDE R150, R4.reuse, 0x4, R150 ;  /* 0x0000000404967825 */ /* 0x040fe400078e0296 */
[----:B------:R-:W-:Y:S02]  /*87c0*/  LDGSTS.E [R23+0x30004], desc[UR16][R148.64], !P0 ;  /* 0x3000400094177fae */ /* 0x000fe4000c121850 */
[----:B------:R-:W-:-:S02]  /*87d0*/  IMAD.WIDE R152, R4, 0x4, R152 ;  /* 0x0000000404987825 */ /* 0x000fc400078e0298 */
[----:B------:R-:W-:Y:S02]  /*87e0*/  LDGSTS.E [R23+0x34004], desc[UR16][R150.64], !P0 ;  /* 0x3400400096177fae */ /* 0x000fe4000c121850 */
[----:B------:R-:W-:Y:S02]  /*87f0*/  VIADD R3, R17, 0xffffff88 ;  /* 0xffffff8811037836 */ /* 0x000fe40000000000 */
[C---:B------:R-:W-:Y:S01]  /*8800*/  IMAD.WIDE R154, R4.reuse, 0x4, R154 ;  /* 0x00000004049a7825 */ /* 0x040fe200078e029a */
[----:B------:R-:W-:Y:S03]  /*8810*/  LDGSTS.E [R23+0x38004], desc[UR16][R152.64], !P0 ;  /* 0x3800400098177fae */ /* 0x000fe6000c121850 */
[----:B------:R-:W-:Y:S01]  /*8820*/  VIADD R17, R19, 0xffffff87 ;  /* 0xffffff8713117836 */ /* 0x000fe20000000000 */
[----:B------:R-:W-:Y:S01]  /*8830*/  LDGSTS.E [R23+0x3c004], desc[UR16][R154.64], !P0 ;  /* 0x3c0040009a177fae */ /* 0x000fe2000c121850 */
[----:B------:R-:W1:Y:S03]  /*8840*/  LDC R19, c[0x0][0x230] ;  /* 0x00008c00ff137b82 */ /* 0x000e660000000800 */
[----:B------:R-:W-:Y:S01]  /*8850*/  ISETP.GE.U32.AND P0, PT, R17, 0x7fffff68, PT ;  /* 0x7fffff681100780c */ /* 0x000fe20003f06070 */
[C---:B------:R-:W-:Y:S01]  /*8860*/  IMAD.WIDE R156, R4.reuse, 0x4, R156 ;  /* 0x00000004049c7825 */ /* 0x040fe200078e029c */
[----:B------:R-:W5:Y:S03]  /*8870*/  LDL.LU.64 R14, [R1+0x698] ;  /* 0x00069800010e7983 */ /* 0x000f660000300a00 */
[----:B------:R-:W4:Y:S01]  /*8880*/  LDC R17, c[0x0][0x230] ;  /* 0x00008c00ff117b82 */ /* 0x000f220000000800 */
[----:B------:R-:W-:Y:S01]  /*8890*/  ISETP.GE.U32.AND P3, PT, R3, 0x7fffff69, PT ;  /* 0x7fffff690300780c */ /* 0x000fe20003f66070 */
[C---:B------:R-:W-:Y:S01]  /*88a0*/  IMAD.WIDE R158, R4.reuse, 0x4, R158 ;  /* 0x00000004049e7825 */ /* 0x040fe200078e029e */
[----:B------:R-:W-:Y:S03]  /*88b0*/  LDGSTS.E [R23+0x30008], desc[UR16][R156.64], !P2 ;  /* 0x300080009c177fae */ /* 0x000fe6000d121850 */
[----:B------:R-:W-:Y:S01]  /*88c0*/  IMAD.WIDE R160, R4, 0x4, R160 ;  /* 0x0000000404a07825 */ /* 0x000fe200078e02a0 */
[----:B------:R-:W-:Y:S03]  /*88d0*/  LDGSTS.E [R23+0x34008], desc[UR16][R158.64], !P2 ;  /* 0x340080009e177fae */ /* 0x000fe6000d121850 */
[----:B--2---:R-:W-:Y:S01]  /*88e0*/  VIADD R3, R20, 0xffffff86 ;  /* 0xffffff8614037836 */ /* 0x004fe20000000000 */
[----:B------:R-:W-:Y:S01]  /*88f0*/  LDGSTS.E [R23+0x38008], desc[UR16][R160.64], !P2 ;  /* 0x38008000a0177fae */ /* 0x000fe2000d121850 */
[C---:B------:R-:W-:Y:S01]  /*8900*/  IMAD.WIDE R162, R4.reuse, 0x4, R162 ;  /* 0x0000000404a27825 */ /* 0x040fe200078e02a2 */
[----:B------:R-:W2:Y:S03]  /*8910*/  LDC R20, c[0x0][0x230] ;  /* 0x00008c00ff147b82 */ /* 0x000ea60000000800 */
[----:B------:R-:W-:Y:S01]  /*8920*/  IMAD.WIDE R164, R4, 0x4, R164 ;  /* 0x0000000404a47825 */ /* 0x000fe200078e02a4 */
[----:B------:R-:W-:Y:S01]  /*8930*/  LDGSTS.E [R23+0x3c008], desc[UR16][R162.64], !P2 ;  /* 0x3c008000a2177fae */ /* 0x000fe2000d121850 */
[----:B------:R-:W-:-:S02]  /*8940*/  ISETP.GE.U32.AND P2, PT, R3, 0x7fffff67, PT ;  /* 0x7fffff670300780c */ /* 0x000fc40003f46070 */
        /* <DEDUP_REMOVED lines=11> */
[----:B----4-:R-:W-:Y:S01]  /*8a00*/  IADD3 R3, R17, -0x7b, RZ ;  /* 0xffffff8511037810 */ /* 0x010fe20007ffe0ff */
[----:B------:R-:W-:Y:S01]  /*8a10*/  LDGSTS.E [R24+0x34000], desc[UR16][R174.64], !P0 ;  /* 0x34000000ae187fae */ /* 0x000fe2000c121850 */
[----:B------:R-:W4:Y:S01]  /*8a20*/  LDC R17, c[0x0][0x230] ;  /* 0x00008c00ff117b82 */ /* 0x000f220000000800 */
[----:B------:R-:W-:-:S02]  /*8a30*/  IMAD.WIDE R178, R4, 0x4, R178 ;  /* 0x0000000404b27825 */ /* 0x000fc400078e02b2 */
[----:B------:R-:W-:Y:S02]  /*8a40*/  LDGSTS.E [R24+0x38000], desc[UR16][R176.64], !P0 ;  /* 0x38000000b0187fae */ /* 0x000fe4000c121850 */
[C---:B------:R-:W-:Y:S02]  /*8a50*/  IMAD.WIDE R180, R4.reuse, 0x4, R180 ;  /* 0x0000000404b47825 */ /* 0x040fe400078e02b4 */
[----:B------:R-:W-:Y:S02]  /*8a60*/  LDGSTS.E [R24+0x3c000], desc[UR16][R178.64], !P0 ;  /* 0x3c000000b2187fae */ /* 0x000fe4000c121850 */
[C---:B------:R-:W-:Y:S01]  /*8a70*/  IMAD.WIDE R182, R4.reuse, 0x4, R182 ;  /* 0x0000000404b67825 */ /* 0x040fe200078e02b6 */
[----:B------:R-:W-:Y:S01]  /*8a80*/  ISETP.GE.U32.AND P0, PT, R3, 0x7fffff66, PT ;  /* 0x7fffff660300780c */ /* 0x000fe20003f06070 */
[----:B------:R-:W-:Y:S02]  /*8a90*/  LDGSTS.E [R24+0x30004], desc[UR16][R180.64], !P2 ;  /* 0x30004000b4187fae */ /* 0x000fe4000d121850 */
[----:B------:R-:W-:-:S02]  /*8aa0*/  IMAD.WIDE R184, R4, 0x4, R184 ;  /* 0x0000000404b87825 */ /* 0x000fc400078e02b8 */
[----:B------:R-:W-:Y:S02]  /*8ab0*/  LDGSTS.E [R24+0x34004], desc[UR16][R182.64], !P2 ;  /* 0x34004000b6187fae */ /* 0x000fe4000d121850 */
[----:B------:R-:W-:Y:S02]  /*8ac0*/  IMAD.WIDE R186, R4, 0x4, R186 ;  /* 0x0000000404ba7825 */ /* 0x000fe400078e02ba */
[----:B------:R-:W-:Y:S02]  /*8ad0*/  LDGSTS.E [R24+0x38004], desc[UR16][R184.64], !P2 ;  /* 0x38004000b8187fae */ /* 0x000fe4000d121850 */
[----:B-1----:R-:W-:Y:S02]  /*8ae0*/  VIADD R3, R19, 0xffffff84 ;  /* 0xffffff8413037836 */ /* 0x002fe40000000000 */
[----:B------:R-:W1:Y:S01]  /*8af0*/  LDC R19, c[0x0][0x230] ;  /* 0x00008c00ff137b82 */ /* 0x000e620000000800 */
[----:B------:R-:W-:Y:S02]  /*8b00*/  LDGSTS.E [R24+0x3c004], desc[UR16][R186.64], !P2 ;  /* 0x3c004000ba187fae */ /* 0x000fe4000d121850 */
[----:B------:R-:W-:Y:S01]  /*8b10*/  ISETP.GE.U32.AND P2, PT, R3, 0x7fffff65, PT ;  /* 0x7fffff650300780c */ /* 0x000fe20003f46070 */
[----:B--2---:R-:W-:-:S04]  /*8b20*/  VIADD R3, R20, 0xffffff83 ;  /* 0xffffff8314037836 */ /* 0x004fc80000000000 */
[----:B------:R-:W3:Y:S01]  /*8b30*/  LDC R20, c[0x0][0x230] ;  /* 0x00008c00ff147b82 */ /* 0x000ee20000000800 */
[----:B------:R-:W-:Y:S01]  /*8b40*/  IMAD.WIDE R28, R4, 0x4, R28 ;  /* 0x00000004041c7825 */ /* 0x000fe200078e021c */
[----:B------:R-:W-:-:S03]  /*8b50*/  ISETP.GE.U32.AND P3, PT, R3, 0x7fffff64, PT ;  /* 0x7fffff640300780c */ /* 0x000fc60003f66070 */
[C---:B------:R-:W-:Y:S01]  /*8b60*/  IMAD.WIDE R188, R4.reuse, 0x4, R188 ;  /* 0x0000000404bc7825 */ /* 0x040fe200078e02bc */
[----:B------:R-:W-:Y:S03]  /*8b70*/  LDGSTS.E [R24+0x30008], desc[UR16][R28.64], !P0 ;  /* 0x300080001c187fae */ /* 0x000fe6000c121850 */
[C---:B------:R-:W-:Y:S01]  /*8b80*/  IMAD.WIDE R190, R4.reuse, 0x4, R190 ;  /* 0x0000000404be7825 */ /* 0x040fe200078e02be */
[----:B------:R2:W-:Y:S03]  /*8b90*/  STL [R1], RZ ;  /* 0x000000ff01007387 */ /* 0x0005e60000100800 */
[C---:B------:R-:W-:Y:S01]  /*8ba0*/  IMAD.WIDE R192, R4.reuse, 0x4, R192 ;  /* 0x0000000404c07825 */ /* 0x040fe200078e02c0 */
[----:B------:R-:W-:Y:S03]  /*8bb0*/  LDGSTS.E [R24+0x34008], desc[UR16][R188.64], !P0 ;  /* 0x34008000bc187fae */ /* 0x000fe6000c121850 */
[----:B----4-:R-:W-:Y:S01]  /*8bc0*/  VIADD R3, R17, 0xffffff82 ;  /* 0xffffff8211037836 */ /* 0x010fe20000000000 */
[----:B------:R2:W-:Y:S01]  /*8bd0*/  STL [R1+0x4], RZ ;  /* 0x000004ff01007387 */ /* 0x0005e20000100800 */
[----:B------:R-:W-:-:S03]  /*8be0*/  IMAD.WIDE R194, R4, 0x4, R194 ;  /* 0x0000000404c27825 */ /* 0x000fc600078e02c2 */
[----:B------:R-:W-:Y:S01]  /*8bf0*/  LDGSTS.E [R24+0x38008], desc[UR16][R190.64], !P0 ;  /* 0x38008000be187fae */ /* 0x000fe2000c121850 */
[----:B------:R-:W-:-:S03]  /*8c00*/  IMAD.WIDE R196, R4, 0x4, R196 ;  /* 0x0000000404c47825 */ /* 0x000fc600078e02c4 */
[----:B------:R2:W-:Y:S01]  /*8c10*/  STL [R1+0x8], RZ ;  /* 0x000008ff01007387 */ /* 0x0005e20000100800 */
[----:B------:R-:W-:-:S03]  /*8c20*/  IMAD.WIDE R198, R4, 0x4, R198 ;  /* 0x0000000404c67825 */ /* 0x000fc600078e02c6 */
[----:B------:R-:W-:Y:S01]  /*8c30*/  LDGSTS.E [R24+0x3c008], desc[UR16][R192.64], !P0 ;  /* 0x3c008000c0187fae */ /* 0x000fe2000c121850 */
[C---:B------:R-:W-:Y:S01]  /*8c40*/  IMAD.WIDE R200, R4.reuse, 0x4, R200 ;  /* 0x0000000404c87825 */ /* 0x040fe200078e02c8 */
[----:B------:R-:W-:Y:S02]  /*8c50*/  ISETP.GE.U32.AND P0, PT, R3, 0x7fffff63, PT ;  /* 0x7fffff630300780c */ /* 0x000fe40003f06070 */
[----:B------:R2:W-:Y:S01]  /*8c60*/  STL [R1+0xc], RZ ;  /* 0x00000cff01007387 */ /* 0x0005e20000100800 */
[----:B------:R-:W-:-:S03]  /*8c70*/  IMAD.WIDE R202, R4, 0x4, R202 ;  /* 0x0000000404ca7825 */ /* 0x000fc600078e02ca */
[----:B------:R2:W-:Y:S01]  /*8c80*/  STL [R1+0x10], RZ ;  /* 0x000010ff01007387 */ /* 0x0005e20000100800 */
[----:B-1----:R-:W-:Y:S02]  /*8c90*/  VIADD R3, R19, 0xffffff81 ;  /* 0xffffff8113037836 */ /* 0x002fe40000000000 */
[C---:B------:R-:W-:Y:S01]  /*8ca0*/  IMAD.WIDE R204, R4.reuse, 0x4, R204 ;  /* 0x0000000404cc7825 */ /* 0x040fe200078e02cc */
[----:B------:R2:W-:Y:S03]  /*8cb0*/  STL [R1+0x14], RZ ;  /* 0x000014ff01007387 */ /* 0x0005e60000100800 */
[C---:B------:R-:W-:Y:S01]  /*8cc0*/  IMAD.WIDE R206, R4.reuse, 0x4, R206 ;  /* 0x0000000404ce7825 */ /* 0x040fe200078e02ce */
[----:B------:R-:W-:Y:S04]  /*8cd0*/  LDGSTS.E [R24+0x3000c], desc[UR16][R194.64], !P2 ;  /* 0x3000c000c2187fae */ /* 0x000fe8000d121850 */
[----:B------:R2:W-:Y:S01]  /*8ce0*/  STL [R1+0x18], RZ ;  /* 0x000018ff01007387 */ /* 0x0005e20000100800 */
[----:B------:R-:W-:-:S03]  /*8cf0*/  IMAD.WIDE R208, R4, 0x4, R208 ;  /* 0x0000000404d07825 */ /* 0x000fc600078e02d0 */
[----:B------:R-:W-:Y:S01]  /*8d00*/  LDGSTS.E [R24+0x3400c], desc[UR16][R196.64], !P2 ;  /* 0x3400c000c4187fae */ /* 0x000fe2000d121850 */
[----:B---3--:R-:W-:-:S03]  /*8d10*/  IADD3 R21, R20, -0x80, RZ ;  /* 0xffffff8014157810 */ /* 0x008fc60007ffe0ff */
[----:B------:R2:W-:Y:S04]  /*8d20*/  STL [R1+0x1c], RZ ;  /* 0x00001cff01007387 */ /* 0x0005e80000100800 */
[----:B------:R-:W-:Y:S04]  /*8d30*/  LDGSTS.E [R24+0x3800c], desc[UR16][R198.64], !P2 ;  /* 0x3800c000c6187fae */ /* 0x000fe8000d121850 */
[----:B------:R2:W-:Y:S04]  /*8d40*/  STL [R1+0x20], RZ ;  /* 0x000020ff01007387 */ /* 0x0005e80000100800 */
[----:B------:R-:W-:Y:S01]  /*8d50*/  LDGSTS.E [R24+0x3c00c], desc[UR16][R200.64], !P2 ;  /* 0x3c00c000c8187fae */ /* 0x000fe2000d121850 */
[----:B------:R-:W-:-:S03]  /*8d60*/  ISETP.GE.U32.AND P2, PT, R3, 0x7fffff62, PT ;  /* 0x7fffff620300780c */ /* 0x000fc60003f46070 */
[----:B------:R2:W-:Y:S04]  /*8d70*/  STL [R1+0x24], RZ ;  /* 0x000024ff01007387 */ /* 0x0005e80000100800 */
[----:B------:R-:W-:Y:S04]  /*8d80*/  LDGSTS.E [R25+0x30000], desc[UR16][R202.64], !P3 ;  /* 0x30000000ca197fae */ /* 0x000fe8000d921850 */
[----:B------:R2:W-:Y:S01]  /*8d90*/  STL [R1+0x28], RZ ;  /* 0x000028ff01007387 */ /* 0x0005e20000100800 */
[----:B------:R-:W-:-:S03]  /*8da0*/  IMAD.WIDE R210, R4, 0x4, R210 ;  /* 0x0000000404d27825 */ /* 0x000fc600078e02d2 */
[----:B------:R-:W-:Y:S04]  /*8db0*/  LDGSTS.E [R25+0x34000], desc[UR16][R204.64], !P3 ;  /* 0x34000000cc197fae */ /* 0x000fe8000d921850 */
[----:B------:R2:W-:Y:S01]  /*8dc0*/  STL [R1+0x2c], RZ ;  /* 0x00002cff01007387 */ /* 0x0005e20000100800 */
[----:B------:R-:W-:-:S03]  /*8dd0*/  IMAD.WIDE R212, R4, 0x4, R212 ;  /* 0x0000000404d47825 */ /* 0x000fc600078e02d4 */
[----:B------:R-:W-:Y:S04]  /*8de0*/  LDGSTS.E [R25+0x38000], desc[UR16][R206.64], !P3 ;  /* 0x38000000ce197fae */ /* 0x000fe8000d921850 */
[----:B------:R2:W-:Y:S01]  /*8df0*/  STL [R1+0x30], RZ ;  /* 0x000030ff01007387 */ /* 0x0005e20000100800 */
[----:B------:R-:W-:-:S03]  /*8e00*/  IMAD.WIDE R214, R4, 0x4, R214 ;  /* 0x0000000404d67825 */ /* 0x000fc600078e02d6 */
[----:B------:R-:W-:Y:S01]  /*8e10*/  LDGSTS.E [R25+0x3c000], desc[UR16][R208.64], !P3 ;  /* 0x3c000000d0197fae */ /* 0x000fe2000d921850 */
[----:B------:R-:W-:-:S03]  /*8e20*/  ISETP.GE.U32.AND P3, PT, R21, 0x7fffff61, PT ;  /* 0x7fffff611500780c */ /* 0x000fc60003f66070 */
[----:B------:R2:W-:Y:S01]  /*8e30*/  STL [R1+0x34], RZ ;  /* 0x000034ff01007387 */ /* 0x0005e20000100800 */
[----:B------:R-:W-:-:S03]  /*8e40*/  IMAD.WIDE R216, R4, 0x4, R216 ;  /* 0x0000000404d87825 */ /* 0x000fc600078e02d8 */
        /* <DEDUP_REMOVED lines=19> */
[----:B------:R1:W-:Y:S04]  /*8f80*/  LDGSTS.E [R25+0x3c004], desc[UR16][R216.64], !P0 ;  /* 0x3c004000d8197fae */ /* 0x0003e8000c121850 */
[----:B------:R2:W-:Y:S04]  /*8f90*/  STL [R1+0x58], RZ ;  /* 0x000058ff01007387 */ /* 0x0005e80000100800 */
[----:B------:R3:W-:Y:S04]  /*8fa0*/  LDGSTS.E [R25+0x30008], desc[UR16][R218.64], !P2 ;  /* 0x30008000da197fae */ /* 0x0007e8000d121850 */
[----:B------:R2:W-:Y:S01]  /*8fb0*/  STL [R1+0x5c], RZ ;  /* 0x00005cff01007387 */ /* 0x0005e20000100800 */
[----:B------:R-:W-:-:S03]  /*8fc0*/  IMAD.WIDE R34, R13, 0x4, R34 ;  /* 0x000000040d227825 */ /* 0x000fc600078e0222 */
        /* <DEDUP_REMOVED lines=21> */
[----:B------:R-:W0:Y:S04]  /*9120*/  LDGDEPBAR ;  /* 0x00000000000079af */ /* 0x000e280000000000 */
[----:B------:R1:W-:Y:S01]  /*9130*/  STL [R1+0x7c], RZ ;  /* 0x00007cff01007387 */ /* 0x0003e20000100800 */
[----:B------:R-:W-:-:S03]  /*9140*/  IMAD.WIDE R30, R13, 0x4, R30 ;  /* 0x000000040d1e7825 */ /* 0x000fc600078e021e */
[----:B------:R-:W-:Y:S01]  /*9150*/  LDGSTS.E [R228+0x56000], desc[UR16][R34.64], P1 ;  /* 0x5600000022e47fae */ /* 0x000fe20008921850 */
[----:B------:R-:W-:-:S03]  /*9160*/  IMAD.WIDE R56, R13, 0x4, R56 ;  /* 0x000000040d387825 */ /* 0x000fc600078e0238 */
[----:B------:R-:W-:Y:S01]  /*9170*/  LDGSTS.E [R228+0x56400], desc[UR16][R40.64], P1 ;  /* 0x5640000028e47fae */ /* 0x000fe20008921850 */
[----:B------:R-:W-:-:S03]  /*9180*/  ISETP.GE.AND P0, PT, R252, 0x20, PT ;  /* 0x00000020fc00780c */ /* 0x000fc60003f06270 */
        /* <DEDUP_REMOVED lines=10> */
[----:B------:R2:W-:Y:S01]  /*9230*/  LDGSTS.E [R228+0x57c00], desc[UR16][R60.64], P1 ;  /* 0x57c000003ce47fae */ /* 0x0005e20008921850 */
[----:B------:R-:W-:-:S03]  /*9240*/  IMAD.WIDE R48, R13, 0x4, R48 ;  /* 0x000000040d307825 */ /* 0x000fc600078e0230 */
[----:B------:R-:W-:Y:S04]  /*9250*/  LDGSTS.E [R6+0x56200], desc[UR16][R30.64], P1 ;  /* 0x562000001e067fae */ /* 0x000fe80008921850 */
[----:B------:R2:W-:Y:S04]  /*9260*/  LDGSTS.E [R6+0x56600], desc[UR16][R56.64], P1 ;  /* 0x5660000038067fae */ /* 0x0005e80008921850 */
[----:B------:R-:W-:Y:S04]  /*9270*/  LDGSTS.E [R6+0x56a00], desc[UR16][R54.64], P1 ;  /* 0x56a0000036067fae */ /* 0x000fe80008921850 */
[----:B------:R-:W-:Y:S04]  /*9280*/  LDGSTS.E [R6+0x56e00], desc[UR16][R26.64], P1 ;  /* 0x56e000001a067fae */ /* 0x000fe80008921850 */
[----:B------:R2:W-:Y:S04]  /*9290*/  LDGSTS.E [R6+0x57200], desc[UR16][R58.64], P1 ;  /* 0x572000003a067fae */ /* 0x0005e80008921850 */
[----:B------:R-:W-:Y:S04]  /*92a0*/  LDGSTS.E [R6+0x57600], desc[UR16][R52.64], P1 ;  /* 0x5760000034067fae */ /* 0x000fe80008921850 */
[----:B------:R-:W-:Y:S04]  /*92b0*/  LDGSTS.E [R6+0x57a00], desc[UR16][R50.64], P1 ;  /* 0x57a0000032067fae */ /* 0x000fe80008921850 */
[----:B------:R2:W-:Y:S01]  /*92c0*/  LDGSTS.E [R6+0x57e00], desc[UR16][R48.64], P1 ;  /* 0x57e0000030067fae */ /* 0x0005e20008921850 */
[----:B-1----:R-:W-:-:S03]  /*92d0*/  CS2R R216, SRZ ;  /* 0x0000000000d87805 */ /* 0x002fc6000001ff00 */
[----:B------:R-:W0:Y:S01]  /*92e0*/  LDGDEPBAR ;  /* 0x00000000000079af */ /* 0x000e220000000000 */
[----:B---3--:R-:W-:Y:S02]  /*92f0*/  CS2R R218, SRZ ;  /* 0x0000000000da7805 */ /* 0x008fe4000001ff00 */
[----:B----4-:R-:W-:Y:S02]  /*9300*/  CS2R R220, SRZ ;  /* 0x0000000000dc7805 */ /* 0x010fe4000001ff00 */
[----:B--2---:R-:W-:Y:S02]  /*9310*/  CS2R R222, SRZ ;  /* 0x0000000000de7805 */ /* 0x004fe4000001ff00 */
[----:B------:R-:W-:Y:S02]  /*9320*/  CS2R R224, SRZ ;  /* 0x0000000000e07805 */ /* 0x000fe4000001ff00 */
[----:B------:R-:W-:Y:S02]  /*9330*/  CS2R R226, SRZ ;  /* 0x0000000000e27805 */ /* 0x000fe4000001ff00 */
[----:B------:R-:W-:-:S02]  /*9340*/  CS2R R228, SRZ ;  /* 0x0000000000e47805 */ /* 0x000fc4000001ff00 */
[----:B------:R-:W-:Y:S02]  /*9350*/  CS2R R230, SRZ ;  /* 0x0000000000e67805 */ /* 0x000fe4000001ff00 */
[----:B------:R-:W-:Y:S02]  /*9360*/  CS2R R232, SRZ ;  /* 0x0000000000e87805 */ /* 0x000fe4000001ff00 */
[----:B------:R-:W-:Y:S02]  /*9370*/  CS2R R234, SRZ ;  /* 0x0000000000ea7805 */ /* 0x000fe4000001ff00 */
        /* <DEDUP_REMOVED lines=101> */
[----:B------:R-:W-:Y:S01]  /*99d0*/  CS2R R54, SRZ ;  /* 0x0000000000367805 */ /* 0x000fe2000001ff00 */
[----:B------:R-:W-:Y:S06]  /*99e0*/  @!P0 BRA `(.L_x_0) ;  /* 0x000000a400d48947 */ /* 0x000fec0003800000 */
[----:B------:R-:W2:Y:S01]  /*99f0*/  LDL.LU R47, [R1+0x278] ;  /* 0x00027800012f7983 */ /* 0x000ea20000300800 */
[----:B------:R-:W-:Y:S01]  /*9a00*/  SHF.R.S32.HI R6, RZ, 0x1f, R0 ;  /* 0x0000001fff067819 */ /* 0x000fe20000011400 */
[----:B------:R-:W-:Y:S01]  /*9a10*/  ULDC UR4, c[0x0][0x238] ;  /* 0x00008e0000047ab9 */ /* 0x000fe20000000800 */
[----:B------:R-:W-:Y:S01]  /*9a20*/  ULDC UR5, c[0x0][0x238] ;  /* 0x00008e0000057ab9 */ /* 0x000fe20000000800 */
[----:B------:R-:W3:Y:S01]  /*9a30*/  LDL.LU R48, [R1+0x27c] ;  /* 0x00027c0001307983 */ /* 0x000ee20000300800 */
[----:B------:R-:W-:Y:S01]  /*9a40*/  ULDC UR8, c[0x0][0x238] ;  /* 0x00008e0000087ab9 */ /* 0x000fe20000000800 */
[----:B------:R-:W-:Y:S02]  /*9a50*/  ULDC UR9, c[0x0][0x238] ;  /* 0x00008e0000097ab9 */ /* 0x000fe40000000800 */
[----:B------:R-:W4:Y:S04]  /*9a60*/  LDL.LU R49, [R1+0x280] ;  /* 0x0002800001317983 */ /* 0x000f280000300800 */
        /* <DEDUP_REMOVED lines=13> */
[----:B------:R-:W-:Y:S04]  /*9b40*/  STL [R1+0x6ac], R18 ;  /* 0x0006ac1201007387 */ /* 0x000fe80000100800 */
[----:B------:R-:W-:Y:S04]  /*9b50*/  STL [R1+0x6a8], R16 ;  /* 0x0006a81001007387 */ /* 0x000fe80000100800 */
[----:B-----5:R-:W-:Y:S04]  /*9b60*/  STL [R1+0x6a4], R15 ;  /* 0x0006a40f01007387 */ /* 0x020fe80000100800 */
[----:B------:R-:W-:Y:S04]  /*9b70*/  STL [R1+0x6a0], R14 ;  /* 0x0006a00e01007387 */ /* 0x000fe80000100800 */
[----:B------:R-:W-:Y:S04]  /*9b80*/  STL [R1+0x69c], R12 ;  /* 0x00069c0c01007387 */ /* 0x000fe80000100800 */
[----:B------:R-:W-:Y:S04]  /*9b90*/  STL [R1+0x698], R11 ;  /* 0x0006980b01007387 */ /* 0x000fe80000100800 */
[----:B------:R-:W-:Y:S01]  /*9ba0*/  STL [R1+0x694], R10 ;  /* 0x0006940a01007387 */ /* 0x000fe20000100800 */
[----:B--2---:R-:W-:-:S02]  /*9bb0*/  IADD3 R23, P2, R0, R47, RZ ;  /* 0x0000002f00177210 */ /* 0x004fc40007f5e0ff */
[C---:B---3--:R-:W-:Y:S02]  /*9bc0*/  IADD3 R21, P1, R0.reuse, R48, RZ ;  /* 0x0000003000157210 */ /* 0x048fe40007f3e0ff */
[----:B----4-:R-:W-:-:S03]  /*9bd0*/  IADD3 R19, P0, R0, R49, RZ ;  /* 0x0000003100137210 */ /* 0x010fc60007f1e0ff */
[----:B------:R1:W-:Y:S01]  /*9be0*/  STL [R1+0x748], R21 ;  /* 0x0007481501007387 */ /* 0x0003e20000100800 */
[----:B------:R-:W-:-:S03]  /*9bf0*/  IADD3 R22, P4, R0, R50, RZ ;  /* 0x0000003200167210 */ /* 0x000fc60007f9e0ff */
[----:B------:R2:W-:Y:S01]  /*9c00*/  STL [R1+0x744], R19 ;  /* 0x0007441301007387 */ /* 0x0005e20000100800 */
[----:B------:R-:W-:-:S03]  /*9c10*/  IADD3 R24, P6, R0, R251, RZ ;  /* 0x000000fb00187210 */ /* 0x000fc60007fde0ff */
[----:B------:R3:W-:Y:S01]  /*9c20*/  STL [R1+0x740], R22 ;  /* 0x0007401601007387 */ /* 0x0007e20000100800 */
[-C--:B-1----:R-:W-:Y:S02]  /*9c30*/  LEA.HI.X.SX32 R21, R47, R6.reuse, 0x1, P2 ;  /* 0x000000062f157211 */ /* 0x082fe400010f0eff */
[----:B------:R-:W-:Y:S01]  /*9c40*/  IADD3 R25, P5, R0, R51, RZ ;  /* 0x0000003300197210 */ /* 0x000fe20007fbe0ff */
[----:B------:R1:W-:Y:S01]  /*9c50*/  STL [R1+0x73c], R24 ;  /* 0x00073c1801007387 */ /* 0x0003e20000100800 */
[----:B--2---:R-:W-:Y:S02]  /*9c60*/  LEA.HI.X.SX32 R19, R48, R6, 0x1, P1 ;  /* 0x0000000630137211 */ /* 0x004fe400008f0eff */
[C---:B------:R-:W-:Y:S01]  /*9c70*/  IADD3 R26, P3, R0.reuse, R248, RZ ;  /* 0x000000f8001a7210 */ /* 0x040fe20007f7e0ff */
[----:B------:R2:W-:Y:S01]  /*9c80*/  STL [R1+0x738], R25 ;  /* 0x0007381901007387 */ /* 0x0005e20000100800 */
[----:B---3--:R-:W-:Y:S02]  /*9c90*/  LEA.HI.X.SX32 R22, R49, R6, 0x1, P0 ;  /* 0x0000000631167211 */ /* 0x008fe400000f0eff */
[----:B------:R-:W-:-:S02]  /*9ca0*/  IADD3 R27, P2, R0, R52, RZ ;  /* 0x00000034001b7210 */ /* 0x000fc40007f5e0ff */
[----:B------:R-:W-:Y:S02]  /*9cb0*/  IADD3 R28, P1, R0, R3, RZ ;  /* 0x00000003001c7210 */ /* 0x000fe40007f3e0ff */
[-C--:B-1----:R-:W-:Y:S02]  /*9cc0*/  LEA.HI.X.SX32 R24, R50, R6.reuse, 0x1, P4 ;  /* 0x0000000632187211 */ /* 0x082fe400020f0eff */
[C---:B------:R-:W-:Y:S01]  /*9cd0*/  IADD3 R29, P0, R0.reuse, R53, RZ ;  /* 0x00000035001d7210 */ /* 0x040fe20007f1e0ff */
[----:B------:R1:W-:Y:S01]  /*9ce0*/  STL [R1+0x734], R28 ;  /* 0x0007341c01007387 */ /* 0x0003e20000100800 */
[----:B--2---:R-:W-:Y:S02]  /*9cf0*/  LEA.HI.X.SX32 R25, R251, R6, 0x1, P6 ;  /* 0x00000006fb197211 */ /* 0x004fe400030f0eff */
[C---:B------:R-:W-:Y:S01]  /*9d00*/  IADD3 R30, P4, R0.reuse, R54, RZ ;  /* 0x00000036001e7210 */ /* 0x040fe20007f9e0ff */
[----:B------:R2:W-:Y:S04]  /*9d10*/  STL [R1+0x730], R29 ;  /* 0x0007301d01007387 */ /* 0x0005e80000100800 */
[----:B------:R-:W-:Y:S04]  /*9d20*/  STL [R1+0x72c], R30 ;  /* 0x00072c1e01007387 */ /* 0x000fe80000100800 */
[----:B------:R-:W3:Y:S01]  /*9d30*/  LDL.LU R251, [R1+0x2b8] ;  /* 0x0002b80001fb7983 */ /* 0x000ee20000300800 */
[----:B------:R-:W-:-:S02]  /*9d40*/  IADD3 R31, P6, R0, R55, RZ ;  /* 0x00000037001f7210 */ /* 0x000fc40007fde0ff */
[----:B-1----:R-:W-:Y:S02]  /*9d50*/  LEA.HI.X.SX32 R28, R51, R6, 0x1, P5 ;  /* 0x00000006331c7211 */ /* 0x002fe400028f0eff */
[----:B------:R-:W-:Y:S01]  /*9d60*/  IADD3 R32, P5, R0, R20, RZ ;  /* 0x0000001400207210 */ /* 0x000fe20007fbe0ff */
[----:B------:R1:W-:Y:S01]  /*9d70*/  STL [R1+0x728], R31 ;  /* 0x0007281f01007387 */ /* 0x0003e20000100800 */
[----:B--2---:R-:W-:-:S03]  /*9d80*/  LEA.HI.X.SX32 R29, R248, R6, 0x1, P3 ;  /* 0x00000006f81d7211 */ /* 0x004fc600018f0eff */
[----:B------:R2:W-:Y:S04]  /*9d90*/  STL [R1+0x724], R32 ;  /* 0x0007242001007387 */ /* 0x0005e80000100800 */
[----:B------:R-:W4:Y:S01]  /*9da0*/  LDL.LU R248, [R1+0x2bc] ;  /* 0x0002bc0001f87983 */ /* 0x000f220000300800 */
[C---:B------:R-:W-:Y:S02]  /*9db0*/  IADD3 R33, P3, R0.reuse, R17, RZ ;  /* 0x0000001100217210 */ /* 0x040fe40007f7e0ff */
[----:B-1----:R-:W-:Y:S02]  /*9dc0*/  LEA.HI.X.SX32 R31, R3, R6, 0x1, P1 ;  /* 0x00000006031f7211 */ /* 0x002fe400008f0eff */
[----:B------:R-:W-:Y:S01]  /*9dd0*/  IADD3 R35, P1, R0, R250, RZ ;  /* 0x000000fa00237210 */ /* 0x000fe20007f3e0ff */
[----:B------:R-:W-:Y:S01]  /*9de0*/  STL [R1+0x720], R33 ;  /* 0x0007202101007387 */ /* 0x000fe20000100800 */
[----:B------:R-:W-:-:S02]  /*9df0*/  LEA.HI.X.SX32 R30, R52, R6, 0x1, P2 ;  /* 0x00000006341e7211 */ /* 0x000fc400010f0eff */
[-C--:B------:R-:W-:Y:S01]  /*9e00*/  LEA.HI.X.SX32 R11, R20, R6.reuse, 0x1, P5 ;  /* 0x00000006140b7211 */ /* 0x080fe200028f0eff */
[----:B------:R1:W-:Y:S01]  /*9e10*/  STL [R1+0x71c], R35 ;  /* 0x00071c2301007387 */ /* 0x0003e20000100800 */
[----:B------:R-:W-:Y:S02]  /*9e20*/  IADD3 R34, P2, R0, R249, RZ ;  /* 0x000000f900227210 */ /* 0x000fe40007f5e0ff */
[-C--:B------:R-:W-:Y:S01]  /*9e30*/  LEA.HI.X.SX32 R0, R17, R6.reuse, 0x1, P3 ;  /* 0x0000000611007211 */ /* 0x080fe200018f0eff */
[----:B------:R-:W-:Y:S01]  /*9e40*/  STL [R1+0x1a4], R11 ;  /* 0x0001a40b01007387 */ /* 0x000fe20000100800 */
[-C--:B------:R-:W-:Y:S02]  /*9e50*/  LEA.HI.X.SX32 R10, R249, R6.reuse, 0x1, P2 ;  /* 0x00000006f90a7211 */ /* 0x080fe400010f0eff */
[----:B------:R-:W-:Y:S01]  /*9e60*/  SHF.R.S32.HI R3, RZ, 0x1f, R252 ;  /* 0x0000001fff037819 */ /* 0x000fe200000114fc */
[----:B------:R-:W4:Y:S01]  /*9e70*/  LDL.LU R249, [R1+0x2c0] ;  /* 0x0002c00001f97983 */ /* 0x000f220000300800 */
[----:B--2---:R-:W-:-:S02]  /*9e80*/  LEA.HI.X.SX32 R32, R53, R6, 0x1, P0 ;  /* 0x0000000635207211 */ /* 0x004fc400000f0eff */
[-C--:B-1----:R-:W-:Y:S01]  /*9e90*/  LEA.HI.X.SX32 R35, R55, R6.reuse, 0x1, P6 ;  /* 0x0000000637237211 */ /* 0x082fe200030f0eff */
[----:B------:R1:W-:Y:S01]  /*9ea0*/  STL [R1+0x1a8], R0 ;  /* 0x0001a80001007387 */ /* 0x0003e20000100800 */
[----:B------:R-:W-:-:S03]  /*9eb0*/  LEA.HI.X.SX32 R33, R54, R6, 0x1, P4 ;  /* 0x0000000636217211 */ /* 0x000fc600020f0eff */
[----:B------:R2:W-:Y:S01]  /*9ec0*/  STL [R1+0x1ac], R10 ;  /* 0x0001ac0a01007387 */ /* 0x0005e20000100800 */
[----:B------:R-:W-:Y:S02]  /*9ed0*/  SHF.R.S32.HI R17, RZ, 0x1f, R2 ;  /* 0x0000001fff117819 */ /* 0x000fe40000011402 */
[----:B-1----:R-:W-:Y:S02]  /*9ee0*/  LEA.HI.X.SX32 R0, R250, R6, 0x1, P1 ;  /* 0x00000006fa007211 */ /* 0x002fe400008f0eff */
[----:B--2---:R-:W-:-:S05]  /*9ef0*/  LEA.HI R10, R3, R252, RZ, 0x5 ;  /* 0x000000fc030a7211 */ /* 0x004fca00078f28ff */
[----:B------:R-:W-:Y:S04]  /*9f00*/  STL [R1+0x6b0], R10 ;  /* 0x0006b00a01007387 */ /* 0x000fe80000100800 */
[----:B------:R1:W-:Y:S01]  /*9f10*/  STL [R1+0x1b0], R0 ;  /* 0x0001b00001007387 */ /* 0x0003e20000100800 */
[----:B---3--:R-:W-:Y:S02]  /*9f20*/  SHF.R.S32.HI R2, RZ, 0x1f, R251 ;  /* 0x0000001fff027819 */ /* 0x008fe400000114fb */
[-C--:B------:R-:W-:Y:S02]  /*9f30*/  IADD3 R36, P5, R5, R251.reuse, RZ ;  /* 0x000000fb05247210 */ /* 0x080fe40007fbe0ff */
[-C--:B------:R-:W-:Y:S02]  /*9f40*/  IADD3 R37, P6, R7, R251.reuse, RZ ;  /* 0x000000fb07257210 */ /* 0x080fe40007fde0ff */
[----:B------:R-:W-:-:S02]  /*9f50*/  IADD3 R38, P0, R8, R251, RZ ;  /* 0x000000fb08267210 */ /* 0x000fc40007f1e0ff */
[----:B------:R-:W-:Y:S02]  /*9f60*/  IADD3 R39, P1, R9, R251, RZ ;  /* 0x000000fb09277210 */ /* 0x000fe40007f3e0ff */
[----:B------:R-:W2:Y:S01]  /*9f70*/  LDL.LU R251, [R1+0x2c4] ;  /* 0x0002c40001fb7983 */ /* 0x000ea20000300800 */
[----:B-1----:R-:W-:Y:S02]  /*9f80*/  SHF.R.S32.HI R0, RZ, 0x1f, R5 ;  /* 0x0000001fff007819 */ /* 0x002fe40000011405 */
[-C--:B----4-:R-:W-:Y:S02]  /*9f90*/  IADD3 R40, P2, R5, R248.reuse, RZ ;  /* 0x000000f805287210 */ /* 0x090fe40007f5e0ff */
[-C--:B------:R-:W-:Y:S02]  /*9fa0*/  IADD3 R41, P3, R7, R248.reuse, RZ ;  /* 0x000000f807297210 */ /* 0x080fe40007f7e0ff */
[----:B------:R-:W-:Y:S01]  /*9fb0*/  IADD3 R42, P4, R8, R248, RZ ;  /* 0x000000f8082a7210 */ /* 0x000fe20007f9e0ff */
[----:B------:R1:W-:Y:S01]  /*9fc0*/  STL [R1+0x718], R39 ;  /* 0x0007182701007387 */ /* 0x0003e20000100800 */
[----:B------:R-:W-:-:S03]  /*9fd0*/  SHF.R.S32.HI R20, RZ, 0x1f, R248 ;  /* 0x0000001fff147819 */ /* 0x000fc600000114f8 */
[----:B------:R3:W-:Y:S04]  /*9fe0*/  STL [R1+0x714], R40 ;  /* 0x0007142801007387 */ /* 0x0007e80000100800 */
[----:B------:R4:W-:Y:S01]  /*9ff0*/  STL [R1+0x710], R41 ;  /* 0x0007102901007387 */ /* 0x0009e20000100800 */
[----:B-1----:R-:W-:Y:S01]  /*a000*/  IMAD.X R39, R0, 0x1, R2, P5 ;  /* 0x0000000100277824 */ /* 0x002fe200028e0602 */
[----:B------:R-:W-:Y:S02]  /*a010*/  IADD3 R43, P5, R9, R248, RZ ;  /* 0x000000f8092b7210 */ /* 0x000fe40007fbe0ff */
[----:B------:R1:W-:Y:S04]  /*a020*/  STL [R1+0x70c], R42 ;  /* 0x00070c2a01007387 */ /* 0x0003e80000100800 */
[----:B------:R-:W2:Y:S01]  /*a030*/  LDL.LU R248, [R1+0x2c8] ;  /* 0x0002c80001f87983 */ /* 0x000ea20000300800 */
[----:B------:R-:W-:-:S02]  /*a040*/  SHF.R.S32.HI R56, RZ, 0x1f, R7 ;  /* 0x0000001fff387819 */ /* 0x000fc40000011407 */
[----:B------:R-:W-:Y:S02]  /*a050*/  SHF.R.S32.HI R57, RZ, 0x1f, R8 ;  /* 0x0000001fff397819 */ /* 0x000fe40000011408 */
[----:B------:R-:W-:Y:S01]  /*a060*/  SHF.R.S32.HI R3, RZ, 0x1f, R9 ;  /* 0x0000001fff037819 */ /* 0x000fe20000011409 */
[--C-:B---3--:R-:W-:Y:S01]  /*a070*/  IMAD.X R40, R56, 0x1, R2.reuse, P6 ;  /* 0x0000000138287824 */ /* 0x108fe200030e0602 */
[-C--:B------:R-:W-:Y:S01]  /*a080*/  IADD3 R44, P6, R5, R249.reuse, RZ ;  /* 0x000000f9052c7210 */ /* 0x080fe20007fde0ff */
[--C-:B----4-:R-:W-:Y:S01]  /*a090*/  IMAD.X R41, R57, 0x1, R2.reuse, P0 ;  /* 0x0000000139297824 */ /* 0x110fe200000e0602 */
[-C--:B------:R-:W-:Y:S01]  /*a0a0*/  IADD3 R45, P0, R7, R249.reuse, RZ ;  /* 0x000000f9072d7210 */ /* 0x080fe20007f1e0ff */
[----:B-1----:R-:W-:Y:S01]  /*a0b0*/  IMAD.X R42, R3, 0x1, R2, P1 ;  /* 0x00000001032a7824 */ /* 0x002fe200008e0602 */
[----:B------:R-:W-:Y:S01]  /*a0c0*/  IADD3 R46, P1, R8, R249, RZ ;  /* 0x000000f9082e7210 */ /* 0x000fe20007f3e0ff */
[----:B------:R1:W-:Y:S01]  /*a0d0*/  STL [R1+0x708], R43 ;  /* 0x0007082b01007387 */ /* 0x0003e20000100800 */
[----:B------:R-:W-:-:S03]  /*a0e0*/  SHF.R.S32.HI R6, RZ, 0x1f, R249 ;  /* 0x0000001fff067819 */ /* 0x000fc600000114f9 */
[----:B------:R3:W-:Y:S04]  /*a0f0*/  STL [R1+0x704], R44 ;  /* 0x0007042c01007387 */ /* 0x0007e80000100800 */
[----:B------:R4:W-:Y:S01]  /*a100*/  STL [R1+0x700], R45 ;  /* 0x0007002d01007387 */ /* 0x0009e20000100800 */
[----:B-1----:R-:W-:-:S03]  /*a110*/  IADD3.X R43, R0, R20, RZ, P2, !PT ;  /* 0x00000014002b7210 */ /* 0x002fc600017fe4ff */
[----:B------:R1:W-:Y:S01]  /*a120*/  STL [R1+0x6fc], R46 ;  /* 0x0006fc2e01007387 */ /* 0x0003e20000100800 */
[----:B------:R-:W-:-:S03]  /*a130*/  IADD3 R47, P2, R9, R249, RZ ;  /* 0x000000f9092f7210 */ /* 0x000fc60007f5e0ff */
[----:B------:R-:W2:Y:S01]  /*a140*/  LDL.LU R249, [R1+0x2cc] ;  /* 0x0002cc0001f97983 */ /* 0x000ea20000300800 */
[--C-:B---3--:R-:W-:Y:S02]  /*a150*/  IMAD.X R44, R56, 0x1, R20.reuse, P3 ;  /* 0x00000001382c7824 */ /* 0x108fe400018e0614 */
[--C-:B----4-:R-:W-:Y:S02]  /*a160*/  IMAD.X R45, R57, 0x1, R20.reuse, P4 ;  /* 0x00000001392d7824 */ /* 0x110fe400020e0614 */
[----:B-1----:R-:W-:Y:S01]  /*a170*/  IMAD.X R46, R3, 0x1, R20, P5 ;  /* 0x00000001032e7824 */ /* 0x002fe200028e0614 */
[----:B------:R1:W-:Y:S01]  /*a180*/  STL [R1+0x6f8], R47 ;  /* 0x0006f82f01007387 */ /* 0x0003e20000100800 */
[-C--:B--2---:R-:W-:Y:S02]  /*a190*/  IADD3 R48, P3, R5, R251.reuse, RZ ;  /* 0x000000fb05307210 */ /* 0x084fe40007f7e0ff */
[-C--:B------:R-:W-:Y:S02]  /*a1a0*/  IADD3 R49, P4, R7, R251.reuse, RZ ;  /* 0x000000fb07317210 */ /* 0x080fe40007f9e0ff */
[-C--:B------:R-:W-:Y:S01]  /*a1b0*/  IADD3 R50, P5, R8, R251.reuse, RZ ;  /* 0x000000fb08327210 */ /* 0x080fe20007fbe0ff */
[----:B------:R-:W-:Y:S04]  /*a1c0*/  STL [R1+0x6f4], R48 ;  /* 0x0006f43001007387 */ /* 0x000fe80000100800 */
[----:B------:R2:W-:Y:S04]  /*a1d0*/  STL [R1+0x6f0], R49 ;  /* 0x0006f03101007387 */ /* 0x0005e80000100800 */
[----:B------:R3:W-:Y:S04]  /*a1e0*/  STL [R1+0x6ec], R50 ;  /* 0x0006ec3201007387 */ /* 0x0007e80000100800 */
[----:B------:R-:W4:Y:S04]  /*a1f0*/  LDL.LU R85, [R1+0x2d0] ;  /* 0x0002d00001557983 */ /* 0x000f280000300800 */
[----:B------:R-:W4:Y:S01]  /*a200*/  LDL.LU R84, [R1+0x2d4] ;  /* 0x0002d40001547983 */ /* 0x000f220000300800 */
[--C-:B-1----:R-:W-:Y:S01]  /*a210*/  IMAD.X R47, R0, 0x1, R6.reuse, P6 ;  /* 0x00000001002f7824 */ /* 0x102fe200030e0606 */
[----:B------:R-:W-:Y:S01]  /*a220*/  IADD3 R51, P6, R9, R251, RZ ;  /* 0x000000fb09337210 */ /* 0x000fe20007fde0ff */
[--C-:B--2---:R-:W-:Y:S01]  /*a230*/  IMAD.X R49, R57, 0x1, R6.reuse, P1 ;  /* 0x0000000139317824 */ /* 0x104fe200008e0606 */
[----:B------:R-:W-:Y:S01]  /*a240*/  IADD3.X R48, R56, R6, RZ, P0, !PT ;  /* 0x0000000638307210 */ /* 0x000fe200007fe4ff */
[----:B---3--:R-:W-:Y:S01]  /*a250*/  IMAD.X R50, R3, 0x1, R6, P2 ;  /* 0x0000000103327824 */ /* 0x008fe200010e0606 */
[----:B------:R-:W-:-:S02]  /*a260*/  IADD3 R52, P0, R5, R248, RZ ;  /* 0x000000f805347210 */ /* 0x000fc40007f1e0ff */
[-C--:B------:R-:W-:Y:S02]  /*a270*/  IADD3 R53, P1, R7, R248.reuse, RZ ;  /* 0x000000f807357210 */ /* 0x080fe40007f3e0ff */
[----:B------:R-:W-:Y:S01]  /*a280*/  IADD3 R54, P2, R8, R248, RZ ;  /* 0x000000f808367210 */ /* 0x000fe20007f5e0ff */
[----:B------:R1:W-:Y:S04]  /*a290*/  STL [R1+0x6e8], R51 ;  /* 0x0006e83301007387 */ /* 0x0003e80000100800 */
[----:B------:R2:W-:Y:S04]  /*a2a0*/  STL [R1+0x6e4], R52 ;  /* 0x0006e43401007387 */ /* 0x0005e80000100800 */
[----:B------:R-:W-:Y:S04]  /*a2b0*/  STL [R1+0x6e0], R53 ;  /* 0x0006e03501007387 */ /* 0x000fe80000100800 */
[----:B------:R3:W-:Y:S04]  /*a2c0*/  STL [R1+0x6dc], R54 ;  /* 0x0006dc3601007387 */ /* 0x0007e80000100800 */
[----:B------:R-:W4:Y:S01]  /*a2d0*/  LDL.LU R83, [R1+0x2d8] ;  /* 0x0002d80001537983 */ /* 0x000f220000300800 */
[----:B------:R-:W-:-:S02]  /*a2e0*/  SHF.R.S32.HI R2, RZ, 0x1f, R251 ;  /* 0x0000001fff027819 */ /* 0x000fc400000114fb */
[----:B------:R-:W-:-:S03]  /*a2f0*/  SHF.R.S32.HI R20, RZ, 0x1f, R248 ;  /* 0x0000001fff147819 */ /* 0x000fc600000114f8 */
[--C-:B-1----:R-:W-:Y:S01]  /*a300*/  IMAD.X R51, R0, 0x1, R2.reuse, P3 ;  /* 0x0000000100337824 */ /* 0x102fe200018e0602 */
[----:B------:R-:W-:Y:S01]  /*a310*/  IADD3 R55, P3, R9, R248, RZ ;  /* 0x000000f809377210 */ /* 0x000fe20007f7e0ff */
[--C-:B--2---:R-:W-:Y:S01]  /*a320*/  IMAD.X R52, R56, 0x1, R2.reuse, P4 ;  /* 0x0000000138347824 */ /* 0x104fe200020e0602 */
[-C--:B------:R-:W-:Y:S01]  /*a330*/  IADD3 R86, P4, R5, R249.reuse, RZ ;  /* 0x000000f905567210 */ /* 0x080fe20007f9e0ff */
[----:B---3--:R-:W-:Y:S01]  /*a340*/  IMAD.X R54, R3, 0x1, R2, P6 ;  /* 0x0000000103367824 */ /* 0x008fe200030e0602 */
[----:B------:R-:W-:Y:S02]  /*a350*/  IADD3.X R53, R57, R2, RZ, P5, !PT ;  /* 0x0000000239357210 */ /* 0x000fe40002ffe4ff */
[-C--:B------:R-:W-:Y:S02]  /*a360*/  IADD3 R87, P5, R7, R249.reuse, RZ ;  /* 0x000000f907577210 */ /* 0x080fe40007fbe0ff */
[-C--:B------:R-:W-:Y:S01]  /*a370*/  IADD3 R248, P6, R8, R249.reuse, RZ ;  /* 0x000000f908f87210 */ /* 0x080fe20007fde0ff */
[----:B------:R1:W-:Y:S04]  /*a380*/  STL [R1+0x6d8], R55 ;  /* 0x0006d83701007387 */ /* 0x0003e80000100800 */
[----:B------:R2:W-:Y:S04]  /*a390*/  STL [R1+0x6d4], R86 ;  /* 0x0006d45601007387 */ /* 0x0005e80000100800 */
[----:B------:R3:W-:Y:S04]  /*a3a0*/  STL [R1+0x6d0], R87 ;  /* 0x0006d05701007387 */ /* 0x0007e80000100800 */
[----:B------:R-:W-:Y:S04]  /*a3b0*/  STL [R1+0x6c4], R248 ;  /* 0x0006c4f801007387 */ /* 0x000fe80000100800 */
[----:B------:R-:W4:Y:S01]  /*a3c0*/  LDL.LU R82, [R1+0x2dc] ;  /* 0x0002dc0001527983 */ /* 0x000f220000300800 */
[----:B------:R-:W-:Y:S01]  /*a3d0*/  SHF.R.S32.HI R6, RZ, 0x1f, R249 ;  /* 0x0000001fff067819 */ /* 0x000fe200000114f9 */
[--C-:B-1----:R-:W-:Y:S01]  /*a3e0*/  IMAD.X R55, R0, 0x1, R20.reuse, P0 ;  /* 0x0000000100377824 */ /* 0x102fe200000e0614 */
[----:B------:R-:W-:Y:S01]  /*a3f0*/  IADD3 R249, P0, R9, R249, RZ ;  /* 0x000000f909f97210 */ /* 0x000fe20007f1e0ff */
[----:B--2---:R-:W-:-:S02]  /*a400*/  IMAD.X R86, R56, 0x1, R20, P1 ;  /* 0x0000000138567824 */ /* 0x004fc400008e0614 */
[----:B---3--:R-:W-:Y:S02]  /*a410*/  IMAD.X R87, R57, 0x1, R20, P2 ;  /* 0x0000000139577824 */ /* 0x008fe400010e0614 */
[----:B------:R1:W-:Y:S02]  /*a420*/  STL [R1+0x6c8], R249 ;  /* 0x0006c8f901007387 */ /* 0x0003e40000100800 */
[----:B-1----:R-:W-:Y:S01]  /*a430*/  IMAD.X R249, R0, 0x1, R6, P4 ;  /* 0x0000000100f97824 */ /* 0x002fe200020e0606 */
[-C--:B----4-:R-:W-:Y:S02]  /*a440*/  IADD3 R250, P1, R5, R85.reuse, RZ ;  /* 0x0000005505fa7210 */ /* 0x090fe40007f3e0ff */
[----:B------:R-:W-:-:S03]  /*a450*/  IADD3 R251, P2, R7, R85, RZ ;  /* 0x0000005507fb7210 */ /* 0x000fc60007f5e0ff */
[----:B------:R1:W-:Y:S01]  /*a460*/  STL [R1+0x6cc], R250 ;  /* 0x0006ccfa01007387 */ /* 0x0003e20000100800 */
[----:B------:R-:W-:Y:S02]  /*a470*/  SHF.R.S32.HI R2, RZ, 0x1f, R85 ;  /* 0x0000001fff027819 */ /* 0x000fe40000011455 */
[-C--:B------:R-:W-:Y:S01]  /*a480*/  IADD3 R10, P4, R9, R85.reuse, RZ ;  /* 0x00000055090a7210 */ /* 0x080fe20007f9e0ff */
[----:B------:R2:W-:Y:S01]  /*a490*/  STL [R1+0x6c0], R251 ;  /* 0x0006c0fb01007387 */ /* 0x0005e20000100800 */
[----:B-1----:R-:W-:Y:S02]  /*a4a0*/  IADD3.X R250, R3, R20, RZ, P3, !PT ;  /* 0x0000001403fa7210 */ /* 0x002fe40001ffe4ff */
[----:B------:R-:W-:Y:S02]  /*a4b0*/  IADD3 R252, P3, R8, R85, RZ ;  /* 0x0000005508fc7210 */ /* 0x000fe40007f7e0ff */
[----:B------:R-:W3:Y:S01]  /*a4c0*/  LDL.LU R85, [R1+0x2e0] ;  /* 0x0002e00001557983 */ /* 0x000ee20000300800 */
[----:B------:R-:W-:-:S03]  /*a4d0*/  IMAD.X R248, R56, 0x1, R6, P5 ;  /* 0x0000000138f87824 */ /* 0x000fc600028e0606 */
[----:B------:R1:W-:Y:S01]  /*a4e0*/  STL [R1+0x80], R10 ;  /* 0x0000800a01007387 */ /* 0x0003e20000100800 */
[----:B--2---:R-:W-:Y:S01]  /*a4f0*/  IMAD.X R251, R57, 0x1, R6, P6 ;  /* 0x0000000139fb7824 */ /* 0x004fe200030e0606 */
[-C--:B------:R-:W-:Y:S02]  /*a500*/  IADD3 R12, P6, R7, R84.reuse, RZ ;  /* 0x00000054070c7210 */ /* 0x080fe40007fde0ff */
[----:B-1----:R-:W-:-:S05]  /*a510*/  IADD3 R10, P5, R5, R84, RZ ;  /* 0x00000054050a7210 */ /* 0x002fca0007fbe0ff */
[----:B------:R1:W-:Y:S01]  /*a520*/  STL [R1+0x84], R10 ;  /* 0x0000840a01007387 */ /* 0x0003e20000100800 */
[----:B------:R-:W-:-:S03]  /*a530*/  SHF.R.S32.HI R20, RZ, 0x1f, R84 ;  /* 0x0000001fff147819 */ /* 0x000fc60000011454 */
[----:B------:R2:W-:Y:S01]  /*a540*/  STL [R1+0x88], R12 ;  /* 0x0000880c01007387 */ /* 0x0005e20000100800 */
[----:B-1----:R-:W-:Y:S01]  /*a550*/  IMAD.X R10, R3, 0x1, R6, P0 ;  /* 0x00000001030a7824 */ /* 0x002fe200000e0606 */
[----:B------:R-:W-:Y:S02]  /*a560*/  IADD3 R11, P0, R8, R84, RZ ;  /* 0x00000054080b7210 */ /* 0x000fe40007f1e0ff */
[----:B------:R-:W-:Y:S02]  /*a570*/  IADD3.X R6, R0, R2, RZ, P1, !PT ;  /* 0x0000000200067210 */ /* 0x000fe40000ffe4ff */
[----:B------:R1:W-:Y:S04]  /*a580*/  STL [R1+0x210], R10 ;  /* 0x0002100a01007387 */ /* 0x0003e80000100800 */
[----:B------:R4:W-:Y:S01]  /*a590*/  STL [R1+0x8c], R11 ;  /* 0x00008c0b01007387 */ /* 0x0009e20000100800 */
[----:B--2---:R-:W-:Y:S01]  /*a5a0*/  IMAD.X R12, R56, 0x1, R2, P2 ;  /* 0x00000001380c7824 */ /* 0x004fe200010e0602 */
[----:B-1----:R-:W-:-:S02]  /*a5b0*/  IADD3 R10, P1, R9, R84, RZ ;  /* 0x00000054090a7210 */ /* 0x002fc40007f3e0ff */
[----:B------:R-:W2:Y:S04]  /*a5c0*/  LDL.LU R84, [R1+0x2e4] ;  /* 0x0002e40001547983 */ /* 0x000ea80000300800 */
[----:B------:R-:W-:Y:S01]  /*a5d0*/  STL [R1+0x214], R6 ;  /* 0x0002140601007387 */ /* 0x000fe20000100800 */
[----:B----4-:R-:W-:-:S03]  /*a5e0*/  IMAD.X R11, R57, 0x1, R2, P3 ;  /* 0x00000001390b7824 */ /* 0x010fc600018e0602 */
[----:B------:R1:W-:Y:S04]  /*a5f0*/  STL [R1+0x90], R10 ;  /* 0x0000900a01007387 */ /* 0x0003e80000100800 */
[----:B------:R4:W-:Y:S01]  /*a600*/  STL [R1+0x218], R12 ;  /* 0x0002180c01007387 */ /* 0x0009e20000100800 */
[-C--:B-1----:R-:W-:Y:S02]  /*a610*/  IADD3 R10, P2, R5, R83.reuse, RZ ;  /* 0x00000053050a7210 */ /* 0x082fe40007f5e0ff */
[----:B----4-:R-:W-:-:S03]  /*a620*/  IADD3 R12, P3, R7, R83, RZ ;  /* 0x00000053070c7210 */ /* 0x010fc60007f7e0ff */
[----:B------:R1:W-:Y:S04]  /*a630*/  STL [R1+0x94], R10 ;  /* 0x0000940a01007387 */ /* 0x0003e80000100800 */
[----:B------:R4:W-:Y:S01]  /*a640*/  STL [R1+0x21c], R11 ;  /* 0x00021c0b01007387 */ /* 0x0009e20000100800 */
[----:B-1----:R-:W-:-:S03]  /*a650*/  IMAD.X R10, R3, 0x1, R2, P4 ;  /* 0x00000001030a7824 */ /* 0x002fc600020e0602 */
[----:B------:R-:W-:Y:S01]  /*a660*/  STL [R1+0x98], R12 ;  /* 0x0000980c01007387 */ /* 0x000fe20000100800 */
[----:B----4-:R-:W-:Y:S01]  /*a670*/  IADD3 R11, P4, R8, R83, RZ ;  /* 0x00000053080b7210 */ /* 0x010fe20007f9e0ff */
[----:B------:R-:W-:Y:S02]  /*a680*/  IMAD.X R2, R0, 0x1, R20, P5 ;  /* 0x0000000100027824 */ /* 0x000fe400028e0614 */
[----:B------:R1:W-:Y:S01]  /*a690*/  STL [R1+0x220], R10 ;  /* 0x0002200a01007387 */ /* 0x0003e20000100800 */
[----:B------:R-:W-:-:S03]  /*a6a0*/  SHF.R.S32.HI R6, RZ, 0x1f, R83 ;  /* 0x0000001fff067819 */ /* 0x000fc60000011453 */
[----:B------:R4:W-:Y:S01]  /*a6b0*/  STL [R1+0x9c], R11 ;  /* 0x00009c0b01007387 */ /* 0x0009e20000100800 */
[----:B-1----:R-:W-:-:S03]  /*a6c0*/  IADD3 R10, P5, R9, R83, RZ ;  /* 0x00000053090a7210 */ /* 0x002fc60007fbe0ff */
[----:B------:R-:W2:Y:S01]  /*a6d0*/  LDL.LU R83, [R1+0x2e8] ;  /* 0x0002e80001537983 */ /* 0x000ea20000300800 */
[----:B----4-:R-:W-:-:S03]  /*a6e0*/  IADD3.X R11, R56, R20, RZ, P6, !PT ;  /* 0x00000014380b7210 */ /* 0x010fc600037fe4ff */
[----:B------:R-:W-:Y:S01]  /*a6f0*/  STL [R1+0x224], R2 ;  /* 0x0002240201007387 */ /* 0x000fe20000100800 */
[----:B------:R-:W-:-:S03]  /*a700*/  IMAD.X R12, R57, 0x1, R20, P0 ;  /* 0x00000001390c7824 */ /* 0x000fc600000e0614 */
[----:B------:R1:W-:Y:S04]  /*a710*/  STL [R1+0xa0], R10 ;  /* 0x0000a00a01007387 */ /* 0x0003e80000100800 */
[----:B------:R4:W-:Y:S01]  /*a720*/  STL [R1+0x228], R11 ;  /* 0x0002280b01007387 */ /* 0x0009e20000100800 */
[-C--:B-1----:R-:W-:Y:S02]  /*a730*/  IADD3 R10, P6, R5, R82.reuse, RZ ;  /* 0x00000052050a7210 */ /* 0x082fe40007fde0ff */
[----:B----4-:R-:W-:-:S03]  /*a740*/  IADD3 R11, P0, R7, R82, RZ ;  /* 0x00000052070b7210 */ /* 0x010fc60007f1e0ff */
[----:B------:R1:W-:Y:S04]  /*a750*/  STL [R1+0xa4], R10 ;  /* 0x0000a40a01007387 */ /* 0x0003e80000100800 */
[----:B------:R4:W-:Y:S01]  /*a760*/  STL [R1+0x22c], R12 ;  /* 0x00022c0c01007387 */ /* 0x0009e20000100800 */
[----:B-1----:R-:W-:-:S03]  /*a770*/  IMAD.X R10, R3, 0x1, R20, P1 ;  /* 0x00000001030a7824 */ /* 0x002fc600008e0614 */
[----:B------:R1:W-:Y:S01]  /*a780*/  STL [R1+0xa8], R11 ;  /* 0x0000a80b01007387 */ /* 0x0003e20000100800 */
[----:B----4-:R-:W-:-:S03]  /*a790*/  IADD3 R12, P1, R8, R82, RZ ;  /* 0x00000052080c7210 */ /* 0x010fc60007f3e0ff */
[----:B------:R4:W-:Y:S01]  /*a7a0*/  STL [R1+0x230], R10 ;  /* 0x0002300a01007387 */ /* 0x0009e20000100800 */
[----:B------:R-:W-:-:S03]  /*a7b0*/  SHF.R.S32.HI R2, RZ, 0x1f, R82 ;  /* 0x0000001fff027819 */ /* 0x000fc60000011452 */
[----:B------:R4:W-:Y:S01]  /*a7c0*/  STL [R1+0xac], R12 ;  /* 0x0000ac0c01007387 */ /* 0x0009e20000100800 */
[--C-:B-1----:R-:W-:Y:S01]  /*a7d0*/  IMAD.X R11, R0, 0x1, R6.reuse, P2 ;  /* 0x00000001000b7824 */ /* 0x102fe200010e0606 */
[----:B----4-:R-:W-:Y:S02]  /*a7e0*/  IADD3 R10, P2, R9, R82, RZ ;  /* 0x00000052090a7210 */ /* 0x010fe40007f5e0ff */
[----:B------:R-:W4:Y:S01]  /*a7f0*/  LDL.LU R82, [R1+0x2ec] ;  /* 0x0002ec0001527983 */ /* 0x000f220000300800 */
[----:B------:R-:W-:-:S03]  /*a800*/  IMAD.X R12, R56, 0x1, R6, P3 ;  /* 0x00000001380c7824 */ /* 0x000fc600018e0606 */
[----:B------:R1:W-:Y:S04]  /*a810*/  STL [R1+0x234], R11 ;  /* 0x0002340b01007387 */ /* 0x0003e80000100800 */
[----:B------:R3:W-:Y:S01]  /*a820*/  STL [R1+0xb0], R10 ;  /* 0x0000b00a01007387 */ /* 0x0007e20000100800 */
[----:B-1----:R-:W-:-:S03]  /*a830*/  IADD3.X R11, R57, R6, RZ, P4, !PT ;  /* 0x00000006390b7210 */ /* 0x002fc600027fe4ff */
[----:B------:R1:W-:Y:S01]  /*a840*/  STL [R1+0x238], R12 ;  /* 0x0002380c01007387 */ /* 0x0003e20000100800 */
[-C--:B---3--:R-:W-:Y:S02]  /*a850*/  IADD3 R10, P3, R5, R85.reuse, RZ ;  /* 0x00000055050a7210 */ /* 0x088fe40007f7e0ff */
[----:B-1----:R-:W-:-:S03]  /*a860*/  IADD3 R12, P4, R7, R85, RZ ;  /* 0x00000055070c7210 */ /* 0x002fc60007f9e0ff */
[----:B------:R1:W-:Y:S04]  /*a870*/  STL [R1+0xb4], R10 ;  /* 0x0000b40a01007387 */ /* 0x0003e80000100800 */
[----:B------:R3:W-:Y:S01]  /*a880*/  STL [R1+0x23c], R11 ;  /* 0x00023c0b01007387 */ /* 0x0007e20000100800 */
[----:B-1----:R-:W-:-:S03]  /*a890*/  IMAD.X R10, R3, 0x1, R6, P5 ;  /* 0x00000001030a7824 */ /* 0x002fc600028e0606 */
[----:B------:R-:W-:Y:S01]  /*a8a0*/  STL [R1+0xb8], R12 ;  /* 0x0000b80c01007387 */ /* 0x000fe20000100800 */
[----:B---3--:R-:W-:Y:S01]  /*a8b0*/  IADD3 R11, P5, R8, R85, RZ ;  /* 0x00000055080b7210 */ /* 0x008fe20007fbe0ff */
[----:B------:R-:W-:Y:S02]  /*a8c0*/  IMAD.X R6, R0, 0x1, R2, P6 ;  /* 0x0000000100067824 */ /* 0x000fe400030e0602 */
[----:B------:R1:W-:Y:S01]  /*a8d0*/  STL [R1+0x240], R10 ;  /* 0x0002400a01007387 */ /* 0x0003e20000100800 */
[----:B------:R-:W-:-:S03]  /*a8e0*/  SHF.R.S32.HI R20, RZ, 0x1f, R85 ;  /* 0x0000001fff147819 */ /* 0x000fc60000011455 */
[----:B------:R3:W-:Y:S01]  /*a8f0*/  STL [R1+0xbc], R11 ;  /* 0x0000bc0b01007387 */ /* 0x0007e20000100800 */
[----:B-1----:R-:W-:-:S03]  /*a900*/  IADD3 R10, P6, R9, R85, RZ ;  /* 0x00000055090a7210 */ /* 0x002fc60007fde0ff */
[----:B------:R-:W4:Y:S01]  /*a910*/  LDL.LU R85, [R1+0x2f0] ;  /* 0x0002f00001557983 */ /* 0x000f220000300800 */
[----:B------:R-:W-:-:S03]  /*a920*/  IMAD.X R12, R56, 0x1, R2, P0 ;  /* 0x00000001380c7824 */ /* 0x000fc600000e0602 */
[----:B------:R-:W-:Y:S01]  /*a930*/  STL [R1+0x244], R6 ;  /* 0x0002440601007387 */ /* 0x000fe20000100800 */
[----:B---3--:R-:W-:-:S03]  /*a940*/  IMAD.X R11, R57, 0x1, R2, P1 ;  /* 0x00000001390b7824 */ /* 0x008fc600008e0602 */
[----:B------:R2:W-:Y:S04]  /*a950*/  STL [R1+0xc0], R10 ;  /* 0x0000c00a01007387 */ /* 0x0005e80000100800 */
[----:B------:R1:W-:Y:S01]  /*a960*/  STL [R1+0x248], R12 ;  /* 0x0002480c01007387 */ /* 0x0003e20000100800 */
[-C--:B--2---:R-:W-:Y:S02]  /*a970*/  IADD3 R10, P0, R5, R84.reuse, RZ ;  /* 0x00000054050a7210 */ /* 0x084fe40007f1e0ff */
[----:B-1----:R-:W-:-:S03]  /*a980*/  IADD3 R12, P1, R7, R84, RZ ;  /* 0x00000054070c7210 */ /* 0x002fc60007f3e0ff */
[----:B------:R1:W-:Y:S04]  /*a990*/  STL [R1+0xc4], R10 ;  /* 0x0000c40a01007387 */ /* 0x0003e80000100800 */
[----:B------:R2:W-:Y:S01]  /*a9a0*/  STL [R1+0x24c], R11 ;  /* 0x00024c0b01007387 */ /* 0x0005e20000100800 */
[----:B-1----:R-:W-:-:S03]  /*a9b0*/  IADD3.X R10, R3, R2, RZ, P2, !PT ;  /* 0x00000002030a7210 */ /* 0x002fc600017fe4ff */
[----:B------:R-:W-:Y:S01]  /*a9c0*/  STL [R1+0xc8], R12 ;  /* 0x0000c80c01007387 */ /* 0x000fe20000100800 */
[----:B--2---:R-:W-:Y:S01]  /*a9d0*/  IADD3 R11, P2, R8, R84, RZ ;  /* 0x00000054080b7210 */ /* 0x004fe20007f5e0ff */
[----:B------:R-:W-:Y:S02]  /*a9e0*/  IMAD.X R2, R0, 0x1, R20, P3 ;  /* 0x0000000100027824 */ /* 0x000fe400018e0614 */
[----:B------:R1:W-:Y:S01]  /*a9f0*/  STL [R1+0x250], R10 ;  /* 0x0002500a01007387 */ /* 0x0003e20000100800 */
[----:B------:R-:W-:-:S03]  /*aa00*/  SHF.R.S32.HI R6, RZ, 0x1f, R84 ;  /* 0x0000001fff067819 */ /* 0x000fc60000011454 */
[----:B------:R2:W-:Y:S01]  /*aa10*/  STL [R1+0xcc], R11 ;  /* 0x0000cc0b01007387 */ /* 0x0005e20000100800 */
[----:B-1----:R-:W-:-:S03]  /*aa20*/  IADD3 R10, P3, R9, R84, RZ ;  /* 0x00000054090a7210 */ /* 0x002fc60007f7e0ff */
[----:B------:R-:W3:Y:S01]  /*aa30*/  LDL.LU R84, [R1+0x2f4] ;  /* 0x0002f40001547983 */ /* 0x000ee20000300800 */
[----:B--2---:R-:W-:-:S03]  /*aa40*/  IMAD.X R11, R56, 0x1, R20, P4 ;  /* 0x00000001380b7824 */ /* 0x004fc600020e0614 */
[----:B------:R-:W-:Y:S01]  /*aa50*/  STL [R1+0x254], R2 ;  /* 0x0002540201007387 */ /* 0x000fe20000100800 */
[----:B------:R-:W-:-:S03]  /*aa60*/  IMAD.X R12, R57, 0x1, R20, P5 ;  /* 0x00000001390c7824 */ /* 0x000fc600028e0614 */
[----:B------:R1:W-:Y:S04]  /*aa70*/  STL [R1+0xd0], R10 ;  /* 0x0000d00a01007387 */ /* 0x0003e80000100800 */
[----:B------:R2:W-:Y:S01]  /*aa80*/  STL [R1+0x258], R11 ;  /* 0x0002580b01007387 */ /* 0x0005e20000100800 */
[-C--:B-1----:R-:W-:Y:S02]  /*aa90*/  IADD3 R10, P4, R5, R83.reuse, RZ ;  /* 0x00000053050a7210 */ /* 0x082fe40007f9e0ff */
[----:B--2---:R-:W-:-:S03]  /*aaa0*/  IADD3 R11, P5, R7, R83, RZ ;  /* 0x00000053070b7210 */ /* 0x004fc60007fbe0ff */
[----:B------:R1:W-:Y:S04]  /*aab0*/  STL [R1+0xd4], R10 ;  /* 0x0000d40a01007387 */ /* 0x0003e80000100800 */
[----:B------:R2:W-:Y:S01]  /*aac0*/  STL [R1+0x25c], R12 ;  /* 0x00025c0c01007387 */ /* 0x0005e20000100800 */
[----:B-1----:R-:W-:-:S03]  /*aad0*/  IMAD.X R10, R3, 0x1, R20, P6 ;  /* 0x00000001030a7824 */ /* 0x002fc600030e0614 */
[----:B------:R1:W-:Y:S01]  /*aae0*/  STL [R1+0xd8], R11 ;  /* 0x0000d80b01007387 */ /* 0x0003e20000100800 */
[----:B--2---:R-:W-:-:S03]  /*aaf0*/  IADD3 R12, P6, R8, R83, RZ ;  /* 0x00000053080c7210 */ /* 0x004fc60007fde0ff */
[----:B------:R2:W-:Y:S01]  /*ab00*/  STL [R1+0x260], R10 ;  /* 0x0002600a01007387 */ /* 0x0005e20000100800 */
[----:B------:R-:W-:-:S03]  /*ab10*/  SHF.R.S32.HI R2, RZ, 0x1f, R83 ;  /* 0x0000001fff027819 */ /* 0x000fc60000011453 */
[----:B------:R2:W-:Y:S01]  /*ab20*/  STL [R1+0xdc], R12 ;  /* 0x0000dc0c01007387 */ /* 0x0005e20000100800 */
[----:B-1----:R-:W-:Y:S02]  /*ab30*/  IADD3.X R11, R0, R6, RZ, P0, !PT ;  /* 0x00000006000b7210 */ /* 0x002fe400007fe4ff */
[----:B--2---:R-:W-:Y:S02]  /*ab40*/  IADD3 R10, P0, R9, R83, RZ ;  /* 0x00000053090a7210 */ /* 0x004fe40007f1e0ff */
[----:B------:R-:W2:Y:S01]  /*ab50*/  LDL.LU R83, [R1+0x2f8] ;  /* 0x0002f80001537983 */ /* 0x000ea20000300800 */
[----:B------:R-:W-:-:S03]  /*ab60*/  IMAD.X R12, R56, 0x1, R6, P1 ;  /* 0x00000001380c7824 */ /* 0x000fc600008e0606 */
[----:B------:R1:W-:Y:S04]  /*ab70*/  STL [R1+0x264], R11 ;  /* 0x0002640b01007387 */ /* 0x0003e80000100800 */
[----:B------:R4:W-:Y:S01]  /*ab80*/  STL [R1+0xe0], R10 ;  /* 0x0000e00a01007387 */ /* 0x0009e20000100800 */
[--C-:B-1----:R-:W-:Y:S01]  /*ab90*/  IMAD.X R11, R57, 0x1, R6.reuse, P2 ;  /* 0x00000001390b7824 */ /* 0x102fe200010e0606 */
[-C--:B----4-:R-:W-:Y:S02]  /*aba0*/  IADD3 R10, P1, R5, R82.reuse, RZ ;  /* 0x00000052050a7210 */ /* 0x090fe40007f3e0ff */
[----:B------:R1:W-:Y:S04]  /*abb0*/  STL [R1+0x268], R12 ;  /* 0x0002680c01007387 */ /* 0x0003e80000100800 */
[----:B------:R4:W-:Y:S04]  /*abc0*/  STL [R1+0xe4], R10 ;  /* 0x0000e40a01007387 */ /* 0x0009e80000100800 */
[----:B------:R4:W-:Y:S01]  /*abd0*/  STL [R1+0x26c], R11 ;  /* 0x00026c0b01007387 */ /* 0x0009e20000100800 */
[----:B-1----:R-:W-:Y:S01]  /*abe0*/  IADD3 R12, P2, R7, R82, RZ ;  /* 0x00000052070c7210 */ /* 0x002fe20007f5e0ff */
[----:B----4-:R-:W-:-:S04]  /*abf0*/  IMAD.X R10, R3, 0x1, R6, P3 ;  /* 0x00000001030a7824 */ /* 0x010fc800018e0606 */
[----:B------:R1:W-:Y:S01]  /*ac00*/  STL [R1+0xe8], R12 ;  /* 0x0000e80c01007387 */ /* 0x0003e20000100800 */
[----:B------:R-:W-:Y:S01]  /*ac10*/  IADD3 R11, P3, R8, R82, RZ ;  /* 0x00000052080b7210 */ /* 0x000fe20007f7e0ff */
[----:B------:R-:W-:Y:S02]  /*ac20*/  IMAD.X R6, R0, 0x1, R2, P4 ;  /* 0x0000000100067824 */ /* 0x000fe400020e0602 */
[----:B------:R4:W-:Y:S01]  /*ac30*/  STL [R1+0x278], R10 ;  /* 0x0002780a01007387 */ /* 0x0009e20000100800 */
[----:B------:R-:W-:-:S03]  /*ac40*/  SHF.R.S32.HI R20, RZ, 0x1f, R82 ;  /* 0x0000001fff147819 */ /* 0x000fc60000011452 */
[----:B------:R4:W-:Y:S01]  /*ac50*/  STL [R1+0xec], R11 ;  /* 0x0000ec0b01007387 */ /* 0x0009e20000100800 */
[----:B-1----:R-:W-:Y:S02]  /*ac60*/  IADD3.X R12, R56, R2, RZ, P5, !PT ;  /* 0x00000002380c7210 */ /* 0x002fe40002ffe4ff */
[----:B----4-:R-:W-:Y:S02]  /*ac70*/  IADD3 R10, P4, R9, R82, RZ ;  /* 0x00000052090a7210 */ /* 0x010fe40007f9e0ff */
[----:B------:R-:W4:Y:S04]  /*ac80*/  LDL.LU R82, [R1+0x2fc] ;  /* 0x0002fc0001527983 */ /* 0x000f280000300800 */
[----:B------:R-:W-:Y:S01]  /*ac90*/  STL [R1+0x27c], R6 ;  /* 0x00027c0601007387 */ /* 0x000fe20000100800 */
[----:B------:R-:W-:-:S03]  /*aca0*/  IMAD.X R11, R57, 0x1, R2, P6 ;  /* 0x00000001390b7824 */ /* 0x000fc600030e0602 */
[----:B------:R1:W-:Y:S04]  /*acb0*/  STL [R1+0xf0], R10 ;  /* 0x0000f00a01007387 */ /* 0x0003e80000100800 */
[----:B------:R1:W-:Y:S02]  /*acc0*/  STL [R1+0x280], R12 ;  /* 0x0002800c01007387 */ /* 0x0003e40000100800 */
[-C--:B-1----:R-:W-:Y:S02]  /*acd0*/  IADD3 R10, P5, R5, R85.reuse, RZ ;  /* 0x00000055050a7210 */ /* 0x082fe40007fbe0ff */
[----:B------:R-:W-:-:S03]  /*ace0*/  IADD3 R12, P6, R7, R85, RZ ;  /* 0x00000055070c7210 */ /* 0x000fc60007fde0ff */
[----:B------:R1:W-:Y:S04]  /*acf0*/  STL [R1+0xf4], R10 ;  /* 0x0000f40a01007387 */ /* 0x0003e80000100800 */
[----:B------:R1:W-:Y:S02]  /*ad00*/  STL [R1+0x284], R11 ;  /* 0x0002840b01007387 */ /* 0x0003e40000100800 */
[----:B-1----:R-:W-:Y:S02]  /*ad10*/  IMAD.X R10, R3, 0x1, R2, P0 ;  /* 0x00000001030a7824 */ /* 0x002fe400000e0602 */
[----:B------:R-:W-:Y:S01]  /*ad20*/  STL [R1+0xf8], R12 ;  /* 0x0000f80c01007387 */ /* 0x000fe20000100800 */
[----:B------:R-:W-:Y:S01]  /*ad30*/  IADD3 R11, P0, R8, R85, RZ ;  /* 0x00000055080b7210 */ /* 0x000fe20007f1e0ff */
[----:B------:R-:W-:-:S02]  /*ad40*/  IMAD.X R2, R0, 0x1, R20, P1 ;  /* 0x0000000100027824 */ /* 0x000fc400008e0614 */
[----:B------:R1:W-:Y:S01]  /*ad50*/  STL [R1+0x288], R10 ;  /* 0x0002880a01007387 */ /* 0x0003e20000100800 */
[----:B------:R-:W-:-:S03]  /*ad60*/  SHF.R.S32.HI R6, RZ, 0x1f, R85 ;  /* 0x0000001fff067819 */ /* 0x000fc60000011455 */
[----:B------:R1:W-:Y:S02]  /*ad70*/  STL [R1+0xfc], R11 ;  /* 0x0000fc0b01007387 */ /* 0x0003e40000100800 */
[----:B-1----:R-:W-:Y:S02]  /*ad80*/  IADD3 R10, P1, R9, R85, RZ ;  /* 0x00000055090a7210 */ /* 0x002fe40007f3e0ff */
[----:B------:R-:W4:Y:S01]  /*ad90*/  LDL.LU R85, [R1+0x300] ;  /* 0x0003000001557983 */ /* 0x000f220000300800 */
[----:B------:R-:W-:-:S03]  /*ada0*/  IMAD.X R11, R56, 0x1, R20, P2 ;  /* 0x00000001380b7824 */ /* 0x000fc600010e0614 */
[----:B------:R-:W-:Y:S01]  /*adb0*/  STL [R1+0x28c], R2 ;  /* 0x00028c0201007387 */ /* 0x000fe20000100800 */
[----:B------:R-:W-:-:S03]  /*adc0*/  IADD3.X R12, R57, R20, RZ, P3, !PT ;  /* 0x00000014390c7210 */ /* 0x000fc60001ffe4ff */
[----:B------:R3:W-:Y:S04]  /*add0*/  STL [R1+0x100], R10 ;  /* 0x0001000a01007387 */ /* 0x0007e80000100800 */
[----:B------:R1:W-:Y:S01]  /*ade0*/  STL [R1+0x290], R11 ;  /* 0x0002900b01007387 */ /* 0x0003e20000100800 */
[-C--:B---3--:R-:W-:Y:S02]  /*adf0*/  IADD3 R10, P2, R5, R84.reuse, RZ ;  /* 0x00000054050a7210 */ /* 0x088fe40007f5e0ff */
[----:B-1----:R-:W-:-:S03]  /*ae00*/  IADD3 R11, P3, R7, R84, RZ ;  /* 0x00000054070b7210 */ /* 0x002fc60007f7e0ff */
[----:B------:R1:W-:Y:S04]  /*ae10*/  STL [R1+0x104], R10 ;  /* 0x0001040a01007387 */ /* 0x0003e80000100800 */
[----:B------:R3:W-:Y:S01]  /*ae20*/  STL [R1+0x56c], R12 ;  /* 0x00056c0c01007387 */ /* 0x0007e20000100800 */
[----:B-1----:R-:W-:-:S03]  /*ae30*/  IMAD.X R10, R3, 0x1, R20, P4 ;  /* 0x00000001030a7824 */ /* 0x002fc600020e0614 */
[----:B------:R1:W-:Y:S01]  /*ae40*/  STL [R1+0x108], R11 ;  /* 0x0001080b01007387 */ /* 0x0003e20000100800 */
[----:B---3--:R-:W-:-:S03]  /*ae50*/  IADD3 R12, P4, R8, R84, RZ ;  /* 0x00000054080c7210 */ /* 0x008fc60007f9e0ff */
[----:B------:R3:W-:Y:S01]  /*ae60*/  STL [R1+0x570], R10 ;  /* 0x0005700a01007387 */ /* 0x0007e20000100800 */
[----:B------:R-:W-:-:S03]  /*ae70*/  SHF.R.S32.HI R2, RZ, 0x1f, R84 ;  /* 0x0000001fff027819 */ /* 0x000fc60000011454 */
[----:B------:R3:W-:Y:S01]  /*ae80*/  STL [R1+0x10c], R12 ;  /* 0x00010c0c01007387 */ /* 0x0007e20000100800 */
[--C-:B-1----:R-:W-:Y:S01]  /*ae90*/  IMAD.X R11, R0, 0x1, R6.reuse, P5 ;  /* 0x00000001000b7824 */ /* 0x102fe200028e0606 */
[----:B---3--:R-:W-:Y:S02]  /*aea0*/  IADD3 R10, P5, R9, R84, RZ ;  /* 0x00000054090a7210 */ /* 0x008fe40007fbe0ff */
[----:B------:R-:W3:Y:S01]  /*aeb0*/  LDL.LU R84, [R1+0x304] ;  /* 0x0003040001547983 */ /* 0x000ee20000300800 */
[----:B------:R-:W-:-:S03]  /*aec0*/  IMAD.X R12, R56, 0x1, R6, P6 ;  /* 0x00000001380c7824 */ /* 0x000fc600030e0606 */
[----:B------:R1:W-:Y:S04]  /*aed0*/  STL [R1+0x574], R11 ;  /* 0x0005740b01007387 */ /* 0x0003e80000100800 */
[----:B------:R2:W-:Y:S01]  /*aee0*/  STL [R1+0x110], R10 ;  /* 0x0001100a01007387 */ /* 0x0005e20000100800 */
[----:B-1----:R-:W-:Y:S01]  /*aef0*/  IMAD.X R11, R57, 0x1, R6, P0 ;  /* 0x00000001390b7824 */ /* 0x002fe200000e0606 */
[-C--:B--2---:R-:W-:Y:S02]  /*af00*/  IADD3 R10, P6, R5, R83.reuse, RZ ;  /* 0x00000053050a7210 */ /* 0x084fe40007fde0ff */
[----:B------:R1:W-:Y:S04]  /*af10*/  STL [R1+0x578], R12 ;  /* 0x0005780c01007387 */ /* 0x0003e80000100800 */
[----:B------:R2:W-:Y:S04]  /*af20*/  STL [R1+0x114], R10 ;  /* 0x0001140a01007387 */ /* 0x0005e80000100800 */
[----:B------:R2:W-:Y:S01]  /*af30*/  STL [R1+0x57c], R11 ;  /* 0x00057c0b01007387 */ /* 0x0005e20000100800 */
[----:B-1----:R-:W-:-:S02]  /*af40*/  IADD3 R12, P0, R7, R83, RZ ;  /* 0x00000053070c7210 */ /* 0x002fc40007f1e0ff */
[----:B--2---:R-:W-:-:S03]  /*af50*/  IADD3.X R10, R3, R6, RZ, P1, !PT ;  /* 0x00000006030a7210 */ /* 0x004fc60000ffe4ff */
[----:B------:R-:W-:Y:S01]  /*af60*/  STL [R1+0x118], R12 ;  /* 0x0001180c01007387 */ /* 0x000fe20000100800 */
[----:B------:R-:W-:Y:S01]  /*af70*/  IADD3 R11, P1, R8, R83, RZ ;  /* 0x00000053080b7210 */ /* 0x000fe20007f3e0ff */
[----:B------:R-:W-:Y:S02]  /*af80*/  IMAD.X R6, R0, 0x1, R2, P2 ;  /* 0x0000000100067824 */ /* 0x000fe400010e0602 */
[----:B------:R1:W-:Y:S01]  /*af90*/  STL [R1+0x580], R10 ;  /* 0x0005800a01007387 */ /* 0x0003e20000100800 */
[----:B------:R-:W-:-:S03]  /*afa0*/  SHF.R.S32.HI R20, RZ, 0x1f, R83 ;  /* 0x0000001fff147819 */ /* 0x000fc60000011453 */
[----:B------:R2:W-:Y:S01]  /*afb0*/  STL [R1+0x11c], R11 ;  /* 0x00011c0b01007387 */ /* 0x0005e20000100800 */
[----:B-1----:R-:W-:-:S03]  /*afc0*/  IADD3 R10, P2, R9, R83, RZ ;  /* 0x00000053090a7210 */ /* 0x002fc60007f5e0ff */
[----:B------:R-:W3:Y:S01]  /*afd0*/  LDL.LU R83, [R1+0x308] ;  /* 0x0003080001537983 */ /* 0x000ee20000300800 */
[----:B------:R-:W-:-:S03]  /*afe0*/  IMAD.X R12, R56, 0x1, R2, P3 ;  /* 0x00000001380c7824 */ /* 0x000fc600018e0602 */
[----:B------:R-:W-:Y:S01]  /*aff0*/  STL [R1+0x584], R6 ;  /* 0x0005840601007387 */ /* 0x000fe20000100800 */
[----:B--2---:R-:W-:-:S03]  /*b000*/  IMAD.X R11, R57, 0x1, R2, P4 ;  /* 0x00000001390b7824 */ /* 0x004fc600020e0602 */
[----:B------:R4:W-:Y:S04]  /*b010*/  STL [R1+0x120], R10 ;  /* 0x0001200a01007387 */ /* 0x0009e80000100800 */
[----:B------:R1:W-:Y:S01]  /*b020*/  STL [R1+0x588], R12 ;  /* 0x0005880c01007387 */ /* 0x0003e20000100800 */
[-C--:B----4-:R-:W-:Y:S02]  /*b030*/  IADD3 R10, P3, R5, R82.reuse, RZ ;  /* 0x00000052050a7210 */ /* 0x090fe40007f7e0ff */
[----:B-1----:R-:W-:-:S03]  /*b040*/  IADD3 R12, P4, R7, R82, RZ ;  /* 0x00000052070c7210 */ /* 0x002fc60007f9e0ff */
[----:B------:R1:W-:Y:S04]  /*b050*/  STL [R1+0x124], R10 ;  /* 0x0001240a01007387 */ /* 0x0003e80000100800 */
[----:B------:R2:W-:Y:S01]  /*b060*/  STL [R1+0x58c], R11 ;  /* 0x00058c0b01007387 */ /* 0x0005e20000100800 */
[----:B-1----:R-:W-:-:S03]  /*b070*/  IMAD.X R10, R3, 0x1, R2, P5 ;  /* 0x00000001030a7824 */ /* 0x002fc600028e0602 */
[----:B------:R-:W-:Y:S01]  /*b080*/  STL [R1+0x128], R12 ;  /* 0x0001280c01007387 */ /* 0x000fe20000100800 */
[----:B--2---:R-:W-:-:S03]  /*b090*/  IADD3 R11, P5, R8, R82, RZ ;  /* 0x00000052080b7210 */ /* 0x004fc60007fbe0ff */
[----:B------:R1:W-:Y:S01]  /*b0a0*/  STL [R1+0x590], R10 ;  /* 0x0005900a01007387 */ /* 0x0003e20000100800 */
[----:B------:R-:W-:Y:S02]  /*b0b0*/  IADD3.X R2, R0, R20, RZ, P6, !PT ;  /* 0x0000001400027210 */ /* 0x000fe400037fe4ff */
[----:B------:R-:W-:Y:S01]  /*b0c0*/  SHF.R.S32.HI R6, RZ, 0x1f, R82 ;  /* 0x0000001fff067819 */ /* 0x000fe20000011452 */
[----:B------:R2:W-:Y:S01]  /*b0d0*/  STL [R1+0x12c], R11 ;  /* 0x00012c0b01007387 */ /* 0x0005e20000100800 */
[----:B-1----:R-:W-:-:S03]  /*b0e0*/  IADD3 R10, P6, R9, R82, RZ ;  /* 0x00000052090a7210 */ /* 0x002fc60007fde0ff */
[----:B------:R-:W4:Y:S01]  /*b0f0*/  LDL.LU R82, [R1+0x30c] ;  /* 0x00030c0001527983 */ /* 0x000f220000300800 */
        /* <DEDUP_REMOVED lines=15> */
[----:B-1----:R-:W-:Y:S01]  /*b1f0*/  IMAD.X R11, R0, 0x1, R6, P3 ;  /* 0x00000001000b7824 */ /* 0x002fe200018e0606 */
[----:B--2---:R-:W-:Y:S02]  /*b200*/  IADD3 R10, P3, R9, R85, RZ ;  /* 0x00000055090a7210 */ /* 0x004fe40007f7e0ff */
[----:B------:R-:W2:Y:S01]  /*b210*/  LDL.LU R85, [R1+0x310] ;  /* 0x0003100001557983 */ /* 0x000ea20000300800 */
[----:B------:R-:W-:-:S03]  /*b220*/  IADD3.X R12, R56, R6, RZ, P4, !PT ;  /* 0x00000006380c7210 */ /* 0x000fc600027fe4ff */
[----:B------:R1:W-:Y:S04]  /*b230*/  STL [R1+0x5a4], R11 ;  /* 0x0005a40b01007387 */ /* 0x0003e80000100800 */
[----:B------:R3:W-:Y:S04]  /*b240*/  STL [R1+0x140], R10 ;  /* 0x0001400a01007387 */ /* 0x0007e80000100800 */
[----:B------:R3:W-:Y:S01]  /*b250*/  STL [R1+0x5a8], R12 ;  /* 0x0005a80c01007387 */ /* 0x0007e20000100800 */
[----:B-1----:R-:W-:Y:S01]  /*b260*/  IMAD.X R11, R57, 0x1, R6, P5 ;  /* 0x00000001390b7824 */ /* 0x002fe200028e0606 */
[----:B---3--:R-:W-:-:S02]  /*b270*/  IADD3 R10, P4, R5, R84, RZ ;  /* 0x00000054050a7210 */ /* 0x008fc40007f9e0ff */
[----:B------:R-:W-:-:S03]  /*b280*/  IADD3 R12, P5, R7, R84, RZ ;  /* 0x00000054070c7210 */ /* 0x000fc60007fbe0ff */
[----:B------:R1:W-:Y:S04]  /*b290*/  STL [R1+0x144], R10 ;  /* 0x0001440a01007387 */ /* 0x0003e80000100800 */
[----:B------:R3:W-:Y:S01]  /*b2a0*/  STL [R1+0x5ac], R11 ;  /* 0x0005ac0b01007387 */ /* 0x0007e20000100800 */
[----:B-1----:R-:W-:-:S03]  /*b2b0*/  IMAD.X R10, R3, 0x1, R6, P6 ;  /* 0x00000001030a7824 */ /* 0x002fc600030e0606 */
[----:B------:R1:W-:Y:S01]  /*b2c0*/  STL [R1+0x148], R12 ;  /* 0x0001480c01007387 */ /* 0x0003e20000100800 */
[----:B---3--:R-:W-:Y:S01]  /*b2d0*/  IADD3 R11, P6, R8, R84, RZ ;  /* 0x00000054080b7210 */ /* 0x008fe20007fde0ff */
[----:B------:R-:W-:Y:S02]  /*b2e0*/  IMAD.X R6, R0, 0x1, R2, P0 ;  /* 0x0000000100067824 */ /* 0x000fe400000e0602 */
[----:B------:R3:W-:Y:S01]  /*b2f0*/  STL [R1+0x5b0], R10 ;  /* 0x0005b00a01007387 */ /* 0x0007e20000100800 */
[----:B------:R-:W-:-:S03]  /*b300*/  SHF.R.S32.HI R20, RZ, 0x1f, R84 ;  /* 0x0000001fff147819 */ /* 0x000fc60000011454 */
[----:B------:R3:W-:Y:S01]  /*b310*/  STL [R1+0x14c], R11 ;  /* 0x00014c0b01007387 */ /* 0x0007e20000100800 */
[----:B-1----:R-:W-:Y:S01]  /*b320*/  IMAD.X R12, R56, 0x1, R2, P1 ;  /* 0x00000001380c7824 */ /* 0x002fe200008e0602 */
[----:B---3--:R-:W-:Y:S02]  /*b330*/  IADD3 R10, P0, R9, R84, RZ ;  /* 0x00000054090a7210 */ /* 0x008fe40007f1e0ff */
[----:B------:R-:W3:Y:S04]  /*b340*/  LDL.LU R84, [R1+0x314] ;  /* 0x0003140001547983 */ /* 0x000ee80000300800 */
[----:B------:R-:W-:Y:S01]  /*b350*/  STL [R1+0x5b4], R6 ;  /* 0x0005b40601007387 */ /* 0x000fe20000100800 */
[----:B------:R-:W-:-:S03]  /*b360*/  IADD3.X R11, R57, R2, RZ, P2, !PT ;  /* 0x00000002390b7210 */ /* 0x000fc600017fe4ff */
        /* <DEDUP_REMOVED lines=14> */
[----:B------:R-:W3:Y:S01]  /*b450*/  LDL.LU R83, [R1+0x318] ;  /* 0x0003180001537983 */ /* 0x000ee20000300800 */
[----:B------:R-:W-:-:S03]  /*b460*/  IMAD.X R11, R56, 0x1, R20, P5 ;  /* 0x00000001380b7824 */ /* 0x000fc600028e0614 */
[----:B------:R-:W-:Y:S01]  /*b470*/  STL [R1+0x5c4], R2 ;  /* 0x0005c40201007387 */ /* 0x000fe20000100800 */
[----:B------:R-:W-:-:S03]  /*b480*/  IMAD.X R12, R57, 0x1, R20, P6 ;  /* 0x00000001390c7824 */ /* 0x000fc600030e0614 */
[----:B------:R4:W-:Y:S04]  /*b490*/  STL [R1+0x160], R10 ;  /* 0x0001600a01007387 */ /* 0x0009e80000100800 */
[----:B------:R1:W-:Y:S01]  /*b4a0*/  STL [R1+0x5c8], R11 ;  /* 0x0005c80b01007387 */ /* 0x0003e20000100800 */
[-C--:B----4-:R-:W-:Y:S02]  /*b4b0*/  IADD3 R10, P5, R5, R82.reuse, RZ ;  /* 0x00000052050a7210 */ /* 0x090fe40007fbe0ff */
[----:B-1----:R-:W-:-:S03]  /*b4c0*/  IADD3 R11, P6, R7, R82, RZ ;  /* 0x00000052070b7210 */ /* 0x002fc60007fde0ff */
[----:B------:R1:W-:Y:S04]  /*b4d0*/  STL [R1+0x168], R10 ;  /* 0x0001680a01007387 */ /* 0x0003e80000100800 */
[----:B------:R4:W-:Y:S01]  /*b4e0*/  STL [R1+0x5cc], R12 ;  /* 0x0005cc0c01007387 */ /* 0x0009e20000100800 */
[----:B-1----:R-:W-:-:S03]  /*b4f0*/  IADD3.X R10, R3, R20, RZ, P0, !PT ;  /* 0x00000014030a7210 */ /* 0x002fc600007fe4ff */
[----:B------:R1:W-:Y:S01]  /*b500*/  STL [R1+0x16c], R11 ;  /* 0x00016c0b01007387 */ /* 0x0003e20000100800 */
[----:B----4-:R-:W-:-:S03]  /*b510*/  IADD3 R12, P0, R8, R82, RZ ;  /* 0x00000052080c7210 */ /* 0x010fc60007f1e0ff */
[----:B------:R4:W-:Y:S04]  /*b520*/  STL [R1+0x5d0], R10 ;  /* 0x0005d00a01007387 */ /* 0x0009e80000100800 */
[----:B------:R4:W-:Y:S01]  /*b530*/  STL [R1+0x170], R12 ;  /* 0x0001700c01007387 */ /* 0x0009e20000100800 */
[----:B-1----:R-:W-:-:S03]  /*b540*/  IMAD.X R11, R0, 0x1, R6, P1 ;  /* 0x00000001000b7824 */ /* 0x002fc600008e0606 */
[----:B------:R-:W3:Y:S01]  /*b550*/  LDL.LU R81, [R1+0x31c] ;  /* 0x00031c0001517983 */ /* 0x000ee20000300800 */
[----:B----4-:R-:W-:-:S03]  /*b560*/  IADD3 R10, P1, R9, R82, RZ ;  /* 0x00000052090a7210 */ /* 0x010fc60007f3e0ff */
[----:B------:R1:W-:Y:S01]  /*b570*/  STL [R1+0x5d4], R11 ;  /* 0x0005d40b01007387 */ /* 0x0003e20000100800 */
[----:B------:R-:W-:-:S03]  /*b580*/  IMAD.X R12, R56, 0x1, R6, P2 ;  /* 0x00000001380c7824 */ /* 0x000fc600010e0606 */
[----:B------:R2:W-:Y:S01]  /*b590*/  STL [R1+0x178], R10 ;  /* 0x0001780a01007387 */ /* 0x0005e20000100800 */
[----:B-1----:R-:W-:-:S03]  /*b5a0*/  IMAD.X R11, R57, 0x1, R6, P3 ;  /* 0x00000001390b7824 */ /* 0x002fc600018e0606 */
[----:B------:R1:W-:Y:S01]  /*b5b0*/  STL [R1+0x5d8], R12 ;  /* 0x0005d80c01007387 */ /* 0x0003e20000100800 */
[----:B------:R-:W-:Y:S02]  /*b5c0*/  SHF.R.S32.HI R2, RZ, 0x1f, R82 ;  /* 0x0000001fff027819 */ /* 0x000fe40000011452 */
[-C--:B--2---:R-:W-:Y:S02]  /*b5d0*/  IADD3 R10, P2, R5, R85.reuse, RZ ;  /* 0x00000055050a7210 */ /* 0x084fe40007f5e0ff */
        /* <DEDUP_REMOVED lines=12> */
[----:B------:R-:W-:-:S03]  /*b6a0*/  IMAD.X R12, R56, 0x1, R2, P6 ;  /* 0x00000001380c7824 */ /* 0x000fc600030e0602 */
[----:B------:R-:W-:Y:S01]  /*b6b0*/  STL [R1+0x5e4], R6 ;  /* 0x0005e40601007387 */ /* 0x000fe20000100800 */
[----:B--2---:R-:W-:-:S03]  /*b6c0*/  IMAD.X R11, R57, 0x1, R2, P0 ;  /* 0x00000001390b7824 */ /* 0x004fc600000e0602 */
[----:B------:R3:W-:Y:S04]  /*b6d0*/  STL [R1+0x4f0], R10 ;  /* 0x0004f00a01007387 */ /* 0x0007e80000100800 */
[----:B------:R1:W-:Y:S01]  /*b6e0*/  STL [R1+0x5e8], R12 ;  /* 0x0005e80c01007387 */ /* 0x0003e20000100800 */
[-C--:B---3--:R-:W-:Y:S02]  /*b6f0*/  IADD3 R10, P6, R5, R84.reuse, RZ ;  /* 0x00000054050a7210 */ /* 0x088fe40007fde0ff */
[----:B-1----:R-:W-:-:S03]  /*b700*/  IADD3 R12, P0, R7, R84, RZ ;  /* 0x00000054070c7210 */ /* 0x002fc60007f1e0ff */
[----:B------:R1:W-:Y:S04]  /*b710*/  STL [R1+0x4f4], R10 ;  /* 0x0004f40a01007387 */ /* 0x0003e80000100800 */
[----:B------:R2:W-:Y:S01]  /*b720*/  STL [R1+0x5ec], R11 ;  /* 0x0005ec0b01007387 */ /* 0x0005e20000100800 */
[----:B-1----:R-:W-:-:S03]  /*b730*/  IMAD.X R10, R3, 0x1, R2, P1 ;  /* 0x00000001030a7824 */ /* 0x002fc600008e0602 */
[----:B------:R-:W-:Y:S01]  /*b740*/  STL [R1+0x4f8], R12 ;  /* 0x0004f80c01007387 */ /* 0x000fe20000100800 */
[----:B--2---:R-:W-:-:S03]  /*b750*/  IADD3 R11, P1, R8, R84, RZ ;  /* 0x00000054080b7210 */ /* 0x004fc60007f3e0ff */
[----:B------:R1:W-:Y:S01]  /*b760*/  STL [R1+0x5f0], R10 ;  /* 0x0005f00a01007387 */ /* 0x0003e20000100800 */
[----:B------:R-:W-:-:S03]  /*b770*/  IMAD.X R2, R0, 0x1, R20, P2 ;  /* 0x0000000100027824 */ /* 0x000fc600010e0614 */
[----:B------:R2:W-:Y:S04]  /*b780*/  STL [R1+0x4fc], R11 ;  /* 0x0004fc0b01007387 */ /* 0x0005e80000100800 */
[----:B------:R-:W3:Y:S01]  /*b790*/  LDL.LU R82, [R1+0x324] ;  /* 0x0003240001527983 */ /* 0x000ee20000300800 */
[----:B-1----:R-:W-:-:S03]  /*b7a0*/  IADD3 R10, P2, R9, R84, RZ ;  /* 0x00000054090a7210 */ /* 0x002fc60007f5e0ff */
[----:B------:R-:W-:Y:S01]  /*b7b0*/  STL [R1+0x5f4], R2 ;  /* 0x0005f40201007387 */ /* 0x000fe20000100800 */
[----:B--2---:R-:W-:-:S03]  /*b7c0*/  IADD3.X R11, R56, R20, RZ, P3, !PT ;  /* 0x00000014380b7210 */ /* 0x004fc60001ffe4ff */
[----:B------:R1:W-:Y:S01]  /*b7d0*/  STL [R1+0x500], R10 ;  /* 0x0005000a01007387 */ /* 0x0003e20000100800 */
[----:B------:R-:W-:-:S03]  /*b7e0*/  SHF.R.S32.HI R6, RZ, 0x1f, R84 ;  /* 0x0000001fff067819 */ /* 0x000fc60000011454 */
[----:B------:R2:W-:Y:S01]  /*b7f0*/  STL [R1+0x5f8], R11 ;  /* 0x0005f80b01007387 */ /* 0x0005e20000100800 */
[----:B-1----:R-:W-:Y:S01]  /*b800*/  IMAD.X R10, R57, 0x1, R20, P4 ;  /* 0x00000001390a7824 */ /* 0x002fe200020e0614 */
[-C--:B------:R-:W-:Y:S02]  /*b810*/  IADD3 R12, P3, R5, R83.reuse, RZ ;  /* 0x00000053050c7210 */ /* 0x080fe40007f7e0ff */
[----:B--2---:R-:W-:-:S03]  /*b820*/  IADD3 R11, P4, R7, R83, RZ ;  /* 0x00000053070b7210 */ /* 0x004fc60007f9e0ff */
[----:B------:R1:W-:Y:S04]  /*b830*/  STL [R1+0x504], R12 ;  /* 0x0005040c01007387 */ /* 0x0003e80000100800 */
[----:B------:R2:W-:Y:S01]  /*b840*/  STL [R1+0x5fc], R10 ;  /* 0x0005fc0a01007387 */ /* 0x0005e20000100800 */
[----:B-1----:R-:W-:-:S03]  /*b850*/  IMAD.X R12, R3, 0x1, R20, P5 ;  /* 0x00000001030c7824 */ /* 0x002fc600028e0614 */
[----:B------:R1:W-:Y:S01]  /*b860*/  STL [R1+0x508], R11 ;  /* 0x0005080b01007387 */ /* 0x0003e20000100800 */
[----:B--2---:R-:W-:-:S03]  /*b870*/  IADD3 R10, P5, R8, R83, RZ ;  /* 0x00000053080a7210 */ /* 0x004fc60007fbe0ff */
[----:B------:R-:W-:Y:S04]  /*b880*/  STL [R1+0x600], R12 ;  /* 0x0006000c01007387 */ /* 0x000fe80000100800 */
[----:B------:R-:W2:Y:S01]  /*b890*/  LDL.LU R84, [R1+0x328] ;  /* 0x0003280001547983 */ /* 0x000ea20000300800 */
[----:B-1----:R-:W-:-:S03]  /*b8a0*/  IMAD.X R11, R0, 0x1, R6, P6 ;  /* 0x00000001000b7824 */ /* 0x002fc600030e0606 */
[----:B------:R1:W-:Y:S04]  /*b8b0*/  STL [R1+0x50c], R10 ;  /* 0x00050c0a01007387 */ /* 0x0003e80000100800 */
[----:B------:R1:W-:Y:S02]  /*b8c0*/  STL [R1+0x604], R11 ;  /* 0x0006040b01007387 */ /* 0x0003e40000100800 */
[----:B-1----:R-:W-:Y:S01]  /*b8d0*/  IADD3 R10, P6, R9, R83, RZ ;  /* 0x00000053090a7210 */ /* 0x002fe20007fde0ff */
[----:B------:R-:W-:-:S04]  /*b8e0*/  IMAD.X R11, R56, 0x1, R6, P0 ;  /* 0x00000001380b7824 */ /* 0x000fc800000e0606 */
[----:B------:R1:W-:Y:S01]  /*b8f0*/  STL [R1+0x510], R10 ;  /* 0x0005100a01007387 */ /* 0x0003e20000100800 */
[----:B------:R-:W-:-:S03]  /*b900*/  IADD3.X R12, R57, R6, RZ, P1, !PT ;  /* 0x00000006390c7210 */ /* 0x000fc60000ffe4ff */
[----:B------:R1:W-:Y:S02]  /*b910*/  STL [R1+0x608], R11 ;  /* 0x0006080b01007387 */ /* 0x0003e40000100800 */
[-C--:B-1----:R-:W-:Y:S02]  /*b920*/  IADD3 R10, P0, R5, R81.reuse, RZ ;  /* 0x00000051050a7210 */ /* 0x082fe40007f1e0ff */
[----:B------:R-:W-:Y:S02]  /*b930*/  SHF.R.S32.HI R2, RZ, 0x1f, R83 ;  /* 0x0000001fff027819 */ /* 0x000fe40000011453 */
[----:B------:R-:W-:Y:S01]  /*b940*/  IADD3 R11, P1, R7, R81, RZ ;  /* 0x00000051070b7210 */ /* 0x000fe20007f3e0ff */
[----:B------:R1:W-:Y:S04]  /*b950*/  STL [R1+0x514], R10 ;  /* 0x0005140a01007387 */ /* 0x0003e80000100800 */
[----:B------:R-:W-:Y:S01]  /*b960*/  STL [R1+0x60c], R12 ;  /* 0x00060c0c01007387 */ /* 0x000fe20000100800 */
[----:B-1----:R-:W-:-:S03]  /*b970*/  IMAD.X R10, R3, 0x1, R6, P2 ;  /* 0x00000001030a7824 */ /* 0x002fc600010e0606 */
[----:B------:R1:W-:Y:S01]  /*b980*/  STL [R1+0x518], R11 ;  /* 0x0005180b01007387 */ /* 0x0003e20000100800 */
[----:B------:R-:W-:-:S03]  /*b990*/  IADD3 R6, P2, R8, R81, RZ ;  /* 0x0000005108067210 */ /* 0x000fc60007f5e0ff */
[----:B------:R-:W2:Y:S04]  /*b9a0*/  LDL.LU R83, [R1+0x32c] ;  /* 0x00032c0001537983 */ /* 0x000ea80000300800 */
[----:B------:R1:W-:Y:S02]  /*b9b0*/  STL [R1+0x610], R10 ;  /* 0x0006100a01007387 */ /* 0x0003e40000100800 */
[--C-:B-1----:R-:W-:Y:S02]  /*b9c0*/  IMAD.X R11, R0, 0x1, R2.reuse, P3 ;  /* 0x00000001000b7824 */ /* 0x102fe400018e0602 */
[----:B------:R-:W-:Y:S01]  /*b9d0*/  STL [R1+0x51c], R6 ;  /* 0x00051c0601007387 */ /* 0x000fe20000100800 */
[----:B------:R-:W-:Y:S01]  /*b9e0*/  IMAD.X R12, R56, 0x1, R2, P4 ;  /* 0x00000001380c7824 */ /* 0x000fe200020e0602 */
[----:B------:R-:W-:-:S02]  /*b9f0*/  IADD3 R10, P3, R9, R81, RZ ;  /* 0x00000051090a7210 */ /* 0x000fc40007f7e0ff */
[----:B------:R1:W-:Y:S04]  /*ba00*/  STL [R1+0x614], R11 ;  /* 0x0006140b01007387 */ /* 0x0003e80000100800 */
[----:B------:R4:W-:Y:S01]  /*ba10*/  STL [R1+0x520], R10 ;  /* 0x0005200a01007387 */ /* 0x0009e20000100800 */
[----:B------:R-:W-:Y:S01]  /*ba20*/  SHF.R.S32.HI R20, RZ, 0x1f, R81 ;  /* 0x0000001fff147819 */ /* 0x000fe20000011451 */
[----:B-1----:R-:W-:Y:S02]  /*ba30*/  IMAD.X R11, R57, 0x1, R2, P5 ;  /* 0x00000001390b7824 */ /* 0x002fe400028e0602 */
[----:B------:R1:W-:Y:S01]  /*ba40*/  STL [R1+0x618], R12 ;  /* 0x0006180c01007387 */ /* 0x0003e20000100800 */
[-C--:B----4-:R-:W-:Y:S02]  /*ba50*/  IADD3 R10, P4, R5, R85.reuse, RZ ;  /* 0x00000055050a7210 */ /* 0x090fe40007f9e0ff */
[----:B-1----:R-:W-:-:S03]  /*ba60*/  IADD3 R12, P5, R7, R85, RZ ;  /* 0x00000055070c7210 */ /* 0x002fc60007fbe0ff */
[----:B------:R1:W-:Y:S04]  /*ba70*/  STL [R1+0x524], R10 ;  /* 0x0005240a01007387 */ /* 0x0003e80000100800 */
[----:B------:R4:W-:Y:S01]  /*ba80*/  STL [R1+0x61c], R11 ;  /* 0x00061c0b01007387 */ /* 0x0009e20000100800 */
[----:B-1----:R-:W-:-:S03]  /*ba90*/  IADD3.X R10, R3, R2, RZ, P6, !PT ;  /* 0x00000002030a7210 */ /* 0x002fc600037fe4ff */
[----:B------:R-:W-:Y:S01]  /*baa0*/  STL [R1+0x528], R12 ;  /* 0x0005280c01007387 */ /* 0x000fe20000100800 */
[----:B----4-:R-:W-:Y:S01]  /*bab0*/  IADD3 R11, P6, R8, R85, RZ ;  /* 0x00000055080b7210 */ /* 0x010fe20007fde0ff */
[----:B------:R-:W-:Y:S02]  /*bac0*/  IMAD.X R2, R0, 0x1, R20, P0 ;  /* 0x0000000100027824 */ /* 0x000fe400000e0614 */
[----:B------:R1:W-:Y:S01]  /*bad0*/  STL [R1+0x620], R10 ;  /* 0x0006200a01007387 */ /* 0x0003e20000100800 */
[----:B------:R-:W-:-:S03]  /*bae0*/  SHF.R.S32.HI R6, RZ, 0x1f, R85 ;  /* 0x0000001fff067819 */ /* 0x000fc60000011455 */
[----:B------:R-:W-:Y:S01]  /*baf0*/  STL [R1+0x52c], R11 ;  /* 0x00052c0b01007387 */ /* 0x000fe20000100800 */
[----:B-1----:R-:W-:-:S03]  /*bb00*/  IADD3 R10, P0, R9, R85, RZ ;  /* 0x00000055090a7210 */ /* 0x002fc60007f1e0ff */
[----:B------:R-:W4:Y:S04]  /*bb10*/  LDL.LU R85, [R1+0x270] ;  /* 0x0002700001557983 */ /* 0x000f280000300800 */
[----:B------:R-:W-:Y:S04]  /*bb20*/  STL [R1+0x628], R2 ;  /* 0x0006280201007387 */ /* 0x000fe80000100800 */
[----:B------:R1:W-:Y:S01]  /*bb30*/  STL [R1+0x530], R10 ;  /* 0x0005300a01007387 */ /* 0x0003e20000100800 */
[--C-:B------:R-:W-:Y:S02]  /*bb40*/  IMAD.X R12, R57, 0x1, R20.reuse, P2 ;  /* 0x00000001390c7824 */ /* 0x100fe400010e0614 */
[----:B-1----:R-:W-:Y:S01]  /*bb50*/  IMAD.X R10, R56, 0x1, R20, P1 ;  /* 0x00000001380a7824 */ /* 0x002fe200008e0614 */
[----:B---3--:R-:W-:-:S04]  /*bb60*/  IADD3 R11, P1, R5, R82, RZ ;  /* 0x00000052050b7210 */ /* 0x008fc80007f3e0ff */
[----:B------:R1:W-:Y:S04]  /*bb70*/  STL [R1+0x62c], R10 ;  /* 0x00062c0a01007387 */ /* 0x0003e80000100800 */
[----:B------:R3:W-:Y:S01]  /*bb80*/  STL [R1+0x534], R11 ;  /* 0x0005340b01007387 */ /* 0x0007e20000100800 */
[----:B-1----:R-:W-:-:S03]  /*bb90*/  IADD3 R10, P2, R7, R82, RZ ;  /* 0x00000052070a7210 */ /* 0x002fc60007f5e0ff */
[----:B------:R1:W-:Y:S01]  /*bba0*/  STL [R1+0x630], R12 ;  /* 0x0006300c01007387 */ /* 0x0003e20000100800 */
[----:B---3--:R-:W-:-:S03]  /*bbb0*/  IMAD.X R11, R3, 0x1, R20, P3 ;  /* 0x00000001030b7824 */ /* 0x008fc600018e0614 */
[----:B------:R3:W-:Y:S01]  /*bbc0*/  STL [R1+0x538], R10 ;  /* 0x0005380a01007387 */ /* 0x0007e20000100800 */
[----:B-1----:R-:W-:-:S03]  /*bbd0*/  IADD3 R12, P3, R8, R82, RZ ;  /* 0x00000052080c7210 */ /* 0x002fc60007f7e0ff */
[----:B------:R1:W-:Y:S01]  /*bbe0*/  STL [R1+0x634], R11 ;  /* 0x0006340b01007387 */ /* 0x0003e20000100800 */
[----:B---3--:R-:W-:-:S03]  /*bbf0*/  IADD3.X R10, R0, R6, RZ, P4, !PT ;  /* 0x00000006000a7210 */ /* 0x008fc600027fe4ff */
[----:B------:R-:W-:Y:S04]  /*bc00*/  STL [R1+0x53c], R12 ;  /* 0x00053c0c01007387 */ /* 0x000fe80000100800 */
[----:B------:R3:W-:Y:S01]  /*bc10*/  STL [R1+0x638], R10 ;  /* 0x0006380a01007387 */ /* 0x0007e20000100800 */
[----:B-1----:R-:W-:Y:S01]  /*bc20*/  IADD3 R11, P4, R9, R82, RZ ;  /* 0x00000052090b7210 */ /* 0x002fe20007f9e0ff */
[----:B---3--:R-:W-:-:S04]  /*bc30*/  IMAD.X R10, R56, 0x1, R6, P5 ;  /* 0x00000001380a7824 */ /* 0x008fc800028e0606 */
[----:B------:R1:W-:Y:S01]  /*bc40*/  STL [R1+0x540], R11 ;  /* 0x0005400b01007387 */ /* 0x0003e20000100800 */
[----:B--2---:R-:W-:-:S03]  /*bc50*/  IADD3 R12, P5, R5, R84, RZ ;  /* 0x00000054050c7210 */ /* 0x004fc60007fbe0ff */
[----:B------:R2:W-:Y:S01]  /*bc60*/  STL [R1+0x63c], R10 ;  /* 0x00063c0a01007387 */ /* 0x0005e20000100800 */
[----:B------:R-:W-:Y:S01]  /*bc70*/  SHF.R.S32.HI R2, RZ, 0x1f, R82 ;  /* 0x0000001fff027819 */ /* 0x000fe20000011452 */
[--C-:B-1----:R-:W-:Y:S02]  /*bc80*/  IMAD.X R11, R57, 0x1, R6.reuse, P6 ;  /* 0x00000001390b7824 */ /* 0x102fe400030e0606 */
[----:B------:R-:W-:Y:S01]  /*bc90*/  STL [R1+0x544], R12 ;  /* 0x0005440c01007387 */ /* 0x000fe20000100800 */
[-C--:B--2---:R-:W-:Y:S01]  /*bca0*/  IADD3 R10, P6, R7, R84.reuse, RZ ;  /* 0x00000054070a7210 */ /* 0x084fe20007fde0ff */
[----:B------:R-:W-:Y:S02]  /*bcb0*/  IMAD.X R6, R3, 0x1, R6, P0 ;  /* 0x0000000103067824 */ /* 0x000fe400000e0606 */
[----:B------:R1:W-:Y:S04]  /*bcc0*/  STL [R1+0x640], R11 ;  /* 0x0006400b01007387 */ /* 0x0003e80000100800 */
[----:B------:R2:W-:Y:S01]  /*bcd0*/  STL [R1+0x548], R10 ;  /* 0x0005480a01007387 */ /* 0x0005e20000100800 */
[----:B-1----:R-:W-:-:S03]  /*bce0*/  IADD3 R11, P0, R8, R84, RZ ;  /* 0x00000054080b7210 */ /* 0x002fc60007f1e0ff */
[----:B------:R1:W-:Y:S01]  /*bcf0*/  STL [R1+0x644], R6 ;  /* 0x0006440601007387 */ /* 0x0003e20000100800 */
[----:B--2---:R-:W-:-:S03]  /*bd00*/  IMAD.X R10, R0, 0x1, R2, P1 ;  /* 0x00000001000a7824 */ /* 0x004fc600008e0602 */
[----:B------:R-:W-:Y:S04]  /*bd10*/  STL [R1+0x54c], R11 ;  /* 0x00054c0b01007387 */ /* 0x000fe80000100800 */
[----:B------:R2:W-:Y:S01]  /*bd20*/  STL [R1+0x648], R10 ;  /* 0x0006480a01007387 */ /* 0x0005e20000100800 */
[----:B-1----:R-:W-:Y:S02]  /*bd30*/  IADD3 R6, P1, R9, R84, RZ ;  /* 0x0000005409067210 */ /* 0x002fe40007f3e0ff */
[----:B--2---:R-:W-:-:S03]  /*bd40*/  IADD3.X R10, R56, R2, RZ, P2, !PT ;  /* 0x00000002380a7210 */ /* 0x004fc600017fe4ff */
[----:B------:R1:W-:Y:S01]  /*bd50*/  STL [R1+0x550], R6 ;  /* 0x0005500601007387 */ /* 0x0003e20000100800 */
[----:B------:R-:W-:-:S03]  /*bd60*/  IADD3 R11, P2, R5, R83, RZ ;  /* 0x00000053050b7210 */ /* 0x000fc60007f5e0ff */
[----:B------:R2:W-:Y:S01]  /*bd70*/  STL [R1+0x64c], R10 ;  /* 0x00064c0a01007387 */ /* 0x0005e20000100800 */
[----:B------:R-:W-:Y:S01]  /*bd80*/  SHF.R.S32.HI R20, RZ, 0x1f, R84 ;  /* 0x0000001fff147819 */ /* 0x000fe20000011454 */
[--C-:B-1----:R-:W-:Y:S02]  /*bd90*/  IMAD.X R6, R57, 0x1, R2.reuse, P3 ;  /* 0x0000000139067824 */ /* 0x102fe400018e0602 */
[----:B------:R-:W-:Y:S01]  /*bda0*/  STL [R1+0x554], R11 ;  /* 0x0005540b01007387 */ /* 0x000fe20000100800 */
[----:B------:R-:W-:Y:S01]  /*bdb0*/  IMAD.X R2, R3, 0x1, R2, P4 ;  /* 0x0000000103027824 */ /* 0x000fe200020e0602 */
[-C--:B--2---:R-:W-:Y:S02]  /*bdc0*/  IADD3 R10, P3, R7, R83.reuse, RZ ;  /* 0x00000053070a7210 */ /* 0x084fe40007f7e0ff */
[----:B------:R1:W-:Y:S04]  /*bdd0*/  STL [R1+0x650], R6 ;  /* 0x0006500601007387 */ /* 0x0003e80000100800 */
[----:B------:R-:W-:Y:S04]  /*bde0*/  STL [R1+0x558], R10 ;  /* 0x0005580a01007387 */ /* 0x000fe80000100800 */
[----:B------:R-:W2:Y:S01]  /*bdf0*/  LDL.LU R84, [R1+0x274] ;  /* 0x0002740001547983 */ /* 0x000ea20000300800 */
[----:B-1----:R-:W-:-:S03]  /*be00*/  IADD3 R6, P4, R8, R83, RZ ;  /* 0x0000005308067210 */ /* 0x002fc60007f9e0ff */
[----:B------:R1:W-:Y:S04]  /*be10*/  STL [R1+0x654], R2 ;  /* 0x0006540201007387 */ /* 0x0003e80000100800 */
[----:B------:R-:W-:Y:S01]  /*be20*/  STL [R1+0x55c], R6 ;  /* 0x00055c0601007387 */ /* 0x000fe20000100800 */
[----:B-1----:R-:W-:Y:S01]  /*be30*/  IMAD.X R2, R0, 0x1, R20, P5 ;  /* 0x0000000100027824 */ /* 0x002fe200028e0614 */
[----:B------:R-:W-:-:S05]  /*be40*/  IADD3 R18, P5, R9, R83, RZ ;  /* 0x0000005309127210 */ /* 0x000fca0007fbe0ff */
[----:B------:R-:W-:Y:S04]  /*be50*/  STL [R1+0x6b8], R18 ;  /* 0x0006b81201007387 */ /* 0x000fe80000100800 */
[----:B------:R1:W-:Y:S02]  /*be60*/  STL [R1+0x658], R2 ;  /* 0x0006580201007387 */ /* 0x0003e40000100800 */
[----:B-1----:R-:W-:Y:S01]  /*be70*/  IMAD.X R2, R56, 0x1, R20, P6 ;  /* 0x0000000138027824 */ /* 0x002fe200030e0614 */
[----:B------:R-:W-:Y:S02]  /*be80*/  SHF.L.U64.HI R11, R7, 0x2, R56 ;  /* 0x00000002070b7819 */ /* 0x000fe40000010238 */
[----:B------:R-:W-:Y:S02]  /*be90*/  SHF.L.U64.HI R21, R23, 0x2, R21 ;  /* 0x0000000217157819 */ /* 0x000fe40000010215 */
[----:B----4-:R-:W-:Y:S01]  /*bea0*/  LEA R6, P6, R13, R85, 0x4 ;  /* 0x000000550d067211 */ /* 0x010fe200078c20ff */
[----:B------:R-:W-:Y:S01]  /*beb0*/  IMAD.SHL.U32 R23, R23, 0x4, RZ ;  /* 0x0000000417177824 */ /* 0x000fe200078e00ff */
[----:B------:R-:W-:Y:S01]  /*bec0*/  SHF.R.S32.HI R58, RZ, 0x1f, R83 ;  /* 0x0000001fff3a7819 */ /* 0x000fe20000011453 */
[----:B------:R-:W1:Y:S02]  /*bed0*/  LDC R85, c[0x0][0x230] ;  /* 0x00008c00ff557b82 */ /* 0x000e640000000800 */
[----:B------:R3:W-:Y:S04]  /*bee0*/  STL [R1+0x6b4], R6 ;  /* 0x0006b40601007387 */ /* 0x0007e80000100800 */
[----:B------:R4:W-:Y:S01]  /*bef0*/  STL [R1+0x65c], R2 ;  /* 0x00065c0201007387 */ /* 0x0009e20000100800 */
[----:B---3--:R-:W-:-:S02]  /*bf00*/  IADD3.X R6, R57, R20, RZ, P0, !PT ;  /* 0x0000001439067210 */ /* 0x008fc400007fe4ff */
[----:B----4-:R-:W-:-:S05]  /*bf10*/  LEA R2, P0, R4, UR6, 0x4 ;  /* 0x0000000604027c11 */ /* 0x010fca000f8020ff */
[----:B------:R-:W-:Y:S04]  /*bf20*/  STL [R1+0x6bc], R2 ;  /* 0x0006bc0201007387 */ /* 0x000fe80000100800 */
[----:B------:R3:W-:Y:S02]  /*bf30*/  STL [R1+0x660], R6 ;  /* 0x0006600601007387 */ /* 0x0007e40000100800 */
[----:B---3--:R-:W-:Y:S01]  /*bf40*/  IMAD.X R6, R3, 0x1, R20, P1 ;  /* 0x0000000103067824 */ /* 0x008fe200008e0614 */
[C---:B------:R-:W-:Y:S02]  /*bf50*/  IADD3 R16, P1, R5.reuse, UR4, RZ ;  /* 0x0000000405107c10 */ /* 0x040fe4000ff3e0ff */
[----:B------:R-:W-:Y:S02]  /*bf60*/  SHF.L.U64.HI R5, R5, 0x2, R0 ;  /* 0x0000000205057819 */ /* 0x000fe40000010200 */
[----:B------:R-:W-:Y:S04]  /*bf70*/  STL [R1+0x664], R6 ;  /* 0x0006640601007387 */ /* 0x000fe80000100800 */
[----:B------:R3:W-:Y:S04]  /*bf80*/  STL [R1+0x4d0], R5 ;  /* 0x0004d00501007387 */ /* 0x0007e80000100800 */
[----:B------:R-:W-:Y:S01]  /*bf90*/  STL [R1+0x4cc], R11 ;  /* 0x0004cc0b01007387 */ /* 0x000fe20000100800 */
[----:B---3--:R-:W-:-:S05]  /*bfa0*/  SHF.L.U64.HI R5, R8, 0x2, R57 ;  /* 0x0000000208057819 */ /* 0x008fca0000010239 */
[----:B------:R-:W-:Y:S04]  /*bfb0*/  STL [R1+0x4c8], R5 ;  /* 0x0004c80501007387 */ /* 0x000fe80000100800 */
[----:B------:R-:W-:Y:S04]  /*bfc0*/  STL [R1], RZ ;  /* 0x000000ff01007387 */ /* 0x000fe80000100800 */
[----:B------:R-:W-:Y:S04]  /*bfd0*/  STL [R1+0x4], RZ ;  /* 0x000004ff01007387 */ /* 0x000fe80000100800 */
        /* <DEDUP_REMOVED lines=30> */
[----:B------:R3:W-:Y:S04]  /*c1c0*/  STL [R1+0x4bc], R21 ;  /* 0x0004bc1501007387 */ /* 0x0007e80000100800 */
[----:B---3--:R-:W3:Y:S04]  /*c1d0*/  LDL.LU R21, [R1+0x748] ;  /* 0x0007480001157983 */ /* 0x008ee80000300800 */
[----:B------:R4:W-:Y:S04]  /*c1e0*/  STL [R1+0x4b8], R23 ;  /* 0x0004b81701007387 */ /* 0x0009e80000100800 */
[----:B----4-:R-:W4:Y:S01]  /*c1f0*/  LDL.LU R23, [R1+0x1b0] ;  /* 0x0001b00001177983 */ /* 0x010f220000300800 */
[----:B---3--:R-:W-:-:S05]  /*c200*/  SHF.L.U64.HI R19, R21, 0x2, R19 ;  /* 0x0000000215137819 */ /* 0x008fca0000010213 */
[----:B------:R3:W-:Y:S04]  /*c210*/  STL [R1+0x4b4], R19 ;  /* 0x0004b41301007387 */ /* 0x0007e80000100800 */
[----:B---3--:R-:W3:Y:S01]  /*c220*/  LDL.LU R19, [R1+0x744] ;  /* 0x0007440001137983 */ /* 0x008ee20000300800 */
[----:B------:R-:W-:-:S05]  /*c230*/  IMAD.SHL.U32 R21, R21, 0x4, RZ ;  /* 0x0000000415157824 */ /* 0x000fca00078e00ff */
[----:B------:R1:W-:Y:S04]  /*c240*/  STL [R1+0x4b0], R21 ;  /* 0x0004b01501007387 */ /* 0x0003e80000100800 */
[----:B-1----:R-:W2:Y:S01]  /*c250*/  LDL.LU R21, [R1+0x1ac] ;  /* 0x0001ac0001157983 */ /* 0x002ea20000300800 */
[----:B---3--:R-:W-:-:S05]  /*c260*/  SHF.L.U64.HI R22, R19, 0x2, R22 ;  /* 0x0000000213167819 */ /* 0x008fca0000010216 */
[----:B------:R1:W-:Y:S04]  /*c270*/  STL [R1+0x4ac], R22 ;  /* 0x0004ac1601007387 */ /* 0x0003e80000100800 */
[----:B-1----:R-:W3:Y:S01]  /*c280*/  LDL.LU R22, [R1+0x740] ;  /* 0x0007400001167983 */ /* 0x002ee20000300800 */
[----:B------:R-:W-:-:S05]  /*c290*/  SHF.L.U32 R19, R19, 0x2, RZ ;  /* 0x0000000213137819 */ /* 0x000fca00000006ff */
[----:B------:R1:W-:Y:S04]  /*c2a0*/  STL [R1+0x4a8], R19 ;  /* 0x0004a81301007387 */ /* 0x0003e80000100800 */
[----:B-1----:R-:W4:Y:S01]  /*c2b0*/  LDL.LU R19, [R1+0x1a8] ;  /* 0x0001a80001137983 */ /* 0x002f220000300800 */
[----:B---3--:R-:W-:-:S05]  /*c2c0*/  SHF.L.U64.HI R24, R22, 0x2, R24 ;  /* 0x0000000216187819 */ /* 0x008fca0000010218 */
[----:B------:R1:W-:Y:S04]  /*c2d0*/  STL [R1+0x4a4], R24 ;  /* 0x0004a41801007387 */ /* 0x0003e80000100800 */
[----:B-1----:R-:W3:Y:S01]  /*c2e0*/  LDL.LU R24, [R1+0x73c] ;  /* 0x00073c0001187983 */ /* 0x002ee20000300800 */
[----:B------:R-:W-:-:S05]  /*c2f0*/  IMAD.SHL.U32 R22, R22, 0x4, RZ ;  /* 0x0000000416167824 */ /* 0x000fca00078e00ff */
[----:B------:R1:W-:Y:S04]  /*c300*/  STL [R1+0x4a0], R22 ;  /* 0x0004a01601007387 */ /* 0x0003e80000100800 */
[----:B-1----:R-:W2:Y:S01]  /*c310*/  LDL.LU R22, [R1+0x1a4] ;  /* 0x0001a40001167983 */ /* 0x002ea20000300800 */
[----:B---3--:R-:W-:-:S05]  /*c320*/  SHF.L.U64.HI R25, R24, 0x2, R25 ;  /* 0x0000000218197819 */ /* 0x008fca0000010219 */
[----:B------:R1:W-:Y:S04]  /*c330*/  STL [R1+0x49c], R25 ;  /* 0x00049c1901007387 */ /* 0x0003e80000100800 */
[----:B-1----:R-:W3:Y:S01]  /*c340*/  LDL.LU R25, [R1+0x738] ;  /* 0x0007380001197983 */ /* 0x002ee20000300800 */
[----:B------:R-:W-:-:S05]  /*c350*/  IMAD.SHL.U32 R24, R24, 0x4, RZ ;  /* 0x0000000418187824 */ /* 0x000fca00078e00ff */
[----:B------:R3:W-:Y:S02]  /*c360*/  STL [R1+0x498], R24 ;  /* 0x0004981801007387 */ /* 0x0007e40000100800 */
[C---:B---3--:R-:W-:Y:S02]  /*c370*/  SHF.L.U64.HI R24, R25.reuse, 0x2, R28 ;  /* 0x0000000219187819 */ /* 0x048fe4000001021c */
[----:B------:R-:W3:Y:S04]  /*c380*/  LDL.LU R28, [R1+0x734] ;  /* 0x00073400011c7983 */ /* 0x000ee80000300800 */
[----:B------:R1:W-:Y:S02]  /*c390*/  STL [R1+0x494], R24 ;  /* 0x0004941801007387 */ /* 0x0003e40000100800 */
[----:B-1----:R-:W-:Y:S01]  /*c3a0*/  IMAD.SHL.U32 R24, R25, 0x4, RZ ;  /* 0x0000000419187824 */ /* 0x002fe200078e00ff */
[----:B------:R-:W-:-:S02]  /*c3b0*/  SHF.L.U64.HI R25, R26, 0x2, R29 ;  /* 0x000000021a197819 */ /* 0x000fc4000001021d */
[----:B------:R-:W4:Y:S04]  /*c3c0*/  LDL.LU R29, [R1+0x730] ;  /* 0x00073000011d7983 */ /* 0x000f280000300800 */
[----:B------:R1:W-:Y:S04]  /*c3d0*/  STL [R1+0x490], R24 ;  /* 0x0004901801007387 */ /* 0x0003e80000100800 */
[----:B------:R2:W-:Y:S01]  /*c3e0*/  STL [R1+0x48c], R25 ;  /* 0x00048c1901007387 */ /* 0x0005e20000100800 */
[----:B-1----:R-:W-:Y:S01]  /*c3f0*/  IMAD.SHL.U32 R24, R26, 0x4, RZ ;  /* 0x000000041a187824 */ /* 0x002fe200078e00ff */
[----:B--2---:R-:W-:-:S02]  /*c400*/  SHF.L.U64.HI R25, R27, 0x2, R30 ;  /* 0x000000021b197819 */ /* 0x004fc4000001021e */
[----:B------:R-:W2:Y:S04]  /*c410*/  LDL.LU R30, [R1+0x72c] ;  /* 0x00072c00011e7983 */ /* 0x000ea80000300800 */
[----:B------:R1:W-:Y:S04]  /*c420*/  STL [R1+0x488], R24 ;  /* 0x0004881801007387 */ /* 0x0003e80000100800 */
[----:B------:R4:W-:Y:S01]  /*c430*/  STL [R1+0x484], R25 ;  /* 0x0004841901007387 */ /* 0x0009e20000100800 */
[----:B---3--:R-:W-:-:S03]  /*c440*/  SHF.L.U64.HI R26, R28, 0x2, R31 ;  /* 0x000000021c1a7819 */ /* 0x008fc6000001021f */
[----:B------:R-:W3:Y:S01]  /*c450*/  LDL.LU R31, [R1+0x728] ;  /* 0x00072800011f7983 */ /* 0x000ee20000300800 */
[----:B-1----:R-:W-:-:S05]  /*c460*/  SHF.L.U32 R24, R27, 0x2, RZ ;  /* 0x000000021b187819 */ /* 0x002fca00000006ff */
[----:B------:R1:W-:Y:S04]  /*c470*/  STL [R1+0x480], R24 ;  /* 0x0004801801007387 */ /* 0x0003e80000100800 */
[----:B------:R-:W-:Y:S01]  /*c480*/  STL [R1+0x47c], R26 ;  /* 0x00047c1a01007387 */ /* 0x000fe20000100800 */
[C---:B----4-:R-:W-:Y:S01]  /*c490*/  SHF.L.U64.HI R25, R29.reuse, 0x2, R32 ;  /* 0x000000021d197819 */ /* 0x050fe20000010220 */
[----:B-1----:R-:W-:Y:S02]  /*c4a0*/  IMAD.SHL.U32 R24, R28, 0x4, RZ ;  /* 0x000000041c187824 */ /* 0x002fe400078e00ff */
[----:B------:R-:W4:Y:S04]  /*c4b0*/  LDL.LU R32, [R1+0x724] ;  /* 0x0007240001207983 */ /* 0x000f280000300800 */
[----:B------:R1:W-:Y:S04]  /*c4c0*/  STL [R1+0x478], R24 ;  /* 0x0004781801007387 */ /* 0x0003e80000100800 */
[----:B------:R3:W-:Y:S01]  /*c4d0*/  STL [R1+0x474], R25 ;  /* 0x0004741901007387 */ /* 0x0007e20000100800 */
[----:B-1----:R-:W-:Y:S01]  /*c4e0*/  IMAD.SHL.U32 R24, R29, 0x4, RZ ;  /* 0x000000041d187824 */ /* 0x002fe200078e00ff */
[----:B--2---:R-:W-:-:S02]  /*c4f0*/  SHF.L.U64.HI R26, R30, 0x2, R33 ;  /* 0x000000021e1a7819 */ /* 0x004fc40000010221 */
[----:B------:R-:W2:Y:S04]  /*c500*/  LDL.LU R33, [R1+0x720] ;  /* 0x0007200001217983 */ /* 0x000ea80000300800 */
[----:B------:R1:W-:Y:S04]  /*c510*/  STL [R1+0x470], R24 ;  /* 0x0004701801007387 */ /* 0x0003e80000100800 */
[----:B------:R-:W-:Y:S01]  /*c520*/  STL [R1+0x46c], R26 ;  /* 0x00046c1a01007387 */ /* 0x000fe20000100800 */
[----:B---3--:R-:W-:-:S03]  /*c530*/  SHF.L.U64.HI R25, R31, 0x2, R35 ;  /* 0x000000021f197819 */ /* 0x008fc60000010223 */
[----:B------:R-:W3:Y:S01]  /*c540*/  LDL.LU R35, [R1+0x71c] ;  /* 0x00071c0001237983 */ /* 0x000ee20000300800 */
[----:B-1----:R-:W-:-:S05]  /*c550*/  IMAD.SHL.U32 R24, R30, 0x4, RZ ;  /* 0x000000041e187824 */ /* 0x002fca00078e00ff */
[----:B------:R1:W-:Y:S04]  /*c560*/  STL [R1+0x468], R24 ;  /* 0x0004681801007387 */ /* 0x0003e80000100800 */
[----:B------:R1:W-:Y:S01]  /*c570*/  STL [R1+0x464], R25 ;  /* 0x0004641901007387 */ /* 0x0003e20000100800 */
[C---:B----4-:R-:W-:Y:S01]  /*c580*/  SHF.L.U64.HI R22, R32.reuse, 0x2, R22 ;  /* 0x0000000220167819 */ /* 0x050fe20000010216 */
[----:B-1----:R-:W-:Y:S01]  /*c590*/  IMAD.SHL.U32 R24, R31, 0x4, RZ ;  /* 0x000000041f187824 */ /* 0x002fe200078e00ff */
[----:B------:R-:W-:-:S04]  /*c5a0*/  SHF.L.U32 R25, R32, 0x2, RZ ;  /* 0x0000000220197819 */ /* 0x000fc800000006ff */
[----:B------:R2:W-:Y:S04]  /*c5b0*/  STL [R1+0x460], R24 ;  /* 0x0004601801007387 */ /* 0x0005e80000100800 */
[----:B------:R1:W-:Y:S04]  /*c5c0*/  STL [R1+0x45c], R22 ;  /* 0x00045c1601007387 */ /* 0x0003e80000100800 */
[----:B------:R-:W-:Y:S01]  /*c5d0*/  STL [R1+0x458], R25 ;  /* 0x0004581901007387 */ /* 0x000fe20000100800 */
[C---:B--2---:R-:W-:Y:S01]  /*c5e0*/  SHF.L.U64.HI R24, R33.reuse, 0x2, R19 ;  /* 0x0000000221187819 */ /* 0x044fe20000010213 */
[----:B-1----:R-:W-:Y:S01]  /*c5f0*/  IMAD.SHL.U32 R22, R33, 0x4, RZ ;  /* 0x0000000421167824 */ /* 0x002fe200078e00ff */
[C---:B------:R-:W-:Y:S01]  /*c600*/  SHF.L.U64.HI R19, R34.reuse, 0x2, R21 ;  /* 0x0000000222137819 */ /* 0x040fe20000010215 */
[----:B------:R-:W-:-:S02]  /*c610*/  IMAD.SHL.U32 R21, R34, 0x4, RZ ;  /* 0x0000000422157824 */ /* 0x000fc400078e00ff */
[----:B------:R-:W-:Y:S04]  /*c620*/  STL [R1+0x454], R24 ;  /* 0x0004541801007387 */ /* 0x000fe80000100800 */
[----:B------:R-:W-:Y:S04]  /*c630*/  STL [R1+0x450], R22 ;  /* 0x0004501601007387 */ /* 0x000fe80000100800 */
[----:B------:R-:W-:Y:S04]  /*c640*/  STL [R1+0x44c], R19 ;  /* 0x00044c1301007387 */ /* 0x000fe80000100800 */
[----:B------:R1:W-:Y:S02]  /*c650*/  STL [R1+0x448], R21 ;  /* 0x0004481501007387 */ /* 0x0003e40000100800 */
[----:B-1----:R-:W-:-:S02]  /*c660*/  SHF.L.U64.HI R21, R36, 0x2, R39 ;  /* 0x0000000224157819 */ /* 0x002fc40000010227 */
[----:B---3--:R-:W-:-:S05]  /*c670*/  SHF.L.U64.HI R22, R35, 0x2, R23 ;  /* 0x0000000223167819 */ /* 0x008fca0000010217 */
[----:B------:R1:W-:Y:S04]  /*c680*/  STL [R1+0x444], R22 ;  /* 0x0004441601007387 */ /* 0x0003e80000100800 */
[----:B------:R-:W2:Y:S01]  /*c690*/  LDL.LU R39, [R1+0x718] ;  /* 0x0007180001277983 */ /* 0x000ea20000300800 */
[----:B------:R-:W-:-:S05]  /*c6a0*/  IMAD.SHL.U32 R19, R35, 0x4, RZ ;  /* 0x0000000423137824 */ /* 0x000fca00078e00ff */
[----:B------:R3:W-:Y:S01]  /*c6b0*/  STL [R1+0x440], R19 ;  /* 0x0004401301007387 */ /* 0x0007e20000100800 */
[----:B-1----:R-:W-:-:S03]  /*c6c0*/  SHF.L.U64.HI R22, R37, 0x2, R40 ;  /* 0x0000000225167819 */ /* 0x002fc60000010228 */
[----:B------:R1:W-:Y:S04]  /*c6d0*/  STL [R1+0x43c], R21 ;  /* 0x00043c1501007387 */ /* 0x0003e80000100800 */
[----:B------:R-:W4:Y:S01]  /*c6e0*/  LDL.LU R40, [R1+0x714] ;  /* 0x0007140001287983 */ /* 0x000f220000300800 */
[----:B---3--:R-:W-:Y:S01]  /*c6f0*/  IMAD.SHL.U32 R19, R36, 0x4, RZ ;  /* 0x0000000424137824 */ /* 0x008fe200078e00ff */
[----:B-1----:R-:W-:-:S04]  /*c700*/  SHF.L.U64.HI R21, R38, 0x2, R41 ;  /* 0x0000000226157819 */ /* 0x002fc80000010229 */
[----:B------:R1:W-:Y:S04]  /*c710*/  STL [R1+0x438], R19 ;  /* 0x0004381301007387 */ /* 0x0003e80000100800 */
[----:B------:R2:W-:Y:S04]  /*c720*/  STL [R1+0x434], R22 ;  /* 0x0004341601007387 */ /* 0x0005e80000100800 */
[----:B------:R-:W3:Y:S01]  /*c730*/  LDL.LU R41, [R1+0x710] ;  /* 0x0007100001297983 */ /* 0x000ee20000300800 */
[----:B-1----:R-:W-:-:S05]  /*c740*/  SHF.L.U32 R19, R37, 0x2, RZ ;  /* 0x0000000225137819 */ /* 0x002fca00000006ff */
[----:B------:R1:W-:Y:S04]  /*c750*/  STL [R1+0x430], R19 ;  /* 0x0004301301007387 */ /* 0x0003e80000100800 */
[----:B------:R4:W-:Y:S01]  /*c760*/  STL [R1+0x42c], R21 ;  /* 0x00042c1501007387 */ /* 0x0009e20000100800 */
[----:B--2---:R-:W-:-:S03]  /*c770*/  SHF.L.U64.HI R22, R39, 0x2, R42 ;  /* 0x0000000227167819 */ /* 0x004fc6000001022a */
[----:B------:R-:W2:Y:S01]  /*c780*/  LDL.LU R42, [R1+0x70c] ;  /* 0x00070c00012a7983 */ /* 0x000ea20000300800 */
[----:B-1----:R-:W-:-:S05]  /*c790*/  IMAD.SHL.U32 R19, R38, 0x4, RZ ;  /* 0x0000000426137824 */ /* 0x002fca00078e00ff */
[----:B------:R1:W-:Y:S04]  /*c7a0*/  STL [R1+0x428], R19 ;  /* 0x0004281301007387 */ /* 0x0003e80000100800 */
[----:B------:R3:W-:Y:S01]  /*c7b0*/  STL [R1+0x424], R22 ;  /* 0x0004241601007387 */ /* 0x0007e20000100800 */
[----:B----4-:R-:W-:-:S03]  /*c7c0*/  SHF.L.U64.HI R21, R40, 0x2, R43 ;  /* 0x0000000228157819 */ /* 0x010fc6000001022b */
[----:B------:R-:W4:Y:S01]  /*c7d0*/  LDL.LU R43, [R1+0x708] ;  /* 0x00070800012b7983 */ /* 0x000f220000300800 */
[----:B-1----:R-:W-:-:S05]  /*c7e0*/  IMAD.SHL.U32 R19, R39, 0x4, RZ ;  /* 0x0000000427137824 */ /* 0x002fca00078e00ff */
[----:B------:R1:W-:Y:S04]  /*c7f0*/  STL [R1+0x420], R19 ;  /* 0x0004201301007387 */ /* 0x0003e80000100800 */
[----:B------:R2:W-:Y:S01]  /*c800*/  STL [R1+0x41c], R21 ;  /* 0x00041c1501007387 */ /* 0x0005e20000100800 */
[----:B---3--:R-:W-:-:S03]  /*c810*/  SHF.L.U64.HI R22, R41, 0x2, R44 ;  /* 0x0000000229167819 */ /* 0x008fc6000001022c */
[----:B------:R-:W3:Y:S01]  /*c820*/  LDL.LU R44, [R1+0x704] ;  /* 0x00070400012c7983 */ /* 0x000ee20000300800 */
[----:B-1----:R-:W-:-:S05]  /*c830*/  IMAD.SHL.U32 R19, R40, 0x4, RZ ;  /* 0x0000000428137824 */ /* 0x002fca00078e00ff */
        /* <DEDUP_REMOVED lines=9> */
[----:B-1----:R-:W-:-:S05]  /*c8d0*/  SHF.L.U32 R19, R42, 0x2, RZ ;  /* 0x000000022a137819 */ /* 0x002fca00000006ff */
        /* <DEDUP_REMOVED lines=24> */
[----:B-1----:R-:W-:-:S05]  /*ca60*/  SHF.L.U32 R19, R47, 0x2, RZ ;  /* 0x000000022f137819 */ /* 0x002fca00000006ff */
        /* <DEDUP_REMOVED lines=36> */
[----:B------:R-:W-:Y:S01]  /*ccb0*/  STL [R1+0x3a4], R22 ;  /* 0x0003a41601007387 */ /* 0x000fe20000100800 */
[----:B---3--:R-:W-:-:S03]  /*ccc0*/  SHF.L.U64.HI R21, R86, 0x2, R249 ;  /* 0x0000000256157819 */ /* 0x008fc600000102f9 */
[----:B------:R-:W3:Y:S01]  /*ccd0*/  LDL.LU R249, [R1+0x6c8] ;  /* 0x0006c80001f97983 */ /* 0x000ee20000300800 */
[----:B-1----:R-:W-:-:S05]  /*cce0*/  IMAD.SHL.U32 R19, R55, 0x4, RZ ;  /* 0x0000000437137824 */ /* 0x002fca00078e00ff */
[----:B------:R1:W-:Y:S04]  /*ccf0*/  STL [R1+0x3a0], R19 ;  /* 0x0003a01301007387 */ /* 0x0003e80000100800 */
[----:B------:R-:W3:Y:S01]  /*cd00*/  LDL.LU R45, [R1+0x210] ;  /* 0x00021000012d7983 */ /* 0x000ee20000300800 */
[----:B-1----:R-:W-:-:S03]  /*cd10*/  IMAD.SHL.U32 R19, R86, 0x4, RZ ;  /* 0x0000000456137824 */ /* 0x002fc600078e00ff */
[----:B------:R2:W-:Y:S04]  /*cd20*/  STL [R1+0x39c], R21 ;  /* 0x00039c1501007387 */ /* 0x0005e80000100800 */
[----:B------:R-:W4:Y:S04]  /*cd30*/  LDL.LU R44, [R1+0x214] ;  /* 0x00021400012c7983 */ /* 0x000f280000300800 */
[----:B------:R1:W-:Y:S01]  /*cd40*/  STL [R1+0x398], R19 ;  /* 0x0003981301007387 */ /* 0x0003e20000100800 */
[----:B--2---:R-:W-:-:S03]  /*cd50*/  SHF.L.U64.HI R21, R87, 0x2, R248 ;  /* 0x0000000257157819 */ /* 0x004fc600000102f8 */
[----:B------:R-:W2:Y:S01]  /*cd60*/  LDL.LU R248, [R1+0x6c4] ;  /* 0x0006c40001f87983 */ /* 0x000ea20000300800 */
[----:B-1----:R-:W-:-:S03]  /*cd70*/  SHF.L.U32 R19, R87, 0x2, RZ ;  /* 0x0000000257137819 */ /* 0x002fc600000006ff */
[----:B------:R-:W4:Y:S04]  /*cd80*/  LDL.LU R43, [R1+0x218] ;  /* 0x00021800012b7983 */ /* 0x000f280000300800 */
[----:B------:R1:W-:Y:S04]  /*cd90*/  STL [R1+0x394], R21 ;  /* 0x0003941501007387 */ /* 0x0003e80000100800 */
[----:B------:R-:W4:Y:S04]  /*cda0*/  LDL.LU R42, [R1+0x21c] ;  /* 0x00021c00012a7983 */ /* 0x000f280000300800 */
[----:B------:R-:W4:Y:S04]  /*cdb0*/  LDL.LU R41, [R1+0x220] ;  /* 0x0002200001297983 */ /* 0x000f280000300800 */
[----:B------:R2:W-:Y:S04]  /*cdc0*/  STL [R1+0x390], R19 ;  /* 0x0003901301007387 */ /* 0x0005e80000100800 */
        /* <DEDUP_REMOVED lines=17> */
[----:B-1----:R-:W4:Y:S04]  /*cee0*/  LDL.LU R21, [R1+0x244] ;  /* 0x0002440001157983 */ /* 0x002f280000300800 */
[----:B------:R-:W4:Y:S01]  /*cef0*/  LDL.LU R23, [R1+0xa4] ;  /* 0x0000a40001177983 */ /* 0x000f220000300800 */
[----:B--2---:R-:W-:-:S03]  /*cf00*/  SHF.L.U64.HI R19, R248, 0x2, R251 ;  /* 0x00000002f8137819 */ /* 0x004fc600000102fb */
[----:B------:R-:W2:Y:S01]  /*cf10*/  LDL.LU R251, [R1+0x6c0] ;  /* 0x0006c00001fb7983 */ /* 0x000ea20000300800 */
[----:B------:R-:W-:Y:S01]  /*cf20*/  IMAD.SHL.U32 R46, R248, 0x4, RZ ;  /* 0x00000004f82e7824 */ /* 0x000fe200078e00ff */
[C---:B---3--:R-:W-:Y:S02]  /*cf30*/  SHF.L.U64.HI R45, R249.reuse, 0x2, R45 ;  /* 0x00000002f92d7819 */ /* 0x048fe4000001022d */
[----:B------:R-:W3:Y:S01]  /*cf40*/  LDL.LU R22, [R1+0x248] ;  /* 0x0002480001167983 */ /* 0x000ee20000300800 */
[----:B------:R-:W-:-:S03]  /*cf50*/  IMAD.SHL.U32 R47, R249, 0x4, RZ ;  /* 0x00000004f92f7824 */ /* 0x000fc600078e00ff */
[----:B------:R1:W-:Y:S01]  /*cf60*/  STL [R1+0x38c], R19 ;  /* 0x00038c1301007387 */ /* 0x0003e20000100800 */
[----:B----4-:R-:W-:-:S03]  /*cf70*/  SHF.L.U64.HI R42, R252, 0x2, R42 ;  /* 0x00000002fc2a7819 */ /* 0x010fc6000001022a */
[----:B-1----:R-:W3:Y:S04]  /*cf80*/  LDL.LU R19, [R1+0xa8] ;  /* 0x0000a80001137983 */ /* 0x002ee80000300800 */
[----:B------:R1:W-:Y:S04]  /*cf90*/  STL [R1+0x388], R46 ;  /* 0x0003882e01007387 */ /* 0x0003e80000100800 */
[----:B------:R4:W-:Y:S01]  /*cfa0*/  STL [R1+0x384], R45 ;  /* 0x0003842d01007387 */ /* 0x0009e20000100800 */
[----:B-1----:R-:W-:-:S03]  /*cfb0*/  SHF.L.U64.HI R46, R250, 0x2, R44 ;  /* 0x00000002fa2e7819 */ /* 0x002fc6000001022c */
[----:B------:R-:W-:Y:S01]  /*cfc0*/  STL [R1+0x380], R47 ;  /* 0x0003802f01007387 */ /* 0x000fe20000100800 */
[----:B----4-:R-:W-:-:S03]  /*cfd0*/  IMAD.SHL.U32 R45, R250, 0x4, RZ ;  /* 0x00000004fa2d7824 */ /* 0x010fc600078e00ff */
[----:B------:R-:W-:Y:S04]  /*cfe0*/  STL [R1+0x37c], R46 ;  /* 0x00037c2e01007387 */ /* 0x000fe80000100800 */
[----:B------:R-:W-:Y:S01]  /*cff0*/  STL [R1+0x378], R45 ;  /* 0x0003782d01007387 */ /* 0x000fe20000100800 */
[C---:B--2---:R-:W-:Y:S01]  /*d000*/  SHF.L.U64.HI R44, R251.reuse, 0x2, R43 ;  /* 0x00000002fb2c7819 */ /* 0x044fe2000001022b */
[----:B------:R-:W-:-:S04]  /*d010*/  IMAD.SHL.U32 R43, R251, 0x4, RZ ;  /* 0x00000004fb2b7824 */ /* 0x000fc800078e00ff */
[----:B------:R1:W-:Y:S04]  /*d020*/  STL [R1+0x374], R44 ;  /* 0x0003742c01007387 */ /* 0x0003e80000100800 */
[----:B------:R2:W-:Y:S04]  /*d030*/  STL [R1+0x370], R43 ;  /* 0x0003702b01007387 */ /* 0x0005e80000100800 */
[----:B------:R4:W-:Y:S01]  /*d040*/  STL [R1+0x36c], R42 ;  /* 0x00036c2a01007387 */ /* 0x0009e20000100800 */
[----:B-1----:R-:W-:Y:S02]  /*d050*/  SHF.L.U32 R44, R252, 0x2, RZ ;  /* 0x00000002fc2c7819 */ /* 0x002fe400000006ff */
[----:B--2---:R-:W-:-:S02]  /*d060*/  SHF.L.U64.HI R43, R40, 0x2, R41 ;  /* 0x00000002282b7819 */ /* 0x004fc40000010229 */
[----:B------:R-:W-:Y:S01]  /*d070*/  SHF.L.U64.HI R41, R38, 0x2, R39 ;  /* 0x0000000226297819 */ /* 0x000fe20000010227 */
[----:B----4-:R-:W-:Y:S01]  /*d080*/  IMAD.SHL.U32 R42, R40, 0x4, RZ ;  /* 0x00000004282a7824 */ /* 0x010fe200078e00ff */
[----:B------:R1:W-:Y:S01]  /*d090*/  STL [R1+0x368], R44 ;  /* 0x0003682c01007387 */ /* 0x0003e20000100800 */
[----:B------:R-:W-:Y:S01]  /*d0a0*/  IMAD.SHL.U32 R40, R38, 0x4, RZ ;  /* 0x0000000426287824 */ /* 0x000fe200078e00ff */
[C---:B------:R-:W-:Y:S01]  /*d0b0*/  SHF.L.U64.HI R39, R36.reuse, 0x2, R37 ;  /* 0x0000000224277819 */ /* 0x040fe20000010225 */
[----:B------:R-:W-:Y:S01]  /*d0c0*/  IMAD.SHL.U32 R38, R36, 0x4, RZ ;  /* 0x0000000424267824 */ /* 0x000fe200078e00ff */
[----:B------:R2:W-:Y:S01]  /*d0d0*/  STL [R1+0x364], R43 ;  /* 0x0003642b01007387 */ /* 0x0005e20000100800 */
[C---:B------:R-:W-:Y:S01]  /*d0e0*/  SHF.L.U64.HI R37, R34.reuse, 0x2, R35 ;  /* 0x0000000222257819 */ /* 0x040fe20000010223 */
[----:B------:R-:W-:Y:S02]  /*d0f0*/  IMAD.SHL.U32 R36, R34, 0x4, RZ ;  /* 0x0000000422247824 */ /* 0x000fe400078e00ff */
[----:B------:R4:W-:Y:S01]  /*d100*/  STL [R1+0x360], R42 ;  /* 0x0003602a01007387 */ /* 0x0009e20000100800 */
[----:B------:R-:W-:-:S03]  /*d110*/  SHF.L.U64.HI R35, R32, 0x2, R33 ;  /* 0x0000000220237819 */ /* 0x000fc60000010221 */
[----:B------:R4:W-:Y:S01]  /*d120*/  STL [R1+0x35c], R41 ;  /* 0x00035c2901007387 */ /* 0x0009e20000100800 */
[----:B------:R-:W-:-:S03]  /*d130*/  SHF.L.U32 R34, R32, 0x2, RZ ;  /* 0x0000000220227819 */ /* 0x000fc600000006ff */
[----:B------:R4:W-:Y:S01]  /*d140*/  STL [R1+0x358], R40 ;  /* 0x0003582801007387 */ /* 0x0009e20000100800 */
[C---:B------:R-:W-:Y:S01]  /*d150*/  SHF.L.U64.HI R33, R30.reuse, 0x2, R31 ;  /* 0x000000021e217819 */ /* 0x040fe2000001021f */
[----:B------:R-:W-:Y:S02]  /*d160*/  IMAD.SHL.U32 R32, R30, 0x4, RZ ;  /* 0x000000041e207824 */ /* 0x000fe400078e00ff */
[----:B------:R4:W-:Y:S01]  /*d170*/  STL [R1+0x354], R39 ;  /* 0x0003542701007387 */ /* 0x0009e20000100800 */
[----:B------:R-:W-:-:S03]  /*d180*/  SHF.L.U64.HI R31, R28, 0x2, R29 ;  /* 0x000000021c1f7819 */ /* 0x000fc6000001021d */
[----:B------:R4:W-:Y:S01]  /*d190*/  STL [R1+0x350], R38 ;  /* 0x0003502601007387 */ /* 0x0009e20000100800 */
[----:B------:R-:W-:-:S03]  /*d1a0*/  IMAD.SHL.U32 R30, R28, 0x4, RZ ;  /* 0x000000041c1e7824 */ /* 0x000fc600078e00ff */
        /* <DEDUP_REMOVED lines=10> */
[----:B------:R4:W-:Y:S04]  /*d250*/  STL [R1+0x338], R32 ;  /* 0x0003382001007387 */ /* 0x0009e80000100800 */
[----:B------:R4:W-:Y:S04]  /*d260*/  STL [R1+0x334], R31 ;  /* 0x0003341f01007387 */ /* 0x0009e80000100800 */
[----:B------:R4:W-:Y:S04]  /*d270*/  STL [R1+0x330], R30 ;  /* 0x0003301e01007387 */ /* 0x0009e80000100800 */
[----:B------:R4:W-:Y:S04]  /*d280*/  STL [R1+0x32c], R29 ;  /* 0x00032c1d01007387 */ /* 0x0009e80000100800 */
[----:B------:R4:W-:Y:S01]  /*d290*/  STL [R1+0x328], R28 ;  /* 0x0003281c01007387 */ /* 0x0009e20000100800 */
[----:B------:R-:W-:-:S03]  /*d2a0*/  SHF.L.U32 R24, R23, 0x2, RZ ;  /* 0x0000000217187819 */ /* 0x000fc600000006ff */
[----:B------:R4:W-:Y:S04]  /*d2b0*/  STL [R1+0x324], R27 ;  /* 0x0003241b01007387 */ /* 0x0009e80000100800 */
[----:B------:R4:W-:Y:S04]  /*d2c0*/  STL [R1+0x320], R26 ;  /* 0x0003201a01007387 */ /* 0x0009e80000100800 */
[----:B------:R-:W4:Y:S04]  /*d2d0*/  LDL.LU R21, [R1+0x24c] ;  /* 0x00024c0001157983 */ /* 0x000f280000300800 */
[----:B------:R4:W-:Y:S04]  /*d2e0*/  STL [R1+0x31c], R25 ;  /* 0x00031c1901007387 */ /* 0x0009e80000100800 */
[----:B------:R-:W4:Y:S01]  /*d2f0*/  LDL.LU R23, [R1+0xac] ;  /* 0x0000ac0001177983 */ /* 0x000f220000300800 */
[C---:B---3--:R-:W-:Y:S01]  /*d300*/  SHF.L.U64.HI R22, R19.reuse, 0x2, R22 ;  /* 0x0000000213167819 */ /* 0x048fe20000010216 */
[----:B------:R-:W-:-:S02]  /*d310*/  IMAD.SHL.U32 R19, R19, 0x4, RZ ;  /* 0x0000000413137824 */ /* 0x000fc400078e00ff */
[----:B------:R3:W-:Y:S04]  /*d320*/  STL [R1+0x318], R24 ;  /* 0x0003181801007387 */ /* 0x0007e80000100800 */
[----:B------:R-:W3:Y:S04]  /*d330*/  LDL.LU R49, [R1+0x250] ;  /* 0x0002500001317983 */ /* 0x000ee80000300800 */
[----:B------:R3:W-:Y:S04]  /*d340*/  STL [R1+0x314], R22 ;  /* 0x0003141601007387 */ /* 0x0007e80000100800 */
[----:B------:R-:W3:Y:S04]  /*d350*/  LDL.LU R48, [R1+0xb0] ;  /* 0x0000b00001307983 */ /* 0x000ee80000300800 */
[----:B------:R3:W-:Y:S04]  /*d360*/  STL [R1+0x310], R19 ;  /* 0x0003101301007387 */ /* 0x0007e80000100800 */
[----:B------:R-:W3:Y:S04]  /*d370*/  LDL.LU R47, [R1+0x254] ;  /* 0x00025400012f7983 */ /* 0x000ee80000300800 */
[----:B------:R-:W3:Y:S04]  /*d380*/  LDL.LU R46, [R1+0xb4] ;  /* 0x0000b400012e7983 */ /* 0x000ee80000300800 */
[----:B------:R-:W3:Y:S04]  /*d390*/  LDL.LU R45, [R1+0x258] ;  /* 0x00025800012d7983 */ /* 0x000ee80000300800 */
[----:B-1----:R-:W3:Y:S04]  /*d3a0*/  LDL.LU R44, [R1+0xb8] ;  /* 0x0000b800012c7983 */ /* 0x002ee80000300800 */
[----:B--2---:R-:W2:Y:S04]  /*d3b0*/  LDL.LU R43, [R1+0x25c] ;  /* 0x00025c00012b7983 */ /* 0x004ea80000300800 */
[----:B----4-:R-:W2:Y:S04]  /*d3c0*/  LDL.LU R42, [R1+0xbc] ;  /* 0x0000bc00012a7983 */ /* 0x010ea80000300800 */
        /* <DEDUP_REMOVED lines=17> */
[----:B---3--:R-:W3:Y:S04]  /*d4e0*/  LDL.LU R24, [R1+0xe0] ;  /* 0x0000e00001187983 */ /* 0x008ee80000300800 */
[----:B------:R-:W3:Y:S04]  /*d4f0*/  LDL.LU R22, [R1+0x28c] ;  /* 0x00028c0001167983 */ /* 0x000ee80000300800 */
[----:B------:R-:W3:Y:S01]  /*d500*/  LDL.LU R19, [R1+0xe4] ;  /* 0x0000e40001137983 */ /* 0x000ee20000300800 */
[C---:B------:R-:W-:Y:S01]  /*d510*/  SHF.L.U64.HI R51, R23.reuse, 0x2, R21 ;  /* 0x0000000217337819 */ /* 0x040fe20000010215 */
[----:B------:R-:W-:-:S02]  /*d520*/  IMAD.SHL.U32 R50, R23, 0x4, RZ ;  /* 0x0000000417327824 */ /* 0x000fc400078e00ff */
[----:B------:R-:W3:Y:S04]  /*d530*/  LDL.LU R21, [R1+0x290] ;  /* 0x0002900001157983 */ /* 0x000ee80000300800 */
[----:B------:R1:W-:Y:S04]  /*d540*/  STL [R1+0x30c], R51 ;  /* 0x00030c3301007387 */ /* 0x0003e80000100800 */
[----:B------:R-:W3:Y:S04]  /*d550*/  LDL.LU R23, [R1+0xe8] ;  /* 0x0000e80001177983 */ /* 0x000ee80000300800 */
[----:B------:R1:W-:Y:S02]  /*d560*/  STL [R1+0x308], R50 ;  /* 0x0003083201007387 */ /* 0x0003e40000100800 */
[C---:B-1----:R-:W-:Y:S01]  /*d570*/  SHF.L.U64.HI R51, R48.reuse, 0x2, R49 ;  /* 0x0000000230337819 */ /* 0x042fe20000010231 */
[----:B------:R-:W-:-:S04]  /*d580*/  IMAD.SHL.U32 R50, R48, 0x4, RZ ;  /* 0x0000000430327824 */ /* 0x000fc800078e00ff */
[----:B------:R-:W-:Y:S01]  /*d590*/  STL [R1+0x304], R51 ;  /* 0x0003043301007387 */ /* 0x000fe20000100800 */
[C---:B------:R-:W-:Y:S01]  /*d5a0*/  SHF.L.U64.HI R49, R46.reuse, 0x2, R47 ;  /* 0x000000022e317819 */ /* 0x040fe2000001022f */
[----:B------:R-:W-:Y:S02]  /*d5b0*/  IMAD.SHL.U32 R48, R46, 0x4, RZ ;  /* 0x000000042e307824 */ /* 0x000fe400078e00ff */
[----:B------:R-:W-:Y:S01]  /*d5c0*/  STL [R1+0x300], R50 ;  /* 0x0003003201007387 */ /* 0x000fe20000100800 */
[C---:B------:R-:W-:Y:S02]  /*d5d0*/  SHF.L.U64.HI R47, R44.reuse, 0x2, R45 ;  /* 0x000000022c2f7819 */ /* 0x040fe4000001022d */
[----:B------:R-:W-:Y:S01]  /*d5e0*/  SHF.L.U32 R46, R44, 0x2, RZ ;  /* 0x000000022c2e7819 */ /* 0x000fe200000006ff */
[----:B------:R1:W-:Y:S01]  /*d5f0*/  STL [R1+0x2fc], R49 ;  /* 0x0002fc3101007387 */ /* 0x0003e20000100800 */
[C---:B--2---:R-:W-:Y:S01]  /*d600*/  SHF.L.U64.HI R45, R42.reuse, 0x2, R43 ;  /* 0x000000022a2d7819 */ /* 0x044fe2000001022b */
[----:B------:R-:W-:-:S02]  /*d610*/  IMAD.SHL.U32 R44, R42, 0x4, RZ ;  /* 0x000000042a2c7824 */ /* 0x000fc400078e00ff */
[----:B------:R-:W-:Y:S04]  /*d620*/  STL [R1+0x2f8], R48 ;  /* 0x0002f83001007387 */ /* 0x000fe80000100800 */
[----:B------:R-:W-:Y:S01]  /*d630*/  STL [R1+0x2f4], R47 ;  /* 0x0002f42f01007387 */ /* 0x000fe20000100800 */
[C---:B----4-:R-:W-:Y:S01]  /*d640*/  SHF.L.U64.HI R43, R40.reuse, 0x2, R41 ;  /* 0x00000002282b7819 */ /* 0x050fe20000010229 */
[----:B------:R-:W-:Y:S02]  /*d650*/  IMAD.SHL.U32 R42, R40, 0x4, RZ ;  /* 0x00000004282a7824 */ /* 0x000fe400078e00ff */
[----:B------:R-:W-:Y:S04]  /*d660*/  STL [R1+0x2f0], R46 ;  /* 0x0002f02e01007387 */ /* 0x000fe80000100800 */
[----:B------:R-:W-:Y:S01]  /*d670*/  STL [R1+0x2ec], R45 ;  /* 0x0002ec2d01007387 */ /* 0x000fe20000100800 */
[C---:B------:R-:W-:Y:S01]  /*d680*/  SHF.L.U64.HI R41, R38.reuse, 0x2, R39 ;  /* 0x0000000226297819 */ /* 0x040fe20000010227 */
[----:B------:R-:W-:-:S02]  /*d690*/  IMAD.SHL.U32 R40, R38, 0x4, RZ ;  /* 0x0000000426287824 */ /* 0x000fc400078e00ff */
[----:B------:R-:W-:Y:S04]  /*d6a0*/  STL [R1+0x2e8], R44 ;  /* 0x0002e82c01007387 */ /* 0x000fe80000100800 */
[----:B------:R-:W-:Y:S01]  /*d6b0*/  STL [R1+0x2e4], R43 ;  /* 0x0002e42b01007387 */ /* 0x000fe20000100800 */
[C---:B------:R-:W-:Y:S01]  /*d6c0*/  SHF.L.U64.HI R39, R36.reuse, 0x2, R37 ;  /* 0x0000000224277819 */ /* 0x040fe20000010225 */
[----:B------:R-:W-:Y:S02]  /*d6d0*/  IMAD.SHL.U32 R38, R36, 0x4, RZ ;  /* 0x0000000424267824 */ /* 0x000fe400078e00ff */
[----:B------:R-:W-:Y:S04]  /*d6e0*/  STL [R1+0x2e0], R42 ;  /* 0x0002e02a01007387 */ /* 0x000fe80000100800 */
[----:B------:R-:W-:Y:S01]  /*d6f0*/  STL [R1+0x2dc], R41 ;  /* 0x0002dc2901007387 */ /* 0x000fe20000100800 */
[----:B------:R-:W-:-:S02]  /*d700*/  SHF.L.U64.HI R37, R34, 0x2, R35 ;  /* 0x0000000222257819 */ /* 0x000fc40000010223 */
[----:B------:R-:W-:Y:S01]  /*d710*/  SHF.L.U32 R36, R34, 0x2, RZ ;  /* 0x0000000222247819 */ /* 0x000fe200000006ff */
[----:B------:R-:W-:Y:S04]  /*d720*/  STL [R1+0x2d8], R40 ;  /* 0x0002d82801007387 */ /* 0x000fe80000100800 */
[----:B------:R-:W-:Y:S01]  /*d730*/  STL [R1+0x2d4], R39 ;  /* 0x0002d42701007387 */ /* 0x000fe20000100800 */
[C---:B------:R-:W-:Y:S01]  /*d740*/  SHF.L.U64.HI R35, R32.reuse, 0x2, R33 ;  /* 0x0000000220237819 */ /* 0x040fe20000010221 */
        /* <DEDUP_REMOVED lines=15> */
[C---:B---3--:R-:W-:Y:S02]  /*d840*/  SHF.L.U64.HI R27, R24.reuse, 0x2, R25 ;  /* 0x00000002181b7819 */ /* 0x048fe40000010219 */
[----:B------:R-:W-:Y:S01]  /*d850*/  SHF.L.U32 R26, R24, 0x2, RZ ;  /* 0x00000002181a7819 */ /* 0x000fe200000006ff */
[----:B------:R-:W-:Y:S04]  /*d860*/  STL [R1+0x2b0], R30 ;  /* 0x0002b01e01007387 */ /* 0x000fe80000100800 */
[----:B------:R-:W-:Y:S01]  /*d870*/  STL [R1+0x2ac], R29 ;  /* 0x0002ac1d01007387 */ /* 0x000fe20000100800 */
[C---:B------:R-:W-:Y:S01]  /*d880*/  SHF.L.U64.HI R25, R19.reuse, 0x2, R22 ;  /* 0x0000000213197819 */ /* 0x040fe20000010216 */
[----:B------:R-:W-:-:S02]  /*d890*/  IMAD.SHL.U32 R24, R19, 0x4, RZ ;  /* 0x0000000413187824 */ /* 0x000fc400078e00ff */
[----:B------:R-:W-:Y:S04]  /*d8a0*/  STL [R1+0x2a8], R28 ;  /* 0x0002a81c01007387 */ /* 0x000fe80000100800 */
[----:B------:R-:W-:Y:S04]  /*d8b0*/  STL [R1+0x2a4], R27 ;  /* 0x0002a41b01007387 */ /* 0x000fe80000100800 */
[----:B------:R-:W-:Y:S04]  /*d8c0*/  STL [R1+0x2a0], R26 ;  /* 0x0002a01a01007387 */ /* 0x000fe80000100800 */
[----:B------:R-:W2:Y:S04]  /*d8d0*/  LDL.LU R22, [R1+0x56c] ;  /* 0x00056c0001167983 */ /* 0x000ea80000300800 */
[----:B------:R-:W-:Y:S04]  /*d8e0*/  STL [R1+0x29c], R25 ;  /* 0x00029c1901007387 */ /* 0x000fe80000100800 */
[----:B------:R-:W2:Y:S04]  /*d8f0*/  LDL.LU R19, [R1+0xec] ;  /* 0x0000ec0001137983 */ /* 0x000ea80000300800 */
[----:B------:R3:W-:Y:S04]  /*d900*/  STL [R1+0x298], R24 ;  /* 0x0002981801007387 */ /* 0x0007e80000100800 */
[----:B-1----:R-:W4:Y:S01]  /*d910*/  LDL.LU R49, [R1+0x570] ;  /* 0x0005700001317983 */ /* 0x002f220000300800 */
[C---:B---3--:R-:W-:Y:S01]  /*d920*/  SHF.L.U64.HI R24, R23.reuse, 0x2, R21 ;  /* 0x0000000217187819 */ /* 0x048fe20000010215 */
[----:B------:R-:W-:-:S04]  /*d930*/  IMAD.SHL.U32 R21, R23, 0x4, RZ ;  /* 0x0000000417157824 */ /* 0x000fc800078e00ff */
[----:B------:R1:W-:Y:S04]  /*d940*/  STL [R1+0x294], R24 ;  /* 0x0002941801007387 */ /* 0x0003e80000100800 */
        /* <DEDUP_REMOVED lines=26> */
[----:B---3--:R-:W3:Y:S04]  /*daf0*/  LDL.LU R21, [R1+0x5a4] ;  /* 0x0005a40001157983 */ /* 0x008ee80000300800 */
[----:B------:R-:W3:Y:S01]  /*db00*/  LDL.LU R23, [R1+0x124] ;  /* 0x0001240001177983 */ /* 0x000ee20000300800 */
[C---:B--2---:R-:W-:Y:S01]  /*db10*/  SHF.L.U64.HI R51, R19.reuse, 0x2, R22 ;  /* 0x0000000213337819 */ /* 0x044fe20000010216 */
[----:B------:R-:W-:-:S02]  /*db20*/  IMAD.SHL.U32 R50, R19, 0x4, RZ ;  /* 0x0000000413327824 */ /* 0x000fc400078e00ff */
[----:B------:R-:W2:Y:S04]  /*db30*/  LDL.LU R22, [R1+0x5a8] ;  /* 0x0005a80001167983 */ /* 0x000ea80000300800 */
[----:B------:R4:W-:Y:S04]  /*db40*/  STL [R1+0x28c], R51 ;  /* 0x00028c3301007387 */ /* 0x0009e80000100800 */
[----:B------:R-:W2:Y:S04]  /*db50*/  LDL.LU R19, [R1+0x128] ;  /* 0x0001280001137983 */ /* 0x000ea80000300800 */
[----:B------:R1:W-:Y:S01]  /*db60*/  STL [R1+0x288], R50 ;  /* 0x0002883201007387 */ /* 0x0003e20000100800 */
[C---:B----4-:R-:W-:Y:S01]  /*db70*/  SHF.L.U64.HI R51, R48.reuse, 0x2, R49 ;  /* 0x0000000230337819 */ /* 0x050fe20000010231 */
[----:B-1----:R-:W-:-:S04]  /*db80*/  IMAD.SHL.U32 R50, R48, 0x4, RZ ;  /* 0x0000000430327824 */ /* 0x002fc800078e00ff */
[----:B------:R-:W-:Y:S01]  /*db90*/  STL [R1+0x284], R51 ;  /* 0x0002843301007387 */ /* 0x000fe20000100800 */
[C---:B------:R-:W-:Y:S02]  /*dba0*/  SHF.L.U64.HI R49, R46.reuse, 0x2, R47 ;  /* 0x000000022e317819 */ /* 0x040fe4000001022f */
[----:B------:R-:W-:Y:S01]  /*dbb0*/  SHF.L.U32 R48, R46, 0x2, RZ ;  /* 0x000000022e307819 */ /* 0x000fe200000006ff */
[----:B------:R-:W-:Y:S01]  /*dbc0*/  STL [R1+0x280], R50 ;  /* 0x0002803201007387 */ /* 0x000fe20000100800 */
[C---:B------:R-:W-:Y:S01]  /*dbd0*/  SHF.L.U64.HI R47, R44.reuse, 0x2, R45 ;  /* 0x000000022c2f7819 */ /* 0x040fe2000001022d */
[----:B------:R-:W-:Y:S02]  /*dbe0*/  IMAD.SHL.U32 R46, R44, 0x4, RZ ;  /* 0x000000042c2e7824 */ /* 0x000fe400078e00ff */
[----:B------:R1:W-:Y:S04]  /*dbf0*/  STL [R1+0x27c], R49 ;  /* 0x00027c3101007387 */ /* 0x0003e80000100800 */
[----:B------:R4:W-:Y:S01]  /*dc00*/  STL [R1+0x278], R48 ;  /* 0x0002783001007387 */ /* 0x0009e20000100800 */
[C---:B------:R-:W-:Y:S01]  /*dc10*/  SHF.L.U64.HI R45, R42.reuse, 0x2, R43 ;  /* 0x000000022a2d7819 */ /* 0x040fe2000001022b */
[----:B------:R-:W-:-:S02]  /*dc20*/  IMAD.SHL.U32 R44, R42, 0x4, RZ ;  /* 0x000000042a2c7824 */ /* 0x000fc400078e00ff */
[----:B------:R4:W-:Y:S04]  /*dc30*/  STL [R1+0x274], R47 ;  /* 0x0002742f01007387 */ /* 0x0009e80000100800 */
[----:B------:R4:W-:Y:S01]  /*dc40*/  STL [R1+0x270], R46 ;  /* 0x0002702e01007387 */ /* 0x0009e20000100800 */
        /* <DEDUP_REMOVED lines=8> */
[C---:B------:R-:W-:Y:S02]  /*dcd0*/  SHF.L.U64.HI R39, R36.reuse, 0x2, R37 ;  /* 0x0000000224277819 */ /* 0x040fe40000010225 */
[----:B------:R-:W-:Y:S01]  /*dce0*/  SHF.L.U32 R38, R36, 0x2, RZ ;  /* 0x0000000224267819 */ /* 0x000fe200000006ff */
        /* <DEDUP_REMOVED lines=17> */
[----:B------:R-:W-:-:S02]  /*de00*/  SHF.L.U64.HI R29, R26, 0x2, R27 ;  /* 0x000000021a1d7819 */ /* 0x000fc4000001021b */
[----:B------:R-:W-:Y:S01]  /*de10*/  SHF.L.U32 R28, R26, 0x2, RZ ;  /* 0x000000021a1c7819 */ /* 0x000fe200000006ff */
[----:B------:R4:W-:Y:S04]  /*de20*/  STL [R1+0x238], R32 ;  /* 0x0002382001007387 */ /* 0x0009e80000100800 */
[----:B------:R4:W-:Y:S01]  /*de30*/  STL [R1+0x234], R31 ;  /* 0x0002341f01007387 */ /* 0x0009e20000100800 */
[C---:B------:R-:W-:Y:S01]  /*de40*/  SHF.L.U64.HI R27, R24.reuse, 0x2, R25 ;  /* 0x00000002181b7819 */ /* 0x040fe20000010219 */
[----:B------:R-:W-:Y:S02]  /*de50*/  IMAD.SHL.U32 R26, R24, 0x4, RZ ;  /* 0x00000004181a7824 */ /* 0x000fe400078e00ff */
[----:B------:R4:W-:Y:S04]  /*de60*/  STL [R1+0x230], R30 ;  /* 0x0002301e01007387 */ /* 0x0009e80000100800 */
[----:B------:R4:W-:Y:S01]  /*de70*/  STL [R1+0x22c], R29 ;  /* 0x00022c1d01007387 */ /* 0x0009e20000100800 */
[----:B---3--:R-:W-:-:S03]  /*de80*/  SHF.L.U64.HI R25, R23, 0x2, R21 ;  /* 0x0000000217197819 */ /* 0x008fc60000010215 */
[----:B------:R3:W-:Y:S01]  /*de90*/  STL [R1+0x228], R28 ;  /* 0x0002281c01007387 */ /* 0x0007e20000100800 */
[----:B------:R-:W-:-:S03]  /*dea0*/  IMAD.SHL.U32 R24, R23, 0x4, RZ ;  /* 0x0000000417187824 */ /* 0x000fc600078e00ff */
[----:B------:R3:W-:Y:S04]  /*deb0*/  STL [R1+0x224], R27 ;  /* 0x0002241b01007387 */ /* 0x0007e80000100800 */
[----:B------:R3:W-:Y:S04]  /*dec0*/  STL [R1+0x220], R26 ;  /* 0x0002201a01007387 */ /* 0x0007e80000100800 */
[----:B------:R-:W3:Y:S04]  /*ded0*/  LDL.LU R21, [R1+0x5ac] ;  /* 0x0005ac0001157983 */ /* 0x000ee80000300800 */
[----:B------:R3:W-:Y:S04]  /*dee0*/  STL [R1+0x21c], R25 ;  /* 0x00021c1901007387 */ /* 0x0007e80000100800 */
[----:B------:R-:W3:Y:S04]  /*def0*/  LDL.LU R23, [R1+0x12c] ;  /* 0x00012c0001177983 */ /* 0x000ee80000300800 */
[----:B------:R3:W-:Y:S01]  /*df00*/  STL [R1+0x218], R24 ;  /* 0x0002181801007387 */ /* 0x0007e20000100800 */
[C---:B--2---:R-:W-:Y:S01]  /*df10*/  SHF.L.U64.HI R22, R19.reuse, 0x2, R22 ;  /* 0x0000000213167819 */ /* 0x044fe20000010216 */
[----:B------:R-:W-:-:S02]  /*df20*/  IMAD.SHL.U32 R19, R19, 0x4, RZ ;  /* 0x0000000413137824 */ /* 0x000fc400078e00ff */
[----:B-1----:R-:W2:Y:S04]  /*df30*/  LDL.LU R49, [R1+0x5b0] ;  /* 0x0005b00001317983 */ /* 0x002ea80000300800 */
[----:B------:R1:W-:Y:S04]  /*df40*/  STL [R1+0x214], R22 ;  /* 0x0002141601007387 */ /* 0x0003e80000100800 */
[----:B----4-:R-:W2:Y:S04]  /*df50*/  LDL.LU R48, [R1+0x130] ;  /* 0x0001300001307983 */ /* 0x010ea80000300800 */
[----:B------:R4:W-:Y:S04]  /*df60*/  STL [R1+0x210], R19 ;  /* 0x0002101301007387 */ /* 0x0009e80000100800 */
[----:B------:R-:W2:Y:S04]  /*df70*/  LDL.LU R47, [R1+0x5b4] ;  /* 0x0005b400012f7983 */ /* 0x000ea80000300800 */
        /* <DEDUP_REMOVED lines=18> */
[----:B---3--:R-:W3:Y:S04]  /*e0a0*/  LDL.LU R28, [R1+0x158] ;  /* 0x00015800011c7983 */ /* 0x008ee80000300800 */
[----:B------:R-:W3:Y:S04]  /*e0b0*/  LDL.LU R27, [R1+0x5dc] ;  /* 0x0005dc00011b7983 */ /* 0x000ee80000300800 */
[----:B------:R-:W3:Y:S04]  /*e0c0*/  LDL.LU R26, [R1+0x15c] ;  /* 0x00015c00011a7983 */ /* 0x000ee80000300800 */
[----:B------:R-:W3:Y:S04]  /*e0d0*/  LDL.LU R25, [R1+0x5e0] ;  /* 0x0005e00001197983 */ /* 0x000ee80000300800 */
[----:B------:R-:W3:Y:S04]  /*e0e0*/  LDL.LU R24, [R1+0x160] ;  /* 0x0001600001187983 */ /* 0x000ee80000300800 */
[----:B-1----:R-:W3:Y:S04]  /*e0f0*/  LDL.LU R22, [R1+0x5e4] ;  /* 0x0005e40001167983 */ /* 0x002ee80000300800 */
[----:B----4-:R-:W4:Y:S01]  /*e100*/  LDL.LU R19, [R1+0x168] ;  /* 0x0001680001137983 */ /* 0x010f220000300800 */
[C---:B------:R-:W-:Y:S01]  /*e110*/  SHF.L.U64.HI R51, R23.reuse, 0x2, R21 ;  /* 0x0000000217337819 */ /* 0x040fe20000010215 */
[----:B------:R-:W-:-:S02]  /*e120*/  IMAD.SHL.U32 R50, R23, 0x4, RZ ;  /* 0x0000000417327824 */ /* 0x000fc400078e00ff */
[----:B------:R-:W4:Y:S04]  /*e130*/  LDL.LU R21, [R1+0x5e8] ;  /* 0x0005e80001157983 */ /* 0x000f280000300800 */
[----:B------:R2:W-:Y:S04]  /*e140*/  STL [R1+0x20c], R51 ;  /* 0x00020c3301007387 */ /* 0x0005e80000100800 */
[----:B------:R-:W4:Y:S04]  /*e150*/  LDL.LU R23, [R1+0x16c] ;  /* 0x00016c0001177983 */ /* 0x000f280000300800 */
[----:B------:R1:W-:Y:S01]  /*e160*/  STL [R1+0x208], R50 ;  /* 0x0002083201007387 */ /* 0x0003e20000100800 */
[----:B--2---:R-:W-:-:S02]  /*e170*/  SHF.L.U64.HI R51, R48, 0x2, R49 ;  /* 0x0000000230337819 */ /* 0x004fc40000010231 */
[----:B-1----:R-:W-:-:S03]  /*e180*/  SHF.L.U32 R50, R48, 0x2, RZ ;  /* 0x0000000230327819 */ /* 0x002fc600000006ff */
[----:B------:R-:W-:Y:S01]  /*e190*/  STL [R1+0x204], R51 ;  /* 0x0002043301007387 */ /* 0x000fe20000100800 */
[C---:B------:R-:W-:Y:S01]  /*e1a0*/  SHF.L.U64.HI R49, R46.reuse, 0x2, R47 ;  /* 0x000000022e317819 */ /* 0x040fe2000001022f */
[----:B------:R-:W-:Y:S02]  /*e1b0*/  IMAD.SHL.U32 R48, R46, 0x4, RZ ;  /* 0x000000042e307824 */ /* 0x000fe400078e00ff */
[----:B------:R-:W-:Y:S01]  /*e1c0*/  STL [R1+0x200], R50 ;  /* 0x0002003201007387 */ /* 0x000fe20000100800 */
[C---:B------:R-:W-:Y:S01]  /*e1d0*/  SHF.L.U64.HI R47, R44.reuse, 0x2, R45 ;  /* 0x000000022c2f7819 */ /* 0x040fe2000001022d */
[----:B------:R-:W-:Y:S02]  /*e1e0*/  IMAD.SHL.U32 R46, R44, 0x4, RZ ;  /* 0x000000042c2e7824 */ /* 0x000fe400078e00ff */
[----:B------:R1:W-:Y:S04]  /*e1f0*/  STL [R1+0x1fc], R49 ;  /* 0x0001fc3101007387 */ /* 0x0003e80000100800 */
        /* <DEDUP_REMOVED lines=40> */
[C---:B----4-:R-:W-:Y:S01]  /*e480*/  SHF.L.U64.HI R25, R19.reuse, 0x2, R22 ;  /* 0x0000000213197819 */ /* 0x050fe20000010216 */
        /* <DEDUP_REMOVED lines=11> */
[----:B------:R-:W-:Y:S04]  /*e540*/  STL [R1+0x194], R24 ;  /* 0x0001941801007387 */ /* 0x000fe80000100800 */
[----:B------:R-:W4:Y:S04]  /*e550*/  LDL.LU R48, [R1+0x178] ;  /* 0x0001780001307983 */ /* 0x000f280000300800 */
[----:B------:R1:W-:Y:S04]  /*e560*/  STL [R1+0x190], R21 ;  /* 0x0001901501007387 */ /* 0x0003e80000100800 */
[----:B------:R-:W3:Y:S04]  /*e570*/  LDL.LU R47, [R1+0x5f4] ;  /* 0x0005f400012f7983 */ /* 0x000ee80000300800 */
[----:B------:R-:W3:Y:S04]  /*e580*/  LDL R46, [R1+0x4c0] ;  /* 0x0004c000012e7983 */ /* 0x000ee80000100800 */
[----:B------:R-:W3:Y:S04]  /*e590*/  LDL.LU R45, [R1+0x5f8] ;  /* 0x0005f800012d7983 */ /* 0x000ee80000300800 */
[----:B------:R-:W3:Y:S04]  /*e5a0*/  LDL R44, [R1+0x4c4] ;  /* 0x0004c400012c7983 */ /* 0x000ee80000100800 */
[----:B------:R-:W3:Y:S04]  /*e5b0*/  LDL.LU R43, [R1+0x5fc] ;  /* 0x0005fc00012b7983 */ /* 0x000ee80000300800 */
[----:B------:R-:W3:Y:S04]  /*e5c0*/  LDL R42, [R1+0x4e4] ;  /* 0x0004e400012a7983 */ /* 0x000ee80000100800 */
[----:B------:R-:W3:Y:S04]  /*e5d0*/  LDL.LU R41, [R1+0x600] ;  /* 0x0006000001297983 */ /* 0x000ee80000300800 */
        /* <DEDUP_REMOVED lines=16> */
[----:B-1----:R-:W3:Y:S04]  /*e6e0*/  LDL.LU R21, [R1+0x510] ;  /* 0x0005100001157983 */ /* 0x002ee80000300800 */
[----:B------:R-:W3:Y:S04]  /*e6f0*/  LDL.LU R23, [R1+0x628] ;  /* 0x0006280001177983 */ /* 0x000ee80000300800 */
[----:B------:R-:W3:Y:S01]  /*e700*/  LDL.LU R24, [R1+0x514] ;  /* 0x0005140001187983 */ /* 0x000ee20000300800 */
[----:B--2---:R-:W-:-:S03]  /*e710*/  SHF.L.U64.HI R51, R19, 0x2, R22 ;  /* 0x0000000213337819 */ /* 0x004fc60000010216 */
[----:B------:R-:W2:Y:S01]  /*e720*/  LDL.LU R22, [R1+0x62c] ;  /* 0x00062c0001167983 */ /* 0x000ea20000300800 */
[----:B------:R-:W-:-:S03]  /*e730*/  SHF.L.U32 R50, R19, 0x2, RZ ;  /* 0x0000000213327819 */ /* 0x000fc600000006ff */
[----:B------:R4:W-:Y:S04]  /*e740*/  STL [R1+0x18c], R51 ;  /* 0x00018c3301007387 */ /* 0x0009e80000100800 */
[----:B------:R-:W2:Y:S04]  /*e750*/  LDL.LU R19, [R1+0x518] ;  /* 0x0005180001137983 */ /* 0x000ea80000300800 */
[----:B------:R1:W-:Y:S01]  /*e760*/  STL [R1+0x188], R50 ;  /* 0x0001883201007387 */ /* 0x0003e20000100800 */
[C---:B----4-:R-:W-:Y:S01]  /*e770*/  SHF.L.U64.HI R51, R48.reuse, 0x2, R49 ;  /* 0x0000000230337819 */ /* 0x050fe20000010231 */
[----:B-1----:R-:W-:-:S04]  /*e780*/  IMAD.SHL.U32 R50, R48, 0x4, RZ ;  /* 0x0000000430327824 */ /* 0x002fc800078e00ff */
[----:B------:R-:W-:Y:S01]  /*e790*/  STL [R1+0x184], R51 ;  /* 0x0001843301007387 */ /* 0x000fe20000100800 */
[C---:B---3--:R-:W-:Y:S01]  /*e7a0*/  SHF.L.U64.HI R49, R46.reuse, 0x2, R47 ;  /* 0x000000022e317819 */ /* 0x048fe2000001022f */
[----:B------:R-:W-:Y:S02]  /*e7b0*/  IMAD.SHL.U32 R48, R46, 0x4, RZ ;  /* 0x000000042e307824 */ /* 0x000fe400078e00ff */
[----:B------:R-:W-:Y:S01]  /*e7c0*/  STL [R1+0x180], R50 ;  /* 0x0001803201007387 */ /* 0x000fe20000100800 */
[C---:B------:R-:W-:Y:S01]  /*e7d0*/  SHF.L.U64.HI R47, R44.reuse, 0x2, R45 ;  /* 0x000000022c2f7819 */ /* 0x040fe2000001022d */
[----:B------:R-:W-:Y:S02]  /*e7e0*/  IMAD.SHL.U32 R46, R44, 0x4, RZ ;  /* 0x000000042c2e7824 */ /* 0x000fe400078e00ff */
[----:B------:R-:W-:Y:S04]  /*e7f0*/  STL [R1+0x17c], R49 ;  /* 0x00017c3101007387 */ /* 0x000fe80000100800 */
        /* <DEDUP_REMOVED lines=40> */
[----:B------:R-:W-:-:S03]  /*ea80*/  SHF.L.U64.HI R25, R24, 0x2, R23 ;  /* 0x0000000218197819 */ /* 0x000fc60000010217 */
[----:B------:R4:W-:Y:S04]  /*ea90*/  STL [R1+0x128], R28 ;  /* 0x0001281c01007387 */ /* 0x0009e80000100800 */
[----:B------:R4:W-:Y:S04]  /*eaa0*/  STL [R1+0x124], R27 ;  /* 0x0001241b01007387 */ /* 0x0009e80000100800 */
[----:B------:R-:W4:Y:S04]  /*eab0*/  LDL.LU R21, [R1+0x630] ;  /* 0x0006300001157983 */ /* 0x000f280000300800 */
[----:B------:R4:W-:Y:S04]  /*eac0*/  STL [R1+0x120], R26 ;  /* 0x0001201a01007387 */ /* 0x0009e80000100800 */
[----:B------:R-:W4:Y:S01]  /*ead0*/  LDL.LU R23, [R1+0x51c] ;  /* 0x00051c0001177983 */ /* 0x000f220000300800 */
[----:B------:R-:W-:-:S03]  /*eae0*/  IMAD.SHL.U32 R24, R24, 0x4, RZ ;  /* 0x0000000418187824 */ /* 0x000fc600078e00ff */
[----:B------:R4:W-:Y:S04]  /*eaf0*/  STL [R1+0x11c], R25 ;  /* 0x00011c1901007387 */ /* 0x0009e80000100800 */
[----:B-1----:R-:W4:Y:S01]  /*eb00*/  LDL.LU R48, [R1+0x634] ;  /* 0x0006340001307983 */ /* 0x002f220000300800 */
[----:B--2---:R-:W-:-:S03]  /*eb10*/  SHF.L.U64.HI R22, R19, 0x2, R22 ;  /* 0x0000000213167819 */ /* 0x004fc60000010216 */
[----:B------:R1:W-:Y:S04]  /*eb20*/  STL [R1+0x118], R24 ;  /* 0x0001181801007387 */ /* 0x0003e80000100800 */
[----:B---3--:R-:W2:Y:S04]  /*eb30*/  LDL.LU R47, [R1+0x520] ;  /* 0x00052000012f7983 */ /* 0x008ea80000300800 */
[----:B------:R3:W-:Y:S04]  /*eb40*/  STL [R1+0x114], R22 ;  /* 0x0001141601007387 */ /* 0x0007e80000100800 */
[----:B----4-:R-:W4:Y:S04]  /*eb50*/  LDL.LU R46, [R1+0x638] ;  /* 0x00063800012e7983 */ /* 0x010f280000300800 */
        /* <DEDUP_REMOVED lines=20> */
[----:B------:R-:W4:Y:S01]  /*eca0*/  LDL.LU R25, [R1+0x54c] ;  /* 0x00054c0001197983 */ /* 0x000f220000300800 */
[----:B------:R-:W-:-:S03]  /*ecb0*/  SHF.L.U32 R50, R19, 0x2, RZ ;  /* 0x0000000213327819 */ /* 0x000fc600000006ff */
[----:B-1----:R-:W4:Y:S04]  /*ecc0*/  LDL.LU R24, [R1+0x664] ;  /* 0x0006640001187983 */ /* 0x002f280000300800 */
[----:B---3--:R-:W3:Y:S04]  /*ecd0*/  LDL.LU R22, [R1+0x550] ;  /* 0x0005500001167983 */ /* 0x008ee80000300800 */
[----:B------:R-:W3:Y:S04]  /*ece0*/  LDL.LU R19, [R1+0x554] ;  /* 0x0005540001137983 */ /* 0x000ee80000300800 */
[----:B------:R1:W-:Y:S01]  /*ecf0*/  STL [R1+0x110], R50 ;  /* 0x0001103201007387 */ /* 0x0003e20000100800 */
[----:B------:R-:W-:-:S03]  /*ed00*/  SHF.L.U64.HI R49, R23, 0x2, R21 ;  /* 0x0000000217317819 */ /* 0x000fc60000010215 */
[----:B------:R-:W3:Y:S01]  /*ed10*/  LDL.LU R21, [R1+0x558] ;  /* 0x0005580001157983 */ /* 0x000ee20000300800 */
[----:B-1----:R-:W-:-:S03]  /*ed20*/  IMAD.SHL.U32 R50, R23, 0x4, RZ ;  /* 0x0000000417327824 */ /* 0x002fc600078e00ff */
[----:B------:R2:W-:Y:S04]  /*ed30*/  STL [R1+0x10c], R49 ;  /* 0x00010c3101007387 */ /* 0x0005e80000100800 */
[----:B------:R-:W3:Y:S01]  /*ed40*/  LDL.LU R23, [R1+0x55c] ;  /* 0x00055c0001177983 */ /* 0x000ee20000300800 */
[C---:B--2---:R-:W-:Y:S01]  /*ed50*/  SHF.L.U64.HI R49, R47.reuse, 0x2, R48 ;  /* 0x000000022f317819 */ /* 0x044fe20000010230 */
[----:B------:R-:W-:Y:S02]  /*ed60*/  IMAD.SHL.U32 R48, R47, 0x4, RZ ;  /* 0x000000042f307824 */ /* 0x000fe400078e00ff */
[----:B------:R-:W-:Y:S04]  /*ed70*/  STL [R1+0x108], R50 ;  /* 0x0001083201007387 */ /* 0x000fe80000100800 */
[----:B------:R-:W-:Y:S01]  /*ed80*/  STL [R1+0x104], R49 ;  /* 0x0001043101007387 */ /* 0x000fe20000100800 */
[C---:B----4-:R-:W-:Y:S01]  /*ed90*/  SHF.L.U64.HI R47, R45.reuse, 0x2, R46 ;  /* 0x000000022d2f7819 */ /* 0x050fe2000001022e */
[----:B------:R-:W-:-:S02]  /*eda0*/  IMAD.SHL.U32 R46, R45, 0x4, RZ ;  /* 0x000000042d2e7824 */ /* 0x000fc400078e00ff */
[----:B------:R-:W-:Y:S01]  /*edb0*/  STL [R1+0x100], R48 ;  /* 0x0001003001007387 */ /* 0x000fe20000100800 */
[C---:B------:R-:W-:Y:S01]  /*edc0*/  SHF.L.U64.HI R45, R43.reuse, 0x2, R44 ;  /* 0x000000022b2d7819 */ /* 0x040fe2000001022c */
[----:B------:R-:W-:Y:S02]  /*edd0*/  IMAD.SHL.U32 R44, R43, 0x4, RZ ;  /* 0x000000042b2c7824 */ /* 0x000fe400078e00ff */
[----:B------:R-:W-:Y:S04]  /*ede0*/  STL [R1+0xfc], R47 ;  /* 0x0000fc2f01007387 */ /* 0x000fe80000100800 */
[----:B------:R-:W-:Y:S01]  /*edf0*/  STL [R1+0xf8], R46 ;  /* 0x0000f82e01007387 */ /* 0x000fe20000100800 */
[C---:B------:R-:W-:Y:S02]  /*ee00*/  SHF.L.U64.HI R43, R41.reuse, 0x2, R42 ;  /* 0x00000002292b7819 */ /* 0x040fe4000001022a */
[----:B------:R-:W-:Y:S01]  /*ee10*/  SHF.L.U32 R42, R41, 0x2, RZ ;  /* 0x00000002292a7819 */ /* 0x000fe200000006ff */
        /* <DEDUP_REMOVED lines=20> */
[----:B------:R-:W-:-:S03]  /*ef60*/  IMAD.X R2, R0, 0x1, R58, P2 ;  /* 0x0000000100027824 */ /* 0x000fc600010e063a */
        /* <DEDUP_REMOVED lines=11> */
[----:B------:R-:W-:Y:S01]  /*f020*/  STL [R1+0xb8], R30 ;  /* 0x0000b81e01007387 */ /* 0x000fe20000100800 */
[----:B------:R-:W-:-:S03]  /*f030*/  IMAD.X R18, R56, 0x1, R58, P3 ;  /* 0x0000000138127824 */ /* 0x000fc600018e063a */
[----:B------:R-:W-:Y:S01]  /*f040*/  STL [R1+0xb4], R29 ;  /* 0x0000b41d01007387 */ /* 0x000fe20000100800 */
[C---:B---3--:R-:W-:Y:S01]  /*f050*/  SHF.L.U64.HI R25, R22.reuse, 0x2, R24 ;  /* 0x0000000216197819 */ /* 0x048fe20000010218 */
[----:B------:R-:W-:Y:S02]  /*f060*/  IMAD.SHL.U32 R24, R22, 0x4, RZ ;  /* 0x0000000416187824 */ /* 0x000fe400078e00ff */
[----:B------:R-:W-:Y:S01]  /*f070*/  STL [R1+0xb0], R28 ;  /* 0x0000b01c01007387 */ /* 0x000fe20000100800 */
[----:B------:R-:W-:-:S03]  /*f080*/  SHF.L.U64.HI R22, R19, 0x2, R2 ;  /* 0x0000000213167819 */ /* 0x000fc60000010202 */
[----:B------:R-:W-:Y:S04]  /*f090*/  STL [R1+0xac], R27 ;  /* 0x0000ac1b01007387 */ /* 0x000fe80000100800 */
[----:B------:R-:W-:Y:S04]  /*f0a0*/  STL [R1+0xa8], R26 ;  /* 0x0000a81a01007387 */ /* 0x000fe80000100800 */
[----:B------:R-:W-:Y:S04]  /*f0b0*/  STL [R1+0xa4], R25 ;  /* 0x0000a41901007387 */ /* 0x000fe80000100800 */
[----:B------:R1:W5:Y:S04]  /*f0c0*/  LDL.LU R2, [R1+0x6bc] ;  /* 0x0006bc0001027983 */ /* 0x0003680000300800 */
[----:B------:R2:W-:Y:S04]  /*f0d0*/  STL [R1+0xa0], R24 ;  /* 0x0000a01801007387 */ /* 0x0005e80000100800 */
[----:B------:R3:W-:Y:S01]  /*f0e0*/  STL [R1+0x9c], R22 ;  /* 0x00009c1601007387 */ /* 0x0007e20000100800 */
[----:B--2---:R-:W-:-:S03]  /*f0f0*/  SHF.L.U64.HI R24, R21, 0x2, R18 ;  /* 0x0000000215187819 */ /* 0x004fc60000010212 */
[----:B------:R-:W2:Y:S01]  /*f100*/  LDL.LU R18, [R1+0x6b8] ;  /* 0x0006b80001127983 */ /* 0x000ea20000300800 */
[----:B------:R-:W-:Y:S01]  /*f110*/  SHF.L.U32 R19, R19, 0x2, RZ ;  /* 0x0000000213137819 */ /* 0x000fe200000006ff */
[----:B------:R-:W-:-:S04]  /*f120*/  IMAD.X R6, R57, 0x1, R58, P4 ;  /* 0x0000000139067824 */ /* 0x000fc800020e063a */
[----:B------:R4:W-:Y:S01]  /*f130*/  STL [R1+0x98], R19 ;  /* 0x0000981301007387 */ /* 0x0009e20000100800 */
[----:B---3--:R-:W-:-:S03]  /*f140*/  SHF.L.U64.HI R22, R23, 0x2, R6 ;  /* 0x0000000217167819 */ /* 0x008fc60000010206 */
[----:B------:R-:W-:Y:S01]  /*f150*/  STL [R1+0x94], R24 ;  /* 0x0000941801007387 */ /* 0x000fe20000100800 */
[----:B------:R-:W-:-:S03]  /*f160*/  IADD3.X R10, R3, R58, RZ, P5, !PT ;  /* 0x0000003a030a7210 */ /* 0x000fc60002ffe4ff */
[----:B------:R1:W5:Y:S01]  /*f170*/  LDL.LU R6, [R1+0x6b4] ;  /* 0x0006b40001067983 */ /* 0x0003620000300800 */
[----:B----4-:R-:W-:-:S05]  /*f180*/  IMAD.SHL.U32 R19, R21, 0x4, RZ ;  /* 0x0000000415137824 */ /* 0x010fca00078e00ff */
[----:B------:R3:W-:Y:S04]  /*f190*/  STL [R1+0x90], R19 ;  /* 0x0000901301007387 */ /* 0x0007e80000100800 */
[----:B------:R-:W-:Y:S01]  /*f1a0*/  STL [R1+0x8c], R22 ;  /* 0x00008c1601007387 */ /* 0x000fe20000100800 */
[----:B---3--:R-:W-:-:S05]  /*f1b0*/  IMAD.SHL.U32 R19, R23, 0x4, RZ ;  /* 0x0000000417137824 */ /* 0x008fca00078e00ff */
[----:B------:R2:W-:Y:S02]  /*f1c0*/  STL [R1+0x88], R19 ;  /* 0x0000881301007387 */ /* 0x0005e40000100800 */
[----:B--2---:R-:W-:Y:S02]  /*f1d0*/  SHF.L.U64.HI R19, R18, 0x2, R10 ;  /* 0x0000000212137819 */ /* 0x004fe4000001020a */
[----:B------:R-:W2:Y:S01]  /*f1e0*/  LDL.LU R10, [R1+0x6b0] ;  /* 0x0006b000010a7983 */ /* 0x000ea20000300800 */
[----:B------:R-:W-:Y:S02]  /*f1f0*/  IADD3 R14, P2, R7, UR5, RZ ;  /* 0x00000005070e7c10 */ /* 0x000fe4000ff5e0ff */
[----:B------:R-:W-:Y:S01]  /*f200*/  IADD3 R7, P3, R8, UR8, RZ ;  /* 0x0000000808077c10 */ /* 0x000fe2000ff7e0ff */
[----:B------:R-:W-:Y:S01]  /*f210*/  IMAD.SHL.U32 R22, R18, 0x4, RZ ;  /* 0x0000000412167824 */ /* 0x000fe200078e00ff */
[C---:B------:R-:W-:Y:S02]  /*f220*/  IADD3 R8, P4, R9.reuse, UR9, RZ ;  /* 0x0000000909087c10 */ /* 0x040fe4000ff9e0ff */
[----:B------:R-:W-:Y:S01]  /*f230*/  SHF.L.U64.HI R20, R9, 0x2, R3 ;  /* 0x0000000209147819 */ /* 0x000fe20000010203 */
[--C-:B------:R-:W-:Y:S01]  /*f240*/  IMAD.X R9, R0, 0x1, R17.reuse, P1 ;  /* 0x0000000100097824 */ /* 0x100fe200008e0611 */
[----:B------:R1:W5:Y:S01]  /*f250*/  LDL.LU R18, [R1+0x6ac] ;  /* 0x0006ac0001127983 */ /* 0x0003620000300800 */
[--C-:B------:R-:W-:Y:S01]  /*f260*/  IMAD.X R15, R56, 0x1, R17.reuse, P2 ;  /* 0x00000001380f7824 */ /* 0x100fe200010e0611 */
[----:B------:R-:W-:Y:S01]  /*f270*/  IADD3.X R11, R3, R17, RZ, P4, !PT ;  /* 0x00000011030b7210 */ /* 0x000fe200027fe4ff */
[----:B------:R-:W-:Y:S01]  /*f280*/  IMAD.X R12, R57, 0x1, R17, P3 ;  /* 0x00000001390c7824 */ /* 0x000fe200018e0611 */
[----:B------:R3:W-:Y:S01]  /*f290*/  STL [R1+0x84], R19 ;  /* 0x0000841301007387 */ /* 0x0007e20000100800 */
[----:B------:R-:W-:Y:S01]  /*f2a0*/  SHF.R.S32.HI R23, RZ, 0x1f, R4 ;  /* 0x0000001fff177819 */ /* 0x000fe20000011404 */
[C---:B------:R-:W-:Y:S01]  /*f2b0*/  IMAD.SHL.U32 R251, R16.reuse, 0x4, RZ ;  /* 0x0000000410fb7824 */ /* 0x040fe200078e00ff */
[----:B------:R-:W-:Y:S01]  /*f2c0*/  SHF.L.U64.HI R252, R16, 0x2, R9 ;  /* 0x0000000210fc7819 */ /* 0x000fe20000010209 */
[----:B------:R4:W-:Y:S01]  /*f2d0*/  STL [R1+0x80], R22 ;  /* 0x0000801601007387 */ /* 0x0009e20000100800 */
[----:B------:R-:W-:-:S02]  /*f2e0*/  SHF.L.U64.HI R250, R14, 0x2, R15 ;  /* 0x000000020efa7819 */ /* 0x000fc4000001020f */
[----:B------:R-:W-:Y:S01]  /*f2f0*/  SHF.L.U32 R249, R14, 0x2, RZ ;  /* 0x000000020ef97819 */ /* 0x000fe200000006ff */
[----:B------:R1:W5:Y:S01]  /*f300*/  LDL.LU R16, [R1+0x6a8] ;  /* 0x0006a80001107983 */ /* 0x0003620000300800 */
[----:B------:R-:W-:-:S03]  /*f310*/  SHF.L.U64.HI R248, R7, 0x2, R12 ;  /* 0x0000000207f87819 */ /* 0x000fc6000001020c */
[----:B------:R1:W5:Y:S01]  /*f320*/  LDL.LU R15, [R1+0x6a4] ;  /* 0x0006a400010f7983 */ /* 0x0003620000300800 */
[----:B---3--:R-:W-:Y:S02]  /*f330*/  SHF.L.U64.HI R19, R4, 0x2, R23 ;  /* 0x0000000204137819 */ /* 0x008fe40000010217 */
[----:B----4-:R-:W-:Y:S01]  /*f340*/  SHF.L.U64.HI R22, R8, 0x2, R11 ;  /* 0x0000000208167819 */ /* 0x010fe2000001020b */
[----:B------:R1:W5:Y:S04]  /*f350*/  LDL.LU R14, [R1+0x6a0] ;  /* 0x0006a000010e7983 */ /* 0x0003680000300800 */
[----:B------:R1:W5:Y:S04]  /*f360*/  LDL.LU R12, [R1+0x69c] ;  /* 0x00069c00010c7983 */ /* 0x0003680000300800 */
[----:B------:R1:W5:Y:S01]  /*f370*/  LDL.LU R11, [R1+0x698] ;  /* 0x00069800010b7983 */ /* 0x0003620000300800 */
[----:B--2---:R-:W-:-:S03]  /*f380*/  SHF.R.S32.HI R19, RZ, 0x5, R10 ;  /* 0x00000005ff137819 */ /* 0x004fc6000001140a */
[----:B------:R1:W5:Y:S01]  /*f390*/  LDL.LU R10, [R1+0x694] ;  /* 0x00069400010a7983 */ /* 0x0003620000300800 */
[--C-:B------:R-:W-:Y:S01]  /*f3a0*/  SHF.R.S32.HI R60, RZ, 0x1f, R13.reuse ;  /* 0x0000001fff3c7819 */ /* 0x100fe2000001140d */
[----:B------:R-:W-:Y:S01]  /*f3b0*/  VIADD R85, R85, 0xffffff80 ;  /* 0xffffff8055557836 */ /* 0x000fe20000000000 */
[----:B------:R-:W-:Y:S02]  /*f3c0*/  SHF.R.S32.HI R59, RZ, 0x1f, R4 ;  /* 0x0000001fff3b7819 */ /* 0x000fe40000011404 */
[----:B------:R-:W-:Y:S01]  /*f3d0*/  SHF.R.S32.HI R21, RZ, 0x1f, R13 ;  /* 0x0000001fff157819 */ /* 0x000fe2000001140d */
[----:B------:R-:W-:Y:S01]  /*f3e0*/  IMAD.MOV.U32 R3, RZ, RZ, R85 ;  /* 0x000000ffff037224 */ /* 0x000fe200078e0055 */
[----:B------:R-:W-:Y:S01]  /*f3f0*/  LEA.HI.X R5, R13, R84, R60, 0x4, P6 ;  /* 0x000000540d057211 */ /* 0x000fe200030f243c */
[----:B------:R-:W-:Y:S01]  /*f400*/  IMAD.SHL.U32 R23, R7, 0x4, RZ ;  /* 0x0000000407177824 */ /* 0x000fe200078e00ff */
[----:B------:R-:W-:Y:S01]  /*f410*/  LEA.HI.X R0, R4, UR7, R59, 0x4, P0 ;  /* 0x0000000704007c11 */ /* 0x000fe200080f243b */
[----:B------:R-:W-:Y:S01]  /*f420*/  IMAD.MOV.U32 R17, RZ, RZ, RZ ;  /* 0x000000ffff117224 */ /* 0x000fe200078e00ff */
[----:B------:R-:W-:-:S02]  /*f430*/  SHF.L.U64.HI R21, R13, 0x2, R21 ;  /* 0x000000020d157819 */ /* 0x000fc40000010215 */
        /* <DEDUP_REMOVED lines=94> */
[----:B------:R-:W-:Y:S01]  /*fa20*/  CS2R R84, SRZ ;  /* 0x0000000000547805 */ /* 0x000fe2000001ff00 */
[----:B------:R-:W-:Y:S01]  /*fa30*/  IMAD.SHL.U32 R21, R8, 0x4, RZ ;  /* 0x0000000408157824 */ /* 0x000fe200078e00ff */
        /* <DEDUP_REMOVED lines=16> */
[----:B------:R-:W-:Y:S01]  /*fb40*/  CS2R R54, SRZ ;  /* 0x0000000000367805 */ /* 0x000fe2000001ff00 */
[----:B------:R-:W-:Y:S01]  /*fb50*/  VIADD R7, R19, 0xfffffffc ;  /* 0xfffffffc13077836 */ /* 0x000fe20000000000 */
[----:B------:R-:W-:Y:S01]  /*fb60*/  UMOV UR14, 0x3 ;  /* 0x00000003000e7882 */ /* 0x000fe20000000000 */
[----:B-1----:R-:W-:-:S05]  /*fb70*/  UMOV UR13, 0xffffffff ;  /* 0xffffffff000d7882 */ /* 0x002fca0000000000 */
.L_x_1:
[----:B------:R-:W-:Y:S01]  /*fb80*/  STL.64 [R1+0x710], R54 ;  /* 0x0007103601007387 */ /* 0x000fe20000100a00 */
[----:B------:R-:W-:Y:S01]  /*fb90*/  UIADD3 UR13, UR13, 0x1, URZ ;  /* 0x000000010d0d7890 */ /* 0x000fe2000fffe03f */
[----:B------:R-:W-:-:S04]  /*fba0*/  DEPBAR.LE SB0, 0x6 ;  /* 0x000081800000791a */ /* 0x000fc80000000000 */
[----:B------:R-:W-:Y:S04]  /*fbb0*/  STL.64 [R1+0x708], R52 ;  /* 0x0007083401007387 */ /* 0x000fe80000100a00 */
        /* <DEDUP_REMOVED lines=13> */
[----:B------:R1:W-:Y:S04]  /*fc90*/  STL.64 [R1+0x698], R24 ;  /* 0x0006981801007387 */ /* 0x0003e80000100a00 */
[----:B-1----:R-:W2:Y:S04]  /*fca0*/  LDL.LU.64 R24, [R1] ;  /* 0x0000000001187983 */ /* 0x002ea80000300a00 */
[----:B------:R-:W2:Y:S04]  /*fcb0*/  LDL.LU.64 R26, [R1+0x8] ;  /* 0x00000800011a7983 */ /* 0x000ea80000300a00 */
        /* <DEDUP_REMOVED lines=13> */
[----:B------:R-:W2:Y:S01]  /*fd90*/  LDL.LU.64 R54, [R1+0x78] ;  /* 0x0000780001367983 */ /* 0x000ea20000300a00 */
[----:B------:R-:W-:Y:S01]  /*fda0*/  UISETP.GT.AND UP0, UPT, UR13, 0x4, UPT ;  /* 0x000000040d00788c */ /* 0x000fe2000bf04270 */
[----:B------:R-:W-:Y:S01]  /*fdb0*/  UMOV UR7, 0x40000040 ;  /* 0x4000004000077882 */ /* 0x000fe20000000000 */
[----:B------:R-:W-:Y:S02]  /*fdc0*/  BAR.SYNC.DEFER_BLOCKING 0x0 ;  /* 0x0000000000007b1d */ /* 0x000fe40000010000 */
[----:B------:R-:W-:-:S04]  /*fdd0*/  USEL UR13, UR13, URZ, !UP0 ;  /* 0x0000003f0d0d7287 */ /* 0x000fc8000c000000 */
[----:B------:R-:W-:Y:S02]  /*fde0*/  ULEA UR5, UR13, UR12, 0xd ;  /* 0x0000000c0d057291 */ /* 0x000fe4000f8e683f */
[----:B------:R-:W-:Y:S02]  /*fdf0*/  ULEA UR4, UR13, UR12, 0x10 ;  /* 0x0000000c0d047291 */ /* 0x000fe4000f8e803f */
[----:B------:R-:W-:Y:S02]  /*fe00*/  UIADD3 UR5, UR5, 0x50000, URZ ;  /* 0x0005000005057890 */ /* 0x000fe4000fffe03f */
[----:B------:R-:W-:Y:S02]  /*fe10*/  USHF.R.U32.HI UR4, URZ, 0x4, UR4 ;  /* 0x000000043f047899 */ /* 0x000fe40008011604 */
[----:B------:R-:W-:Y:S02]  /*fe20*/  USHF.R.U32.HI UR5, URZ, 0x4, UR5 ;  /* 0x000000043f057899 */ /* 0x000fe40008011605 */
[----:B------:R-:W-:-:S02]  /*fe30*/  USGXT.U32 UR4, UR4, 0xe ;  /* 0x0000000e0404789a */ /* 0x000fc40008000000 */
[----:B------:R-:W-:Y:S02]  /*fe40*/  USGXT.U32 UR6, UR5, 0xe ;  /* 0x0000000e0506789a */ /* 0x000fe40008000000 */
[----:B------:R-:W-:Y:S01]  /*fe50*/  UIADD3 UR8, UP0, UR4, 0x2, URZ ;  /* 0x0000000204087890 */ /* 0x000fe2000ff1e03f */
[----:B------:R-:W-:Y:S01]  /*fe60*/  UMOV UR5, 0x40000040 ;  /* 0x4000004000057882 */ /* 0x000fe20000000000 */
[----:B------:R-:W-:Y:S01]  /*fe70*/  UIADD3 UR10, UP1, UR6, 0x2, URZ ;  /* 0x00000002060a7890 */ /* 0x000fe2000ff3e03f */
[----:B--2---:R-:W-:-:S06]  /*fe80*/  WARPGROUP.ARRIVE ;  /* 0x00000000000079c5 */ /* 0x004fcc0000000000 */
[----:B------:R-:W-:Y:S01]  /*fe90*/  HGMMA.64x64x8.F32.TF32 R24, gdesc[UR4], R24, gsb0 ;  /* 0x04e00000041879f0 */ /* 0x000fe20008002818 */
[----:B------:R-:W-:Y:S01]  /*fea0*/  UMOV UR4, URZ ;  /* 0x0000003f00047c82 */ /* 0x000fe20008000000 */
[----:B------:R-:W-:Y:S01]  /*feb0*/  UMOV UR5, URZ ;  /* 0x0000003f00057c82 */ /* 0x000fe20008000000 */
[----:B------:R-:W-:Y:S02]  /*fec0*/  UIADD3.X UR9, UR4, 0x40000040, URZ, UP0, !UPT ;  /* 0x4000004004097890 */ /* 0x000fe400087fe43f */
[----:B------:R-:W-:Y:S02]  /*fed0*/  UIADD3.X UR11, UR5, 0x40000040, URZ, UP1, !UPT ;  /* 0x40000040050b7890 */ /* 0x000fe40008ffe43f */
[----:B------:R-:W-:Y:S02]  /*fee0*/  UIADD3.64 UR24, UR8, 0x2, URZ ;  /* 0x0000000208187897 */ /* 0x000fe4000fffe03f */
[----:B------:R-:W-:Y:S02]  /*fef0*/  UIADD3.64 UR26, UR10, 0x2, URZ ;  /* 0x000000020a1a7897 */ /* 0x000fe4000fffe03f */
[----:B------:R-:W-:-:S02]  /*ff00*/  UIADD3.64 UR20, UR8, 0x4, URZ ;  /* 0x0000000408147897 */ /* 0x000fc4000fffe03f */
[----:B------:R-:W-:Y:S02]  /*ff10*/  UIADD3.64 UR22, UR10, 0x4, URZ ;  /* 0x000000040a167897 */ /* 0x000fe4000fffe03f */
[----:B------:R-:W-:Y:S01]  /*ff20*/  UIADD3.64 UR4, UR8, 0x1fe, URZ ;  /* 0x000001fe08047897 */ /* 0x000fe2000fffe03f */
[----:B------:R-:W-:Y:S02]  /*ff30*/  WARPGROUP.DEPBAR.LE gsb0, 0x0 ;  /* 0x00008000000079c5 */ /* 0x000fe40000010000 */
[----:B------:R-:W-:-:S06]  /*ff40*/  WARPGROUP.ARRIVE ;  /* 0x00000000000079c5 */ /* 0x000fcc0000000000 */
[----:B------:R-:W-:Y:S03]  /*ff50*/  HGMMA.64x64x8.F32.TF32 R24, gdesc[UR8], R24, gsb0 ;  /* 0x04e00000081879f0 */ /* 0x000fe60008002818 */
[----:B------:R-:W-:Y:S02]  /*ff60*/  WARPGROUP.DEPBAR.LE gsb0, 0x0 ;  /* 0x00008000000079c5 */ /* 0x000fe40000010000 */
[----:B------:R-:W-:-:S06]  /*ff70*/  WARPGROUP.ARRIVE ;  /* 0x00000000000079c5 */ /* 0x000fcc0000000000 */
[----:B------:R-:W-:Y:S03]  /*ff80*/  HGMMA.64x64x8.F32.TF32 R24, gdesc[UR24], R24, gsb0 ;  /* 0x04e00000181879f0 */ /* 0x000fe60008002818 */
[----:B------:R-:W-:Y:S02]  /*ff90*/  WARPGROUP.DEPBAR.LE gsb0, 0x0 ;  /* 0x00008000000079c5 */ /* 0x000fe40000010000 */
[----:B------:R-:W-:-:S06]  /*ffa0*/  WARPGROUP.ARRIVE ;  /* 0x00000000000079c5 */ /* 0x000fcc0000000000 */
[----:B------:R-:W-:Y:S03]  /*ffb0*/  HGMMA.64x64x8.F32.TF32 R24, gdesc[UR20], R24, gsb0 ;  /* 0x04e00000141879f0 */ /* 0x000fe60008002818 */
[----:B------:R-:W-:Y:S02]  /*ffc0*/  WARPGROUP.DEPBAR.LE gsb0, 0x0 ;  /* 0x00008000000079c5 */ /* 0x000fe40000010000 */
[----:B------:R-:W-:Y:S01]  /*ffd0*/  WARPGROUP.ARRIVE ;  /* 0x00000000000079c5 */ /* 0x000fe20000000000 */
[----:B------:R-:W-:Y:S01]  /*ffe0*/  UIADD3.64 UR28, UR8, 0x200, URZ ;  /* 0x00000200081c7897 */ /* 0x000fe2000fffe03f */
[----:B------:R-:W-:Y:S04]  /*fff0*/  STL.64 [R1], R24 ;  /* 0x0000001801007387 */ /* 0x000fe80000100a00 */
[----:B------:R-:W-:Y:S01]  /*10000*/  HGMMA.64x64x8.F32.TF32 R216, gdesc[UR4], R216, gsb0 ;  /* 0x04e0000004d879f0 */ /* 0x000fe200080028d8 */
[----:B------:R-:W-:Y:S01]  /*10010*/  UMOV UR30, UR10 ;  /* 0x0000000a001e7c82 */ /* 0x000fe20008000000 */
[----:B------:R-:W-:Y:S01]  /*10020*/  UMOV UR31, UR11 ;  /* 0x0000000b001f7c82 */ /* 0x000fe20008000000 */
[----:B------:R-:W-:Y:S01]  /*10030*/  UIADD3.64 UR24, UR8, 0x202, URZ ;  /* 0x0000020208187897 */ /* 0x000fe2000fffe03f */
[----:B------:R-:W-:Y:S01]  /*10040*/  STL.64 [R1+0x8], R26 ;  /* 0x0000081a01007387 */ /* 0x000fe20000100a00 */
[----:B------:R-:W-:-:S02]  /*10050*/  UIADD3.64 UR20, UR8, 0x204, URZ ;  /* 0x0000020408147897 */ /* 0x000fc4000fffe03f */
[----:B------:R-:W-:Y:S01]  /*10060*/  UIADD3.64 UR4, UR8, 0x3fe, URZ ;  /* 0x000003fe08047897 */ /* 0x000fe2000fffe03f */
        /* <DEDUP_REMOVED lines=14> */
[----:B-1----:R-:W2:Y:S01]  /*10150*/  LDL.LU.64 R54, [R1+0x710] ;  /* 0x0007100001367983 */ /* 0x002ea20000300a00 */
[----:B------:R-:W-:-:S02]  /*10160*/  WARPGROUP.DEPBAR.LE gsb0, 0x0 ;  /* 0x00008000000079c5 */ /* 0x000fc40000010000 */
[----:B------:R-:W-:Y:S01]  /*10170*/  WARPGROUP.ARRIVE ;  /* 0x00000000000079c5 */ /* 0x000fe20000000000 */
[----:B------:R-:W2:Y:S04]  /*10180*/  LDL.LU.64 R52, [R1+0x708] ;  /* 0x0007080001347983 */ /* 0x000ea80000300a00 */
[----:B------:R-:W2:Y:S01]  /*10190*/  LDL.LU.64 R50, [R1+0x700] ;  /* 0x0007000001327983 */ /* 0x000ea20000300a00 */
[----:B------:R-:W-:Y:S03]  /*101a0*/  HGMMA.64x64x8.F32.TF32 R216, gdesc[UR28], R216, gsb0 ;  /* 0x04e000001cd879f0 */ /* 0x000fe600080028d8 */
[----:B------:R-:W2:Y:S01]  /*101b0*/  LDL.LU.64 R48, [R1+0x6f8] ;  /* 0x0006f80001307983 */ /* 0x000ea20000300a00 */
[----:B------:R-:W-:Y:S01]  /*101c0*/  UIADD3.64 UR28, UR8, 0x400, URZ ;  /* 0x00000400081c7897 */ /* 0x000fe2000fffe03f */
[----:B------:R-:W-:Y:S01]  /*101d0*/  UMOV UR30, UR10 ;  /* 0x0000000a001e7c82 */ /* 0x000fe20008000000 */
[----:B------:R-:W-:Y:S01]  /*101e0*/  UMOV UR31, UR11 ;  /* 0x0000000b001f7c82 */ /* 0x000fe20008000000 */
        /* <DEDUP_REMOVED lines=12> */
[----:B------:R-:W3:Y:S01]  /*102b0*/  LDL R8, [R1+0x4e0] ;  /* 0x0004e00001087983 */ /* 0x000ee20000100800 */
[----:B------:R-:W-:Y:S01]  /*102c0*/  VIADD R7, R19, 0xfffffffc ;  /* 0xfffffffc13077836 */ /* 0x000fe20000000000 */
[----:B------:R-:W-:Y:S01]  /*102d0*/  ISETP.GT.AND P1, PT, R3, RZ, PT ;  /* 0x000000ff0300720c */ /* 0x000fe20003f24270 */
[----:B------:R-:W-:-:S03]  /*102e0*/  UIADD3 UR14, UR14, 0x1, URZ ;  /* 0x000000010e0e7890 */ /* 0x000fc6000fffe03f */
[----:B------:R-:W-:Y:S01]  /*102f0*/  ISETP.GE.AND P0, PT, R17, R7, PT ;  /* 0x000000071100720c */ /* 0x000fe20003f06270 */
[----:B------:R-:W-:Y:S01]  /*10300*/  UISETP.GT.AND UP0, UPT, UR14, 0x4, UPT ;  /* 0x000000040e00788c */ /* 0x000fe2000bf04270 */
[----:B------:R-:W-:-:S03]  /*10310*/  SEL R7, RZ, 0x4, !P1 ;  /* 0x00000004ff077807 */ /* 0x000fc60004800000 */
[----:B------:R-:W-:Y:S01]  /*10320*/  USEL UR14, UR14, URZ, !UP0 ;  /* 0x0000003f0e0e7287 */ /* 0x000fe2000c000000 */
[----:B------:R-:W-:-:S04]  /*10330*/  SEL R7, R7, RZ, !P0 ;  /* 0x000000ff07077207 */ /* 0x000fc80004000000 */
[----:B------:R-:W-:Y:S01]  /*10340*/  ISETP.NE.U32.AND P1, PT, R7, RZ, PT ;  /* 0x000000ff0700720c */ /* 0x000fe20003f25070 */
[----:B------:R-:W-:Y:S02]  /*10350*/  WARPGROUP.DEPBAR.LE gsb0, 0x0 ;  /* 0x00008000000079c5 */ /* 0x000fe40000010000 */
[----:B------:R-:W-:-:S06]  /*10360*/  WARPGROUP.ARRIVE ;  /* 0x00000000000079c5 */ /* 0x000fcc0000000000 */
[----:B------:R-:W-:Y:S01]  /*10370*/  HGMMA.64x64x8.F32.TF32 R216, gdesc[UR24], R216, gsb0 ;  /* 0x04e0000018d879f0 */ /* 0x000fe200080028d8 */
[----:B------:R-:W-:Y:S02]  /*10380*/  UIADD3.64 UR24, UR8, 0x402, URZ ;  /* 0x0000040208187897 */ /* 0x000fe4000fffe03f */
        /* <DEDUP_REMOVED lines=11> */
[----:B------:R-:W-:Y:S01]  /*10440*/  UIADD3.64 UR28, UR8, 0x600, URZ ;  /* 0x00000600081c7897 */ /* 0x000fe2000fffe03f */
[----:B------:R-:W-:Y:S01]  /*10450*/  UMOV UR30, UR10 ;  /* 0x0000000a001e7c82 */ /* 0x000fe20008000000 */
[----:B------:R-:W-:Y:S01]  /*10460*/  UMOV UR31, UR11 ;  /* 0x0000000b001f7c82 */ /* 0x000fe20008000000 */
[----:B---3-5:R-:W-:-:S04]  /*10470*/  IADD3 R8, P2, R2, R8, RZ ;  /* 0x0000000802087210 */ /* 0x028fc80007f5e0ff */
[----:B------:R-:W-:Y:S01]  /*10480*/  IADD3.X R9, R0, R20, RZ, P2, !PT ;  /* 0x0000001400097210 */ /* 0x000fe200017fe4ff */
        /* <DEDUP_REMOVED lines=68> */
[----:B------:R-:W-:Y:S03]  /*108d0*/  HGMMA.64x64x8.F32.TF32 R56, gdesc[UR28], R56, gsb0 ;  /* 0x04e000001c3879f0 */ /* 0x000fe60008002838 */
        /* <DEDUP_REMOVED lines=8> */
[----:B--2---:R-:W-:-:S06]  /*10960*/  WARPGROUP.ARRIVE ;  /* 0x00000000000079c5 */ /* 0x004fcc0000000000 */
[----:B------:R-:W-:Y:S01]  /*10970*/  HGMMA.64x64x8.F32.TF32 R24, gdesc[UR4], R24, gsb0 ;  /* 0x04e00000041879f0 */ /* 0x000fe20008002818 */
[----:B------:R-:W-:Y:S01]  /*10980*/  UIADD3.64 UR4, UR8, 0xe00, URZ ;  /* 0x00000e0008047897 */ /* 0x000fe2000fffe03f */
[----:B------:R-:W-:Y:S01]  /*10990*/  UMOV UR6, UR10 ;  /* 0x0000000a00067c82 */ /* 0x000fe20008000000 */
[----:B------:R-:W-:Y:S01]  /*109a0*/  UMOV UR7, UR11 ;  /* 0x0000000b00077c82 */ /* 0x000fe20008000000 */
[----:B------:R-:W-:Y:S01]  /*109b0*/  UIADD3.64 UR8, UR8, 0xe04, URZ ;  /* 0x00000e0408087897 */ /* 0x000fe2000fffe03f */
[----:B------:R-:W-:Y:S01]  /*109c0*/  UMOV UR10, UR22 ;  /* 0x00000016000a7c82 */ /* 0x000fe20008000000 */
[----:B------:R-:W-:Y:S01]  /*109d0*/  UMOV UR11, UR23 ;  /* 0x00000017000b7c82 */ /* 0x000fe20008000000 */
[----:B------:R-:W-:Y:S02]  /*109e0*/  WARPGROUP.DEPBAR.LE gsb0, 0x0 ;  /* 0x00008000000079c5 */ /* 0x000fe40000010000 */
[----:B------:R-:W-:-:S06]  /*109f0*/  WARPGROUP.ARRIVE ;  /* 0x00000000000079c5 */ /* 0x000fcc0000000000 */
[----:B------:R-:W-:Y:S01]  /*10a00*/  HGMMA.64x64x8.F32.TF32 R24, gdesc[UR4], R24, gsb0 ;  /* 0x04e00000041879f0 */ /* 0x000fe20008002818 */
[----:B------:R-:W-:-:S06]  /*10a10*/  ULEA UR4, UR14, UR12, 0x10 ;  /* 0x0000000c0e047291 */ /* 0x000fcc000f8e803f */
[----:B------:R-:W-:Y:S01]  /*10a20*/  VIADD R7, R10, UR4 ;  /* 0x000000040a077c36 */ /* 0x000fe20008000000 */
[----:B------:R-:W-:Y:S02]  /*10a30*/  WARPGROUP.DEPBAR.LE gsb0, 0x0 ;  /* 0x00008000000079c5 */ /* 0x000fe40000010000 */
[----:B------:R-:W-:-:S06]  /*10a40*/  WARPGROUP.ARRIVE ;  /* 0x00000000000079c5 */ /* 0x000fcc0000000000 */
[----:B------:R-:W-:Y:S03]  /*10a50*/  HGMMA.64x64x8.F32.TF32 R24, gdesc[UR24], R24, gsb0 ;  /* 0x04e00000181879f0 */ /* 0x000fe60008002818 */
[----:B------:R-:W-:Y:S02]  /*10a60*/  WARPGROUP.DEPBAR.LE gsb0, 0x0 ;  /* 0x00008000000079c5 */ /* 0x000fe40000010000 */
[----:B------:R-:W-:-:S06]  /*10a70*/  WARPGROUP.ARRIVE ;  /* 0x00000000000079c5 */ /* 0x000fcc0000000000 */
[----:B------:R-:W-:Y:S03]  /*10a80*/  HGMMA.64x64x8.F32.TF32 R24, gdesc[UR8], R24, gsb0 ;  /* 0x04e00000081879f0 */ /* 0x000fe60008002818 */
[----:B------:R-:W-:Y:S02]  /*10a90*/  WARPGROUP.DEPBAR.LE gsb0, 0x0 ;  /* 0x00008000000079c5 */ /* 0x000fe40000010000 */
[----:B------:R-:W-:Y:S06]  /*10aa0*/  BAR.SYNC.DEFER_BLOCKING 0x0 ;  /* 0x0000000000007b1d */ /* 0x000fec0000010000 */
[----:B------:R-:W-:Y:S01]  /*10ab0*/  @!PT LDS RZ, [RZ] ;  /* 0x00000000fffff984 */ /* 0x000fe20000000800 */
[----:B------:R-:W-:Y:S01]  /*10ac0*/  @!PT LDS RZ, [RZ] ;  /* 0x00000000fffff984 */ /* 0x000fe20000000800 */
[----:B------:R-:W-:Y:S01]  /*10ad0*/  @!PT LDS RZ, [RZ] ;  /* 0x00000000fffff984 */ /* 0x000fe20000000800 */
[----:B------:R1:W-:Y:S04]  /*10ae0*/  LDGSTS.E [R7], desc[UR16][R8.64], P1 ;  /* 0x0000000008077fae */ /* 0x0003e80008921850 */
[----:B------:R-:W1:Y:S02]  /*10af0*/  LDL R9, [R1+0x4dc] ;  /* 0x0004dc0001097983 */ /* 0x000e640000100800 */
[----:B-1----:R-:W-:-:S02]  /*10b00*/  IADD3 R8, P2, R2, R9, RZ ;  /* 0x0000000902087210 */ /* 0x002fc40007f5e0ff */
[----:B------:R-:W2:Y:S03]  /*10b10*/  LDL R9, [R1+0x4c8] ;  /* 0x0004c80001097983 */ /* 0x000ea60000100800 */
[----:B--2---:R-:W-:-:S05]  /*10b20*/  IMAD.X R9, R0, 0x1, R9, P2 ;  /* 0x0000000100097824 */ /* 0x004fca00010e0609 */
[----:B------:R1:W-:Y:S04]  /*10b30*/  LDGSTS.E [R7+0x4000], desc[UR16][R8.64], P1 ;  /* 0x0400000008077fae */ /* 0x0003e80008921850 */
[----:B------:R-:W1:Y:S02]  /*10b40*/  LDL R9, [R1+0x4d8] ;  /* 0x0004d80001097983 */ /* 0x000e640000100800 */
[----:B-1----:R-:W-:Y:S02]  /*10b50*/  IADD3 R8, P2, R2, R9, RZ ;  /* 0x0000000902087210 */ /* 0x002fe40007f5e0ff */
[----:B------:R-:W2:Y:S03]  /*10b60*/  LDL R9, [R1+0x4cc] ;  /* 0x0004cc0001097983 */ /* 0x000ea60000100800 */
[----:B--2---:R-:W-:-:S05]  /*10b70*/  IMAD.X R9, R0, 0x1, R9, P2 ;  /* 0x0000000100097824 */ /* 0x004fca00010e0609 */
[----:B------:R1:W-:Y:S04]  /*10b80*/  LDGSTS.E [R7+0x8000], desc[UR16][R8.64], P1 ;  /* 0x0800000008077fae */ /* 0x0003e80008921850 */
[----:B------:R-:W2:Y:S01]  /*10b90*/  LDL R9, [R1+0x4d4] ;  /* 0x0004d40001097983 */ /* 0x000ea20000100800 */
[----:B------:R-:W-:-:S04]  /*10ba0*/  ISETP.GT.AND P2, PT, R3, 0x1, PT ;  /* 0x000000010300780c */ /* 0x000fc80003f44270 */
[----:B-1----:R-:W-:-:S04]  /*10bb0*/  SEL R8, RZ, 0x4, !P2 ;  /* 0x00000004ff087807 */ /* 0x002fc80005000000 */
[----:B------:R-:W-:-:S04]  /*10bc0*/  SEL R8, R8, RZ, !P0 ;  /* 0x000000ff08087207 */ /* 0x000fc80004000000 */
[----:B------:R-:W-:Y:S02]  /*10bd0*/  ISETP.NE.U32.AND P2, PT, R8, RZ, PT ;  /* 0x000000ff0800720c */ /* 0x000fe40003f45070 */
[----:B--2---:R-:W-:Y:S02]  /*10be0*/  IADD3 R8, P3, R2, R9, RZ ;  /* 0x0000000902087210 */ /* 0x004fe40007f7e0ff */
[----:B------:R-:W2:Y:S03]  /*10bf0*/  LDL R9, [R1+0x4d0] ;  /* 0x0004d00001097983 */ /* 0x000ea60000100800 */
[----:B--2---:R-:W-:-:S05]  /*10c00*/  IMAD.X R9, R0, 0x1, R9, P3 ;  /* 0x0000000100097824 */ /* 0x004fca00018e0609 */
[----:B------:R1:W-:Y:S02]  /*10c10*/  LDGSTS.E [R7+0xc000], desc[UR16][R8.64], P1 ;  /* 0x0c00000008077fae */ /* 0x0003e40008921850 */
[----:B-1----:R-:W-:-:S04]  /*10c20*/  IADD3 R8, P1, R2, R21, RZ ;  /* 0x0000001502087210 */ /* 0x002fc80007f3e0ff */
[----:B------:R-:W-:-:S05]  /*10c30*/  IADD3.X R9, R0, R22, RZ, P1, !PT ;  /* 0x0000001600097210 */ /* 0x000fca0000ffe4ff */
[----:B------:R1:W-:Y:S02]  /*10c40*/  LDGSTS.E [R7+0x4], desc[UR16][R8.64], P2 ;  /* 0x0000400008077fae */ /* 0x0003e40009121850 */
[----:B-1----:R-:W-:-:S05]  /*10c50*/  IADD3 R8, P1, R2, R23, RZ ;  /* 0x0000001702087210 */ /* 0x002fca0007f3e0ff */
[----:B------:R-:W-:-:S05]  /*10c60*/  IMAD.X R9, R0, 0x1, R248, P1 ;  /* 0x0000000100097824 */ /* 0x000fca00008e06f8 */
[----:B------:R1:W-:Y:S02]  /*10c70*/  LDGSTS.E [R7+0x4004], desc[UR16][R8.64], P2 ;  /* 0x0400400008077fae */ /* 0x0003e40009121850 */
[----:B-1----:R-:W-:-:S05]  /*10c80*/  IADD3 R8, P1, R2, R249, RZ ;  /* 0x000000f902087210 */ /* 0x002fca0007f3e0ff */
[----:B------:R-:W-:Y:S01]  /*10c90*/  IMAD.X R9, R0, 0x1, R250, P1 ;  /* 0x0000000100097824 */ /* 0x000fe200008e06fa */
[----:B------:R-:W-:-:S04]  /*10ca0*/  ISETP.GT.AND P1, PT, R3, 0x2, PT ;  /* 0x000000020300780c */ /* 0x000fc80003f24270 */
[----:B------:R1:W-:Y:S02]  /*10cb0*/  LDGSTS.E [R7+0x8004], desc[UR16][R8.64], P2 ;  /* 0x0800400008077fae */ /* 0x0003e40009121850 */
[----:B-1----:R-:W-:-:S04]  /*10cc0*/  SEL R8, RZ, 0x4, !P1 ;  /* 0x00000004ff087807 */ /* 0x002fc80004800000 */
[----:B------:R-:W-:-:S04]  /*10cd0*/  SEL R8, R8, RZ, !P0 ;  /* 0x000000ff08087207 */ /* 0x000fc80004000000 */
[----:B------:R-:W-:Y:S02]  /*10ce0*/  ISETP.NE.U32.AND P1, PT, R8, RZ, PT ;  /* 0x000000ff0800720c */ /* 0x000fe40003f25070 */
[----:B------:R-:W-:-:S05]  /*10cf0*/  IADD3 R8, P3, R2, R251, RZ ;  /* 0x000000fb02087210 */ /* 0x000fca0007f7e0ff */
[----:B------:R-:W-:-:S05]  /*10d00*/  IMAD.X R9, R0, 0x1, R252, P3 ;  /* 0x0000000100097824 */ /* 0x000fca00018e06fc */
[----:B------:R1:W-:Y:S04]  /*10d10*/  LDGSTS.E [R7+0xc004], desc[UR16][R8.64], P2 ;  /* 0x0c00400008077fae */ /* 0x0003e80009121850 */
[----:B------:R-:W1:Y:S02]  /*10d20*/  LDL R9, [R1+0x80] ;  /* 0x0000800001097983 */ /* 0x000e640000100800 */
[----:B-1----:R-:W-:Y:S02]  /*10d30*/  IADD3 R8, P2, R2, R9, RZ ;  /* 0x0000000902087210 */ /* 0x002fe40007f5e0ff */
[----:B------:R-:W2:Y:S03]  /*10d40*/  LDL R9, [R1+0x84] ;  /* 0x0000840001097983 */ /* 0x000ea60000100800 */
[----:B--2---:R-:W-:-:S05]  /*10d50*/  IMAD.X R9, R0, 0x1, R9, P2 ;  /* 0x0000000100097824 */ /* 0x004fca00010e0609 */
[----:B------:R1:W-:Y:S04]  /*10d60*/  LDGSTS.E [R7+0x8], desc[UR16][R8.64], P1 ;  /* 0x0000800008077fae */ /* 0x0003e80008921850 */
[----:B------:R-:W1:Y:S02]  /*10d70*/  LDL R9, [R1+0x88] ;  /* 0x0000880001097983 */ /* 0x000e640000100800 */
[----:B-1----:R-:W-:Y:S02]  /*10d80*/  IADD3 R8, P2, R2, R9, RZ ;  /* 0x0000000902087210 */ /* 0x002fe40007f5e0ff */
[----:B------:R-:W2:Y:S02]  /*10d90*/  LDL R9, [R1+0x8c] ;  /* 0x00008c0001097983 */ /* 0x000ea40000100800 */
[----:B--2---:R-:W-:-:S05]  /*10da0*/  IADD3.X R9, R0, R9, RZ, P2, !PT ;  /* 0x0000000900097210 */ /* 0x004fca00017fe4ff */
        /* <DEDUP_REMOVED lines=40> */
[----:B------:R-:W-:Y:S02]  /*11030*/  LOP3.LUT R7, R10, 0x10, RZ, 0x3c, !PT ;  /* 0x000000100a077812 */ /* 0x000fe400078e3cff */
[----:B--2---:R-:W-:Y:S02]  /*11040*/  IADD3 R8, P2, R2, R9, RZ ;  /* 0x0000000902087210 */ /* 0x004fe40007f5e0ff */
[----:B------:R-:W2:Y:S01]  /*11050*/  LDL R9, [R1+0xc4] ;  /* 0x0000c40001097983 */ /* 0x000ea20000100800 */
[----:B------:R-:W-:Y:S02]  /*11060*/  VIADD R7, R7, UR4 ;  /* 0x0000000407077c36 */ /* 0x000fe40008000000 */
[----:B--2---:R-:W-:-:S05]  /*11070*/  IMAD.X R9, R0, 0x1, R9, P2 ;  /* 0x0000000100097824 */ /* 0x004fca00010e0609 */
[----:B------:R1:W-:Y:S04]  /*11080*/  LDGSTS.E [R7], desc[UR16][R8.64], P1 ;  /* 0x0000000008077fae */ /* 0x0003e80008921850 */
        /* <DEDUP_REMOVED lines=95> */
[----:B------:R-:W-:Y:S01]  /*11680*/  VIADD R7, R7, UR4 ;  /* 0x0000000407077c36 */ /* 0x000fe20008000000 */
[----:B--2---:R-:W-:-:S05]  /*11690*/  IADD3.X R9, R0, R9, RZ, P2, !PT ;  /* 0x0000000900097210 */ /* 0x004fca00017fe4ff */
        /* <DEDUP_REMOVED lines=292> */
[----:B------:R-:W-:Y:S02]  /*128e0*/  IADD3 R7, R7, UR4, RZ ;  /* 0x0000000407077c10 */ /* 0x000fe4000fffe0ff */
        /* <DEDUP_REMOVED lines=284> */
[----:B------:R1:W-:Y:S01]  /*13ab0*/  LDGSTS.E [R7+0xc00c], desc[UR16][R8.64], P2 ;  /* 0x0c00c00008077fae */ /* 0x0003e20009121850 */
[----:B------:R-:W-:-:S03]  /*13ac0*/  ULEA UR4, UR14, UR12, 0xd ;  /* 0x0000000c0e047291 */ /* 0x000fc6000f8e683f */
[----:B------:R-:W0:Y:S01]  /*13ad0*/  LDGDEPBAR ;  /* 0x00000000000079af */ /* 0x000e220000000000 */
[----:B-1----:R-:W1:Y:S03]  /*13ae0*/  S2R R8, SR_TID.X ;  /* 0x0000000000087919 */ /* 0x002e660000002100 */
[----:B------:R-:W2:Y:S01]  /*13af0*/  LDL R9, [R1+0x440] ;  /* 0x0004400001097983 */ /* 0x000ea20000100800 */
[----:B-1----:R-:W-:-:S04]  /*13b00*/  LOP3.LUT R7, R8, 0x1f, RZ, 0xc0, !PT ;  /* 0x0000001f08077812 */ /* 0x002fc800078ec0ff */
[----:B------:R-:W-:-:S04]  /*13b10*/  ISETP.GE.AND P1, PT, R7, R3, PT ;  /* 0x000000030700720c */ /* 0x000fc80003f26270 */
[----:B------:R-:W-:-:S04]  /*13b20*/  SEL R7, RZ, 0x4, P1 ;  /* 0x00000004ff077807 */ /* 0x000fc80000800000 */
[----:B------:R-:W-:-:S04]  /*13b30*/  SEL R7, R7, RZ, !P0 ;  /* 0x000000ff07077207 */ /* 0x000fc80004000000 */
[----:B------:R-:W-:Y:S02]  /*13b40*/  ISETP.NE.U32.AND P0, PT, R7, RZ, PT ;  /* 0x000000ff0700720c */ /* 0x000fe40003f05070 */
[----:B------:R-:W3:Y:S01]  /*13b50*/  LDL R7, [R1+0x444] ;  /* 0x0004440001077983 */ /* 0x000ee20000100800 */
[----:B--2---:R-:W-:-:S05]  /*13b60*/  IADD3 R8, P1, R6, R9, RZ ;  /* 0x0000000906087210 */ /* 0x004fca0007f3e0ff */
[----:B---3--:R-:W-:Y:S02]  /*13b70*/  IMAD.X R9, R5, 0x1, R7, P1 ;  /* 0x0000000105097824 */ /* 0x008fe400008e0607 */
[----:B------:R-:W-:-:S05]  /*13b80*/  VIADD R7, R18, UR4 ;  /* 0x0000000412077c36 */ /* 0x000fca0008000000 */
        /* <DEDUP_REMOVED lines=37> */
[----:B-1----:R-:W-:Y:S02]  /*13de0*/  LOP3.LUT R7, R18, 0x40, RZ, 0x3c, !PT ;  /* 0x0000004012077812 */ /* 0x002fe400078e3cff */
[----:B--2---:R-:W-:Y:S02]  /*13df0*/  IADD3 R8, P1, R6, R9, RZ ;  /* 0x0000000906087210 */ /* 0x004fe40007f3e0ff */
[----:B------:R-:W2:Y:S01]  /*13e00*/  LDL R9, [R1+0x44c] ;  /* 0x00044c0001097983 */ /* 0x000ea20000100800 */
[----:B------:R-:W-:Y:S01]  /*13e10*/  VIADD R7, R7, UR4 ;  /* 0x0000000407077c36 */ /* 0x000fe20008000000 */
        /* <DEDUP_REMOVED lines=34> */
[----:B------:R-:W2:Y:S01]  /*14040*/  LDL R9, [R1+0x4bc] ;  /* 0x0004bc0001097983 */ /* 0x000ea20000100800 */
[----:B------:R-:W-:Y:S01]  /*14050*/  VIADD R17, R17, 0x1 ;  /* 0x0000000111117836 */ /* 0x000fe20000000000 */
[----:B------:R-:W-:-:S02]  /*14060*/  LEA R2, P2, R4, R2, 0x2 ;  /* 0x0000000204027211 */ /* 0x000fc400078410ff */
[----:B------:R-:W-:Y:S01]  /*14070*/  IADD3 R3, R3, -0x20, RZ ;  /* 0xffffffe003037810 */ /* 0x000fe20007ffe0ff */
[----:B--2---:R-:W-:Y:S01]  /*14080*/  IMAD.X R9, R5, 0x1, R9, P1 ;  /* 0x0000000105097824 */ /* 0x004fe200008e0609 */
[----:B------:R-:W-:-:S04]  /*14090*/  LEA R6, P1, R13, R6, 0x2 ;  /* 0x000000060d067211 */ /* 0x000fc800078210ff */
[----:B------:R1:W-:Y:S01]  /*140a0*/  LDGSTS.E [R7+0x51e00], desc[UR16][R8.64], P0 ;  /* 0x51e0000008077fae */ /* 0x0003e20008121850 */
[----:B------:R-:W-:-:S03]  /*140b0*/  ISETP.NE.U32.AND P0, PT, R19, R17, PT ;  /* 0x000000111300720c */ /* 0x000fc60003f05070 */
[----:B------:R-:W0:Y:S01]  /*140c0*/  LDGDEPBAR ;  /* 0x00000000000079af */ /* 0x000e220000000000 */
[----:B-1----:R-:W-:Y:S02]  /*140d0*/  SHF.R.S32.HI R9, RZ, 0x1f, R4 ;  /* 0x0000001fff097819 */ /* 0x002fe40000011404 */
[----:B------:R-:W-:Y:S02]  /*140e0*/  SHF.R.S32.HI R8, RZ, 0x1f, R13 ;  /* 0x0000001fff087819 */ /* 0x000fe4000001140d */
[----:B------:R-:W-:Y:S02]  /*140f0*/  SHF.L.U64.HI R9, R4, 0x2, R9 ;  /* 0x0000000204097819 */ /* 0x000fe40000010209 */
[----:B------:R-:W-:-:S03]  /*14100*/  SHF.L.U64.HI R8, R13, 0x2, R8 ;  /* 0x000000020d087819 */ /* 0x000fc60000010208 */
[----:B------:R-:W-:Y:S02]  /*14110*/  IMAD.X R0, R0, 0x1, R9, P2 ;  /* 0x0000000100007824 */ /* 0x000fe400010e0609 */
[----:B------:R-:W-:Y:S01]  /*14120*/  IMAD.X R5, R5, 0x1, R8, P1 ;  /* 0x0000000105057824 */ /* 0x000fe200008e0608 */
[----:B------:R-:W-:Y:S06]  /*14130*/  @P0 BRA `(.L_x_1) ;  /* 0xffffffb800900947 */ /* 0x000fec000383ffff */
.L_x_0:
[----:B-----5:R-:W2:Y:S01]  /*14140*/  LDL.LU R8, [R1+0x4ec] ;  /* 0x0004ec0001087983 */ /* 0x020ea20000300800 */
[----:B------:R-:W-:-:S04]  /*14150*/  DEPBAR.LE SB0, 0x0 ;  /* 0x000080000000791a */ /* 0x000fc80000000000 */
[----:B------:R-:W3:Y:S01]  /*14160*/  LDL.LU R7, [R1+0x4e8] ;  /* 0x0004e80001077983 */ /* 0x000ee20000300800 */
[----:B------:R-:W1:Y:S01]  /*14170*/  S2R R9, SR_TID.X ;  /* 0x0000000000097919 */ /* 0x000e620000002100 */
[----:B------:R-:W4:Y:S01]  /*14180*/  S2R R17, SR_TID.X ;  /* 0x0000000000117919 */ /* 0x000f220000002100 */
[----:B------:R-:W-:Y:S01]  /*14190*/  IMAD.MOV.U32 R6, RZ, RZ, R216 ;  /* 0x000000ffff067224 */ /* 0x000fe200078e00d8 */
[----:B------:R-:W-:Y:S01]  /*141a0*/  MOV R20, R184 ;  /* 0x000000b800147202 */ /* 0x000fe20000000f00 */
[----:B------:R-:W-:Y:S01]  /*141b0*/  IMAD.MOV.U32 R21, RZ, RZ, R186 ;  /* 0x000000ffff157224 */ /* 0x000fe200078e00ba */
[----:B------:R-:W2:Y:S01]  /*141c0*/  LDL.LU R4, [R1] ;  /* 0x0000000001047983 */ /* 0x000ea20000300800 */
[----:B------:R-:W-:Y:S01]  /*141d0*/  IMAD.MOV.U32 R22, RZ, RZ, R152 ;  /* 0x000000ffff167224 */ /* 0x000fe200078e0098 */
[----:B------:R-:W-:Y:S01]  /*141e0*/  ULDC UR5, c[0x0][0x22c] ;  /* 0x00008b0000057ab9 */ /* 0x000fe20000000800 */
[----:B------:R-:W-:Y:S01]  /*141f0*/  IMAD.MOV.U32 R23, RZ, RZ, R154 ;  /* 0x000000ffff177224 */ /* 0x000fe200078e009a */
[----:B------:R-:W2:Y:S01]  /*14200*/  LDL.LU R5, [R1+0x8] ;  /* 0x0000080001057983 */ /* 0x000ea20000300800 */
[----:B------:R-:W-:Y:S01]  /*14210*/  ULDC UR4, c[0x0][0x22c] ;  /* 0x00008b0000047ab9 */ /* 0x000fe20000000800 */
[----:B------:R-:W2:Y:S01]  /*14220*/  LDC R10, c[0x0][0x244] ;  /* 0x00009100ff0a7b82 */ /* 0x000ea20000000800 */
[----:B------:R-:W-:Y:S01]  /*14230*/  ULDC.64 UR8, c[0x0][0x220] ;  /* 0x0000880000087ab9 */ /* 0x000fe20000000a00 */
[----:B------:R-:W-:Y:S01]  /*14240*/  ULDC.64 UR30, c[0x0][0x228] ;  /* 0x00008a00001e7ab9 */ /* 0x000fe20000000a00 */
[----:B------:R-:W-:Y:S01]  /*14250*/  ULDC.64 UR6, c[0x0][0x228] ;  /* 0x00008a0000067ab9 */ /* 0x000fe20000000a00 */
[----:B------:R-:W-:Y:S01]  /*14260*/  ULDC UR28, c[0x0][0x248] ;  /* 0x00009200001c7ab9 */ /* 0x000fe20000000800 */
[----:B------:R-:W-:Y:S01]  /*14270*/  ULDC.64 UR14, c[0x0][0x228] ;  /* 0x00008a00000e7ab9 */ /* 0x000fe20000000a00 */
[----:B------:R-:W-:Y:S01]  /*14280*/  ULDC.64 UR10, c[0x0][0x228] ;  /* 0x00008a00000a7ab9 */ /* 0x000fe20000000a00 */
[----:B------:R-:W-:Y:S01]  /*14290*/  ULDC.64 UR26, c[0x0][0x228] ;  /* 0x00008a00001a7ab9 */ /* 0x000fe20000000a00 */
[----:B------:R-:W-:Y:S01]  /*142a0*/  ULDC.64 UR22, c[0x0][0x228] ;  /* 0x00008a0000167ab9 */ /* 0x000fe20000000a00 */
[----:B------:R-:W-:Y:S01]  /*142b0*/  ULDC.64 UR20, c[0x0][0x228] ;  /* 0x00008a0000147ab9 */ /* 0x000fe20000000a00 */
[----:B------:R-:W-:Y:S01]  /*142c0*/  ULDC.64 UR18, c[0x0][0x228] ;  /* 0x00008a0000127ab9 */ /* 0x000fe20000000a00 */
[----:B------:R-:W-:Y:S01]  /*142d0*/  ULDC.64 UR24, c[0x0][0x228] ;  /* 0x00008a0000187ab9 */ /* 0x000fe20000000a00 */
[----:B-1----:R-:W-:-:S02]  /*142e0*/  IMAD.SHL.U32 R2, R9, 0x10, RZ ;  /* 0x0000001009027824 */ /* 0x002fc400078e00ff */
[----:B------:R-:W-:-:S03]  /*142f0*/  IMAD.SHL.U32 R0, R9, 0x40, RZ ;  /* 0x0000004009007824 */ /* 0x000fc600078e00ff */
[----:B------:R-:W-:Y:S02]  /*14300*/  LOP3.LUT R2, R2, 0xf0, RZ, 0xc0, !PT ;  /* 0x000000f002027812 */ /* 0x000fe400078ec0ff */
[----:B------:R-:W-:Y:S02]  /*14310*/  LOP3.LUT R0, R0, 0x400, RZ, 0xc0, !PT ;  /* 0x0000040000007812 */ /* 0x000fe400078ec0ff */
[----:B----4-:R-:W-:Y:S02]  /*14320*/  LOP3.LUT R3, R17, 0x60, RZ, 0xc0, !PT ;  /* 0x0000006011037812 */ /* 0x010fe400078ec0ff */
[----:B------:R-:W-:-:S04]  /*14330*/  IADD3 R0, R0, UR12, R2 ;  /* 0x0000000c00007c10 */ /* 0x000fc8000fffe002 */
[----:B------:R-:W-:Y:S01]  /*14340*/  LEA R0, R3, R0, 0x3 ;  /* 0x0000000003007211 */ /* 0x000fe200078e18ff */
[----:B------:R-:W-:Y:S01]  /*14350*/  BAR.SYNC.DEFER_BLOCKING 0x0 ;  /* 0x0000000000007b1d */ /* 0x000fe20000010000 */
[----:B------:R-:W-:-:S04]  /*14360*/  LOP3.LUT R17, R17, 0x7f, RZ, 0xc0, !PT ;  /* 0x0000007f11117812 */ /* 0x000fc800078ec0ff */
[----:B------:R-:W-:Y:S02]  /*14370*/  LEA R17, R17, UR12, 0x4 ;  /* 0x0000000c11117c11 */ /* 0x000fe4000f8e20ff */
[----:B---3--:R-:W-:Y:S01]  /*14380*/  ISETP.GE.AND P1, PT, R12, R7, PT ;  /* 0x000000070c00720c */ /* 0x008fe20003f26270 */
[----:B------:R-:W-:Y:S01]  /*14390*/  IMAD.MOV.U32 R7, RZ, RZ, R218 ;  /* 0x000000ffff077224 */ /* 0x000fe200078e00da */
[C---:B--2---:R-:W-:Y:S01]  /*143a0*/  ISETP.GE.AND P0, PT, R11.reuse, R8, PT ;  /* 0x000000080b00720c */ /* 0x044fe20003f06270 */
[----:B------:R-:W-:Y:S01]  /*143b0*/  VIADD R3, R11, 0x2 ;  /* 0x000000020b037836 */ /* 0x000fe20000000000 */
[----:B------:R-:W-:Y:S02]  /*143c0*/  ULDC.64 UR12, c[0x0][0x228] ;  /* 0x00008a00000c7ab9 */ /* 0x000fe40000000a00 */
[----:B------:R1:W-:Y:S01]  /*143d0*/  STSM.16.M88.4 [R0], R4 ;  /* 0x0000000400007844 */ /* 0x0003e20000000200 */
[----:B------:R-:W-:Y:S06]  /*143e0*/  BAR.SYNC.DEFER_BLOCKING 0x0 ;  /* 0x0000000000007b1d */ /* 0x000fec0000010000 */
[----:B------:R-:W2:Y:S02]  /*143f0*/  LDS.128 R248, [R17] ;  /* 0x0000000011f87984 */ /* 0x000ea40000000c00 */
[----:B------:R-:W-:Y:S06]  /*14400*/  BAR.SYNC.DEFER_BLOCKING 0x0 ;  /* 0x0000000000007b1d */ /* 0x000fec0000010000 */
[----:B------:R-:W-:Y:S02]  /*14410*/  STSM.16.M88.4 [R0], R20 ;  /* 0x0000001400007844 */ /* 0x000fe40000000200 */
[----:B------:R-:W-:Y:S06]  /*14420*/  BAR.SYNC.DEFER_BLOCKING 0x0 ;  /* 0x0000000000007b1d */ /* 0x000fec0000010000 */
[----:B------:R-:W3:Y:S01]  /*14430*/  LDS.128 R20, [R17] ;  /* 0x0000000011147984 */ /* 0x000ee20000000c00 */
[----:B-1----:R-:W-:Y:S01]  /*14440*/  IMAD.MOV.U32 R4, RZ, RZ, R120 ;  /* 0x000000ffff047224 */ /* 0x002fe200078e0078 */
[----:B------:R-:W-:Y:S01]  /*14450*/  MOV R5, R122 ;  /* 0x0000007a00057202 */ /* 0x000fe20000000f00 */
[----:B------:R-:W-:-:S02]  /*14460*/  IMAD.MOV.U32 R6, RZ, RZ, R88 ;  /* 0x000000ffff067224 */ /* 0x000fc400078e0058 */
[----:B------:R-:W-:Y:S01]  /*14470*/  IMAD.MOV.U32 R7, RZ, RZ, R90 ;  /* 0x000000ffff077224 */ /* 0x000fe200078e005a */
[----:B------:R-:W-:Y:S06]  /*14480*/  BAR.SYNC.DEFER_BLOCKING 0x0 ;  /* 0x0000000000007b1d */ /* 0x000fec0000010000 */
[----:B--2---:R-:W-:Y:S04]  /*14490*/  STL.64 [R1+0x100], R248 ;  /* 0x000100f801007387 */ /* 0x004fe80000100a00 */
[----:B------:R-:W-:Y:S04]  /*144a0*/  STL.64 [R1+0x108], R250 ;  /* 0x000108fa01007387 */ /* 0x000fe80000100a00 */
[----:B------:R1:W-:Y:S04]  /*144b0*/  STSM.16.M88.4 [R0], R4 ;  /* 0x0000000400007844 */ /* 0x0003e80000000200 */
[----:B---3--:R2:W-:Y:S04]  /*144c0*/  STL.64 [R1+0xf0], R20 ;  /* 0x0000f01401007387 */ /* 0x0085e80000100a00 */
[----:B------:R3:W-:Y:S04]  /*144d0*/  STL.64 [R1+0xf8], R22 ;  /* 0x0000f81601007387 */ /* 0x0007e80000100a00 */
[----:B-1----:R-:W4:Y:S04]  /*144e0*/  LDL.LU R4, [R1+0x4] ;  /* 0x0000040001047983 */ /* 0x002f280000300800 */
[----:B------:R-:W4:Y:S01]  /*144f0*/  LDL.LU R5, [R1+0xc] ;  /* 0x00000c0001057983 */ /* 0x000f220000300800 */
[----:B------:R-:W-:-:S02]  /*14500*/  IMAD.MOV.U32 R6, RZ, RZ, R217 ;  /* 0x000000ffff067224 */ /* 0x000fc400078e00d9 */
[----:B------:R-:W-:Y:S01]  /*14510*/  IMAD.MOV.U32 R7, RZ, RZ, R219 ;  /* 0x000000ffff077224 */ /* 0x000fe200078e00db */
[----:B------:R-:W-:Y:S01]  /*14520*/  BAR.SYNC.DEFER_BLOCKING 0x0 ;  /* 0x0000000000007b1d */ /* 0x000fe20000010000 */
[----:B--2---:R-:W-:Y:S01]  /*14530*/  IMAD.MOV.U32 R20, RZ, RZ, R56 ;  /* 0x000000ffff147224 */ /* 0x004fe200078e0038 */
[----:B---3--:R-:W-:Y:S01]  /*14540*/  MOV R22, R24 ;  /* 0x0000001800167202 */ /* 0x008fe20000000f00 */
[----:B------:R-:W-:-:S03]  /*14550*/  IMAD.MOV.U32 R21, RZ, RZ, R58 ;  /* 0x000000ffff157224 */ /* 0x000fc600078e003a */
[----:B------:R-:W1:Y:S01]  /*14560*/  LDS.128 R216, [R17] ;  /* 0x0000000011d87984 */ /* 0x000e620000000c00 */
[----:B------:R-:W-:Y:S01]  /*14570*/  IMAD.MOV.U32 R23, RZ, RZ, R26 ;  /* 0x000000ffff177224 */ /* 0x000fe200078e001a */
[----:B------:R-:W-:Y:S06]  /*14580*/  BAR.SYNC.DEFER_BLOCKING 0x0 ;  /* 0x0000000000007b1d */ /* 0x000fec0000010000 */
[----:B------:R-:W-:Y:S02]  /*14590*/  STSM.16.M88.4 [R0], R20 ;  /* 0x0000001400007844 */ /* 0x000fe40000000200 */
[----:B------:R-:W-:Y:S06]  /*145a0*/  BAR.SYNC.DEFER_BLOCKING 0x0 ;  /* 0x0000000000007b1d */ /* 0x000fec0000010000 */
[----:B------:R-:W2:Y:S02]  /*145b0*/  LDS.128 R20, [R17] ;  /* 0x0000000011147984 */ /* 0x000ea40000000c00 */
[----:B------:R-:W-:Y:S06]  /*145c0*/  BAR.SYNC.DEFER_BLOCKING 0x0 ;  /* 0x0000000000007b1d */ /* 0x000fec0000010000 */
[----:B-1----:R-:W-:Y:S04]  /*145d0*/  STL.64 [R1+0xe0], R216 ;  /* 0x0000e0d801007387 */ /* 0x002fe80000100a00 */
[----:B------:R-:W-:Y:S04]  /*145e0*/  STL.64 [R1+0xe8], R218 ;  /* 0x0000e8da01007387 */ /* 0x000fe80000100a00 */
[----:B--2---:R1:W-:Y:S04]  /*145f0*/  STL.64 [R1+0xd0], R20 ;  /* 0x0000d01401007387 */ /* 0x0043e80000100a00 */
[----:B------:R2:W-:Y:S01]  /*14600*/  STL.64 [R1+0xd8], R22 ;  /* 0x0000d81601007387 */ /* 0x0005e20000100a00 */
[----:B-1----:R-:W-:Y:S01]  /*14610*/  IMAD.MOV.U32 R20, RZ, RZ, R185 ;  /* 0x000000ffff147224 */ /* 0x002fe200078e00b9 */
[----:B------:R-:W-:Y:S01]  /*14620*/  MOV R21, R187 ;  /* 0x000000bb00157202 */ /* 0x000fe20000000f00 */
[----:B--2---:R-:W-:-:S02]  /*14630*/  IMAD.MOV.U32 R22, RZ, RZ, R153 ;  /* 0x000000ffff167224 */ /* 0x004fc400078e0099 */
[----:B------:R-:W-:Y:S01]  /*14640*/  IMAD.MOV.U32 R23, RZ, RZ, R155 ;  /* 0x000000ffff177224 */ /* 0x000fe200078e009b */
[----:B----4-:R1:W-:Y:S02]  /*14650*/  STSM.16.M88.4 [R0], R4 ;  /* 0x0000000400007844 */ /* 0x0103e40000000200 */
[----:B-1----:R-:W-:Y:S01]  /*14660*/  MOV R6, R89 ;  /* 0x0000005900067202 */ /* 0x002fe20000000f00 */
[----:B------:R-:W-:Y:S01]  /*14670*/  IMAD.MOV.U32 R7, RZ, RZ, R91 ;  /* 0x000000ffff077224 */ /* 0x000fe200078e005b */
[----:B------:R-:W-:Y:S06]  /*14680*/  BAR.SYNC.DEFER_BLOCKING 0x0 ;  /* 0x0000000000007b1d */ /* 0x000fec0000010000 */
[----:B------:R-:W1:Y:S02]  /*14690*/  LDS.128 R88, [R17] ;  /* 0x0000000011587984 */ /* 0x000e640000000c00 */
[----:B------:R-:W-:Y:S06]  /*146a0*/  BAR.SYNC.DEFER_BLOCKING 0x0 ;  /* 0x0000000000007b1d */ /* 0x000fec0000010000 */
[----:B------:R-:W-:Y:S04]  /*146b0*/  STSM.16.M88.4 [R0], R20 ;  /* 0x0000001400007844 */ /* 0x000fe80000000200 */
[----:B-1----:R-:W-:Y:S04]  /*146c0*/  STL.64 [R1+0xc0], R88 ;  /* 0x0000c05801007387 */ /* 0x002fe80000100a00 */
[----:B------:R-:W-:Y:S01]  /*146d0*/  STL.64 [R1+0xc8], R90 ;  /* 0x0000c85a01007387 */ /* 0x000fe20000100a00 */
[----:B------:R-:W-:Y:S06]  /*146e0*/  BAR.SYNC.DEFER_BLOCKING 0x0 ;  /* 0x0000000000007b1d */ /* 0x000fec0000010000 */
[----:B------:R-:W1:Y:S01]  /*146f0*/  LDS.128 R88, [R17] ;  /* 0x0000000011587984 */ /* 0x000e620000000c00 */
[----:B------:R-:W-:-:S02]  /*14700*/  IMAD.MOV.U32 R4, RZ, RZ, R121 ;  /* 0x000000ffff047224 */ /* 0x000fc400078e0079 */
[----:B------:R-:W-:Y:S01]  /*14710*/  IMAD.MOV.U32 R5, RZ, RZ, R123 ;  /* 0x000000ffff057224 */ /* 0x000fe200078e007b */
[----:B------:R-:W-:Y:S06]  /*14720*/  BAR.SYNC.DEFER_BLOCKING 0x0 ;  /* 0x0000000000007b1d */ /* 0x000fec0000010000 */
[----:B------:R2:W-:Y:S04]  /*14730*/  STSM.16.M88.4 [R0], R4 ;  /* 0x0000000400007844 */ /* 0x0005e80000000200 */
[----:B-1----:R-:W-:Y:S04]  /*14740*/  STL [R1+0xb4], R89 ;  /* 0x0000b45901007387 */ /* 0x002fe80000100800 */
[----:B------:R-:W-:Y:S04]  /*14750*/  STL.64 [R1+0xb8], R90 ;  /* 0x0000b85a01007387 */ /* 0x000fe80000100a00 */
[----:B--2---:R-:W2:Y:S04]  /*14760*/  LDL.LU R4, [R1+0x10] ;  /* 0x0000100001047983 */ /* 0x004ea80000300800 */
[----:B------:R-:W2:Y:S01]  /*14770*/  LDL.LU R5, [R1+0x18] ;  /* 0x0000180001057983 */ /* 0x000ea20000300800 */
[----:B------:R-:W-:Y:S01]  /*14780*/  MOV R22, R25 ;  /* 0x0000001900167202 */ /* 0x000fe20000000f00 */
[----:B------:R-:W-:Y:S01]  /*14790*/  IMAD.MOV.U32 R23, RZ, RZ, R27 ;  /* 0x000000ffff177224 */ /* 0x000fe200078e001b */
[----:B------:R-:W-:Y:S01]  /*147a0*/  BAR.SYNC.DEFER_BLOCKING 0x0 ;  /* 0x0000000000007b1d */ /* 0x000fe20000010000 */
[----:B------:R-:W-:-:S02]  /*147b0*/  IMAD.MOV.U32 R20, RZ, RZ, R57 ;  /* 0x000000ffff147224 */ /* 0x000fc400078e0039 */
[----:B------:R-:W-:-:S03]  /*147c0*/  IMAD.MOV.U32 R21, RZ, RZ, R59 ;  /* 0x000000ffff157224 */ /* 0x000fc600078e003b */
[----:B------:R-:W1:Y:S02]  /*147d0*/  LDS.128 R24, [R17] ;  /* 0x0000000011187984 */ /* 0x000e640000000c00 */
[----:B------:R-:W-:Y:S01]  /*147e0*/  BAR.SYNC.DEFER_BLOCKING 0x0 ;  /* 0x0000000000007b1d */ /* 0x000fe20000010000 */
[----:B------:R-:W-:-:S05]  /*147f0*/  ISETP.GE.AND P4, PT, R3, UR5, PT ;  /* 0x0000000503007c0c */ /* 0x000fca000bf86270 */
[----:B------:R3:W-:Y:S04]  /*14800*/  STSM.16.M88.4 [R0], R20 ;  /* 0x0000001400007844 */ /* 0x0007e80000000200 */
[----:B-1----:R-:W-:Y:S01]  /*14810*/  STL [R1+0xa4], R25 ;  /* 0x0000a41901007387 */ /* 0x002fe20000100800 */
[----:B------:R-:W-:-:S03]  /*14820*/  IMAD.MOV.U32 R3, RZ, RZ, R24 ;  /* 0x000000ffff037224 */ /* 0x000fc600078e0018 */
[----:B------:R-:W-:Y:S01]  /*14830*/  STL.64 [R1+0xa8], R26 ;  /* 0x0000a81a01007387 */ /* 0x000fe20000100a00 */
[----:B------:R-:W-:Y:S01]  /*14840*/  BAR.SYNC.DEFER_BLOCKING 0x0 ;  /* 0x0000000000007b1d */ /* 0x000fe20000010000 */
[----:B------:R-:W-:Y:S02]  /*14850*/  IMAD.MOV.U32 R6, RZ, RZ, R220 ;  /* 0x000000ffff067224 */ /* 0x000fe400078e00dc */
[----:B------:R-:W-:-:S03]  /*14860*/  IMAD.MOV.U32 R7, RZ, RZ, R222 ;  /* 0x000000ffff077224 */ /* 0x000fc600078e00de */
[----:B------:R-:W1:Y:S02]  /*14870*/  LDS.128 R24, [R17] ;  /* 0x0000000011187984 */ /* 0x000e640000000c00 */
[----:B------:R-:W-:Y:S01]  /*14880*/  BAR.SYNC.DEFER_BLOCKING 0x0 ;  /* 0x0000000000007b1d */ /* 0x000fe20000010000 */
[----:B---3--:R-:W-:Y:S02]  /*14890*/  IMAD.MOV.U32 R20, RZ, RZ, R188 ;  /* 0x000000ffff147224 */ /* 0x008fe400078e00bc */
[----:B------:R-:W-:Y:S02]  /*148a0*/  IMAD.MOV.U32 R21, RZ, RZ, R190 ;  /* 0x000000ffff157224 */ /* 0x000fe400078e00be */
[----:B------:R-:W-:Y:S02]  /*148b0*/  IMAD.MOV.U32 R22, RZ, RZ, R156 ;  /* 0x000000ffff167224 */ /* 0x000fe400078e009c */
[----:B------:R-:W-:Y:S01]  /*148c0*/  IMAD.MOV.U32 R23, RZ, RZ, R158 ;  /* 0x000000ffff177224 */ /* 0x000fe200078e009e */
[----:B-1----:R-:W-:Y:S01]  /*148d0*/  STL [R1+0x94], R25 ;  /* 0x0000941901007387 */ /* 0x002fe20000100800 */
[----:B------:R-:W-:-:S03]  /*148e0*/  MOV R8, R24 ;  /* 0x0000001800087202 */ /* 0x000fc60000000f00 */
[----:B------:R-:W-:Y:S04]  /*148f0*/  STL.64 [R1+0x98], R26 ;  /* 0x0000981a01007387 */ /* 0x000fe80000100a00 */
[----:B--2---:R-:W-:Y:S01]  /*14900*/  STSM.16.M88.4 [R0], R4 ;  /* 0x0000000400007844 */ /* 0x004fe20000000200 */
        /* <DEDUP_REMOVED lines=8> */
[----:B------:R-:W-:Y:S01]  /*14990*/  MOV R4, R124 ;  /* 0x0000007c00047202 */ /* 0x000fe20000000f00 */
[----:B------:R-:W-:-:S02]  /*149a0*/  IMAD.MOV.U32 R5, RZ, RZ, R126 ;  /* 0x000000ffff057224 */ /* 0x000fc400078e007e */
[----:B------:R-:W-:Y:S02]  /*149b0*/  IMAD.MOV.U32 R6, RZ, RZ, R92 ;  /* 0x000000ffff067224 */ /* 0x000fe400078e005c */
[----:B------:R-:W-:Y:S01]  /*149c0*/  IMAD.MOV.U32 R7, RZ, RZ, R94 ;  /* 0x000000ffff077224 */ /* 0x000fe200078e005e */
[----:B------:R-:W-:Y:S06]  /*149d0*/  BAR.SYNC.DEFER_BLOCKING 0x0 ;  /* 0x0000000000007b1d */ /* 0x000fec0000010000 */
[----:B------:R2:W-:Y:S02]  /*149e0*/  STSM.16.M88.4 [R0], R4 ;  /* 0x0000000400007844 */ /* 0x0005e40000000200 */
[----:B------:R-:W-:Y:S06]  /*149f0*/  BAR.SYNC.DEFER_BLOCKING 0x0 ;  /* 0x0000000000007b1d */ /* 0x000fec0000010000 */
[----:B-1----:R1:W-:Y:S04]  /*14a00*/  STL.64 [R1], R24 ;  /* 0x0000001801007387 */ /* 0x0023e80000100a00 */
[----:B------:R3:W-:Y:S04]  /*14a10*/  STL [R1+0x8], R26 ;  /* 0x0000081a01007387 */ /* 0x0007e80000100800 */
[----:B--2---:R-:W2:Y:S04]  /*14a20*/  LDL.LU R4, [R1+0x14] ;  /* 0x0000140001047983 */ /* 0x004ea80000300800 */
[----:B------:R-:W2:Y:S04]  /*14a30*/  LDL.LU R5, [R1+0x1c] ;  /* 0x00001c0001057983 */ /* 0x000ea80000300800 */
[----:B------:R-:W4:Y:S04]  /*14a40*/  LDL.LU R120, [R1+0x20] ;  /* 0x0000200001787983 */ /* 0x000f280000300800 */
[----:B------:R-:W4:Y:S04]  /*14a50*/  LDL.LU R121, [R1+0x28] ;  /* 0x0000280001797983 */ /* 0x000f280000300800 */
[----:B------:R-:W4:Y:S01]  /*14a60*/  LDS.128 R248, [R17] ;  /* 0x0000000011f87984 */ /* 0x000f220000000c00 */
[----:B------:R-:W-:Y:S01]  /*14a70*/  MOV R20, R60 ;  /* 0x0000003c00147202 */ /* 0x000fe20000000f00 */
[----:B------:R-:W-:-:S02]  /*14a80*/  IMAD.MOV.U32 R21, RZ, RZ, R62 ;  /* 0x000000ffff157224 */ /* 0x000fc400078e003e */
[----:B------:R-:W-:Y:S02]  /*14a90*/  IMAD.MOV.U32 R22, RZ, RZ, R28 ;  /* 0x000000ffff167224 */ /* 0x000fe400078e001c */
[----:B------:R-:W-:Y:S01]  /*14aa0*/  IMAD.MOV.U32 R23, RZ, RZ, R30 ;  /* 0x000000ffff177224 */ /* 0x000fe200078e001e */
[----:B------:R-:W-:Y:S06]  /*14ab0*/  BAR.SYNC.DEFER_BLOCKING 0x0 ;  /* 0x0000000000007b1d */ /* 0x000fec0000010000 */
[----:B------:R-:W-:Y:S02]  /*14ac0*/  STSM.16.M88.4 [R0], R20 ;  /* 0x0000001400007844 */ /* 0x000fe40000000200 */
[----:B------:R-:W-:Y:S01]  /*14ad0*/  BAR.SYNC.DEFER_BLOCKING 0x0 ;  /* 0x0000000000007b1d */ /* 0x000fe20000010000 */
[----:B------:R-:W-:Y:S01]  /*14ae0*/  IMAD.MOV.U32 R6, RZ, RZ, R221 ;  /* 0x000000ffff067224 */ /* 0x000fe200078e00dd */
[----:B------:R-:W-:-:S04]  /*14af0*/  MOV R7, R223 ;  /* 0x000000df00077202 */ /* 0x000fc80000000f00 */
[----:B------:R-:W4:Y:S02]  /*14b00*/  LDS.128 R20, [R17] ;  /* 0x0000000011147984 */ /* 0x000f240000000c00 */
[----:B------:R-:W-:Y:S01]  /*14b10*/  BAR.SYNC.DEFER_BLOCKING 0x0 ;  /* 0x0000000000007b1d */ /* 0x000fe20000010000 */
[----:B------:R-:W-:Y:S02]  /*14b20*/  IMAD.MOV.U32 R252, RZ, RZ, R27 ;  /* 0x000000fffffc7224 */ /* 0x000fe400078e001b */
[----:B-1----:R-:W-:Y:S02]  /*14b30*/  IMAD.MOV.U32 R24, RZ, RZ, R189 ;  /* 0x000000ffff187224 */ /* 0x002fe400078e00bd */
[----:B------:R-:W-:Y:S02]  /*14b40*/  IMAD.MOV.U32 R25, RZ, RZ, R191 ;  /* 0x000000ffff197224 */ /* 0x000fe400078e00bf */
[----:B---3--:R-:W-:Y:S02]  /*14b50*/  IMAD.MOV.U32 R26, RZ, RZ, R157 ;  /* 0x000000ffff1a7224 */ /* 0x008fe400078e009d */
[----:B------:R-:W-:Y:S01]  /*14b60*/  IMAD.MOV.U32 R27, RZ, RZ, R159 ;  /* 0x000000ffff1b7224 */ /* 0x000fe200078e009f */
[----:B------:R-:W-:Y:S01]  /*14b70*/  MOV R56, R125 ;  /* 0x0000007d00387202 */ /* 0x000fe20000000f00 */
[----:B------:R-:W-:-:S02]  /*14b80*/  IMAD.MOV.U32 R57, RZ, RZ, R127 ;  /* 0x000000ffff397224 */ /* 0x000fc400078e007f */
[----:B------:R-:W-:Y:S02]  /*14b90*/  IMAD.MOV.U32 R58, RZ, RZ, R93 ;  /* 0x000000ffff3a7224 */ /* 0x000fe400078e005d */
[----:B------:R-:W-:Y:S02]  /*14ba0*/  IMAD.MOV.U32 R59, RZ, RZ, R95 ;  /* 0x000000ffff3b7224 */ /* 0x000fe400078e005f */
[----:B------:R-:W-:-:S05]  /*14bb0*/  VIADD R2, R11, 0x1 ;  /* 0x000000010b027836 */ /* 0x000fca0000000000 */
[----:B------:R-:W-:Y:S01]  /*14bc0*/  ISETP.GE.AND P2, PT, R2, UR4, PT ;  /* 0x0000000402007c0c */ /* 0x000fe2000bf46270 */
[----:B------:R-:W-:Y:S02]  /*14bd0*/  IMAD.MOV.U32 R2, RZ, RZ, R88 ;  /* 0x000000ffff027224 */ /* 0x000fe400078e0058 */
[----:B------:R-:W-:Y:S02]  /*14be0*/  IMAD.MOV.U32 R122, RZ, RZ, R224 ;  /* 0x000000ffff7a7224 */ /* 0x000fe400078e00e0 */
[----:B------:R-:W-:Y:S01]  /*14bf0*/  IMAD.MOV.U32 R154, RZ, RZ, R161 ;  /* 0x000000ffff9a7224 */ /* 0x000fe200078e00a1 */
[----:B------:R-:W-:Y:S01]  /*14c00*/  MOV R153, R195 ;  /* 0x000000c300997202 */ /* 0x000fe20000000f00 */
[----:B------:R-:W-:Y:S01]  /*14c10*/  IMAD.MOV.U32 R60, RZ, RZ, R61 ;  /* 0x000000ffff3c7224 */ /* 0x000fe200078e003d */
[----:B------:R-:W-:Y:S01]  /*14c20*/  MOV R61, R63 ;  /* 0x0000003f003d7202 */ /* 0x000fe20000000f00 */
[----:B------:R-:W-:Y:S02]  /*14c30*/  IMAD.MOV.U32 R62, RZ, RZ, R29 ;  /* 0x000000ffff3e7224 */ /* 0x000fe400078e001d */
[----:B------:R-:W-:Y:S01]  /*14c40*/  IMAD.MOV.U32 R152, RZ, RZ, R193 ;  /* 0x000000ffff987224 */ /* 0x000fe200078e00c1 */
[----:B------:R-:W-:Y:S01]  /*14c50*/  ISETP.LT.AND P1, PT, R11, UR31, !P1 ;  /* 0x0000001f0b007c0c */ /* 0x000fe2000cf21270 */
[----:B------:R-:W-:Y:S01]  /*14c60*/  IMAD.MOV.U32 R63, RZ, RZ, R31 ;  /* 0x000000ffff3f7224 */ /* 0x000fe200078e001f */
[----:B--2---:R-:W-:Y:S01]  /*14c70*/  STSM.16.M88.4 [R0], R4 ;  /* 0x0000000400007844 */ /* 0x004fe20000000200 */
[----:B------:R-:W-:Y:S01]  /*14c80*/  IMAD.MOV.U32 R123, RZ, RZ, R226 ;  /* 0x000000ffff7b7224 */ /* 0x000fe200078e00e2 */
[----:B------:R-:W-:Y:S01]  /*14c90*/  ULDC.64 UR4, c[0x0][0x228] ;  /* 0x00008a0000047ab9 */ /* 0x000fe20000000a00 */
[----:B------:R-:W-:Y:S06]  /*14ca0*/  BAR.SYNC.DEFER_BLOCKING 0x0 ;  /* 0x0000000000007b1d */ /* 0x000fec0000010000 */
[----:B------:R-:W1:Y:S02]  /*14cb0*/  LDS.128 R4, [R17] ;  /* 0x0000000011047984 */ /* 0x000e640000000c00 */
[----:B------:R-:W-:Y:S06]  /*14cc0*/  BAR.SYNC.DEFER_BLOCKING 0x0 ;  /* 0x0000000000007b1d */ /* 0x000fec0000010000 */
[----:B------:R-:W-:Y:S02]  /*14cd0*/  STSM.16.M88.4 [R0], R24 ;  /* 0x0000001800007844 */ /* 0x000fe40000000200 */
[----:B------:R-:W-:Y:S06]  /*14ce0*/  BAR.SYNC.DEFER_BLOCKING 0x0 ;  /* 0x0000000000007b1d */ /* 0x000fec0000010000 */
[----:B------:R-:W2:Y:S02]  /*14cf0*/  LDS.128 R24, [R17] ;  /* 0x0000000011187984 */ /* 0x000ea40000000c00 */
[----:B------:R-:W-:Y:S06]  /*14d00*/  BAR.SYNC.DEFER_BLOCKING 0x0 ;  /* 0x0000000000007b1d */ /* 0x000fec0000010000 */
[----:B------:R-:W-:Y:S02]  /*14d10*/  STSM.16.M88.4 [R0], R56 ;  /* 0x0000003800007844 */ /* 0x000fe40000000200 */
[----:B------:R-:W-:Y:S06]  /*14d20*/  BAR.SYNC.DEFER_BLOCKING 0x0 ;  /* 0x0000000000007b1d */ /* 0x000fec0000010000 */
[----:B------:R-:W3:Y:S02]  /*14d30*/  LDS.128 R88, [R17] ;  /* 0x0000000011587984 */ /* 0x000ee40000000c00 */
[----:B------:R-:W-:Y:S06]  /*14d40*/  BAR.SYNC.DEFER_BLOCKING 0x0 ;  /* 0x0000000000007b1d */ /* 0x000fec0000010000 */
[----:B------:R-:W-:Y:S02]  /*14d50*/  STSM.16.M88.4 [R0], R60 ;  /* 0x0000003c00007844 */ /* 0x000fe40000000200 */
[----:B------:R-:W-:Y:S06]  /*14d60*/  BAR.SYNC.DEFER_BLOCKING 0x0 ;  /* 0x0000000000007b1d */ /* 0x000fec0000010000 */
[----:B------:R-:W3:Y:S02]  /*14d70*/  LDS.128 R92, [R17] ;  /* 0x00000000115c7984 */ /* 0x000ee40000000c00 */
[----:B------:R-:W-:Y:S06]  /*14d80*/  BAR.SYNC.DEFER_BLOCKING 0x0 ;  /* 0x0000000000007b1d */ /* 0x000fec0000010000 */
[----:B----4-:R4:W-:Y:S02]  /*14d90*/  STSM.16.M88.4 [R0], R120 ;  /* 0x0000007800007844 */ /* 0x0109e40000000200 */
[----:B------:R-:W-:Y:S06]  /*14da0*/  BAR.SYNC.DEFER_BLOCKING 0x0 ;  /* 0x0000000000007b1d */ /* 0x000fec0000010000 */
[----:B----4-:R-:W4:Y:S04]  /*14db0*/  LDL.LU R120, [R1+0x24] ;  /* 0x0000240001787983 */ /* 0x010f280000300800 */
[----:B------:R-:W4:Y:S04]  /*14dc0*/  LDL.LU R121, [R1+0x2c] ;  /* 0x00002c0001797983 */ /* 0x000f280000300800 */
[----:B------:R-:W3:Y:S01]  /*14dd0*/  LDS.128 R60, [R17] ;  /* 0x00000000113c7984 */ /* 0x000ee20000000c00 */
[----:B------:R-:W-:Y:S01]  /*14de0*/  MOV R56, R192 ;  /* 0x000000c000387202 */ /* 0x000fe20000000f00 */
[----:B------:R-:W-:-:S02]  /*14df0*/  IMAD.MOV.U32 R57, RZ, RZ, R194 ;  /* 0x000000ffff397224 */ /* 0x000fc400078e00c2 */
[----:B------:R-:W-:Y:S02]  /*14e00*/  IMAD.MOV.U32 R58, RZ, RZ, R160 ;  /* 0x000000ffff3a7224 */ /* 0x000fe400078e00a0 */
[----:B------:R-:W-:Y:S01]  /*14e10*/  IMAD.MOV.U32 R59, RZ, RZ, R162 ;  /* 0x000000ffff3b7224 */ /* 0x000fe200078e00a2 */
[----:B------:R-:W-:Y:S01]  /*14e20*/  BAR.SYNC.DEFER_BLOCKING 0x0 ;  /* 0x0000000000007b1d */ /* 0x000fe20000010000 */
[----:B------:R-:W-:Y:S01]  /*14e30*/  IMAD.MOV.U32 R28, RZ, RZ, R128 ;  /* 0x000000ffff1c7224 */ /* 0x000fe200078e0080 */
[----:B------:R-:W-:Y:S01]  /*14e40*/  MOV R29, R130 ;  /* 0x00000082001d7202 */ /* 0x000fe20000000f00 */
[----:B------:R-:W-:Y:S02]  /*14e50*/  IMAD.MOV.U32 R30, RZ, RZ, R96 ;  /* 0x000000ffff1e7224 */ /* 0x000fe400078e0060 */
[----:B------:R-:W-:Y:S01]  /*14e60*/  IMAD.MOV.U32 R31, RZ, RZ, R98 ;  /* 0x000000ffff1f7224 */ /* 0x000fe200078e0062 */
[----:B------:R-:W2:Y:S04]  /*14e70*/  LDL.LU R160, [R1+0x30] ;  /* 0x0000300001a07983 */ /* 0x000ea80000300800 */
[----:B------:R-:W2:Y:S04]  /*14e80*/  LDL.LU R161, [R1+0x38] ;  /* 0x0000380001a17983 */ /* 0x000ea80000300800 */
[----:B------:R-:W-:Y:S01]  /*14e90*/  STSM.16.M88.4 [R0], R56 ;  /* 0x0000003800007844 */ /* 0x000fe20000000200 */
[----:B------:R-:W-:Y:S06]  /*14ea0*/  BAR.SYNC.DEFER_BLOCKING 0x0 ;  /* 0x0000000000007b1d */ /* 0x000fec0000010000 */
[----:B------:R-:W3:Y:S02]  /*14eb0*/  LDS.128 R56, [R17] ;  /* 0x0000000011387984 */ /* 0x000ee40000000c00 */
[----:B------:R-:W-:Y:S06]  /*14ec0*/  BAR.SYNC.DEFER_BLOCKING 0x0 ;  /* 0x0000000000007b1d */ /* 0x000fec0000010000 */
[----:B------:R1:W-:Y:S02]  /*14ed0*/  STSM.16.M88.4 [R0], R28 ;  /* 0x0000001c00007844 */ /* 0x0003e40000000200 */
[----:B------:R-:W-:Y:S06]  /*14ee0*/  BAR.SYNC.DEFER_BLOCKING 0x0 ;  /* 0x0000000000007b1d */ /* 0x000fec0000010000 */
[----:B------:R-:W3:Y:S01]  /*14ef0*/  LDS.128 R124, [R17] ;  /* 0x00000000117c7984 */ /* 0x000ee20000000c00 */
[----:B-1----:R-:W-:Y:S01]  /*14f00*/  IMAD.MOV.U32 R28, RZ, RZ, R64 ;  /* 0x000000ffff1c7224 */ /* 0x002fe200078e0040 */
[----:B------:R-:W-:Y:S01]  /*14f10*/  MOV R30, R32 ;  /* 0x00000020001e7202 */ /* 0x000fe20000000f00 */
[----:B------:R-:W-:-:S02]  /*14f20*/  IMAD.MOV.U32 R29, RZ, RZ, R66 ;  /* 0x000000ffff1d7224 */ /* 0x000fc400078e0042 */
[----:B------:R-:W-:Y:S01]  /*14f30*/  IMAD.MOV.U32 R31, RZ, RZ, R34 ;  /* 0x000000ffff1f7224 */ /* 0x000fe200078e0022 */
[----:B------:R-:W-:Y:S06]  /*14f40*/  BAR.SYNC.DEFER_BLOCKING 0x0 ;  /* 0x0000000000007b1d */ /* 0x000fec0000010000 */
[----:B------:R-:W-:Y:S02]  /*14f50*/  STSM.16.M88.4 [R0], R28 ;  /* 0x0000001c00007844 */ /* 0x000fe40000000200 */
[----:B------:R-:W-:Y:S01]  /*14f60*/  BAR.SYNC.DEFER_BLOCKING 0x0 ;  /* 0x0000000000007b1d */ /* 0x000fe20000010000 */
[----:B------:R-:W-:-:S02]  /*14f70*/  IMAD.MOV.U32 R122, RZ, RZ, R225 ;  /* 0x000000ffff7a7224 */ /* 0x000fc400078e00e1 */
[----:B------:R-:W-:-:S03]  /*14f80*/  IMAD.MOV.U32 R123, RZ, RZ, R227 ;  /* 0x000000ffff7b7224 */ /* 0x000fc600078e00e3 */
[----:B------:R-:W1:Y:S02]  /*14f90*/  LDS.128 R28, [R17] ;  /* 0x00000000111c7984 */ /* 0x000e640000000c00 */
[----:B------:R-:W-:Y:S01]  /*14fa0*/  BAR.SYNC.DEFER_BLOCKING 0x0 ;  /* 0x0000000000007b1d */ /* 0x000fe20000010000 */
[----:B------:R-:W-:Y:S02]  /*14fb0*/  IMAD.MOV.U32 R155, RZ, RZ, R163 ;  /* 0x000000ffff9b7224 */ /* 0x000fe400078e00a3 */
[----:B------:R-:W-:Y:S01]  /*14fc0*/  IMAD.MOV.U32 R128, RZ, RZ, R129 ;  /* 0x000000ffff807224 */ /* 0x000fe200078e0081 */
[----:B------:R-:W-:Y:S01]  /*14fd0*/  MOV R130, R97 ;  /* 0x0000006100827202 */ /* 0x000fe20000000f00 */
[----:B------:R-:W-:Y:S02]  /*14fe0*/  IMAD.MOV.U32 R129, RZ, RZ, R131 ;  /* 0x000000ffff817224 */ /* 0x000fe400078e0083 */
[----:B------:R-:W-:Y:S01]  /*14ff0*/  IMAD.MOV.U32 R131, RZ, RZ, R99 ;  /* 0x000000ffff837224 */ /* 0x000fe200078e0063 */
[----:B----4-:R-:W-:Y:S01]  /*15000*/  STSM.16.M88.4 [R0], R120 ;  /* 0x0000007800007844 */ /* 0x010fe20000000200 */
[----:B------:R-:W-:Y:S06]  /*15010*/  BAR.SYNC.DEFER_BLOCKING 0x0 ;  /* 0x0000000000007b1d */ /* 0x000fec0000010000 */
[----:B------:R-:W4:Y:S02]  /*15020*/  LDS.128 R120, [R17] ;  /* 0x0000000011787984 */ /* 0x000f240000000c00 */
[----:B------:R-:W-:Y:S06]  /*15030*/  BAR.SYNC.DEFER_BLOCKING 0x0 ;  /* 0x0000000000007b1d */ /* 0x000fec0000010000 */
[----:B------:R-:W-:Y:S02]  /*15040*/  STSM.16.M88.4 [R0], R152 ;  /* 0x0000009800007844 */ /* 0x000fe40000000200 */
[----:B------:R-:W-:Y:S06]  /*15050*/  BAR.SYNC.DEFER_BLOCKING 0x0 ;  /* 0x0000000000007b1d */ /* 0x000fec0000010000 */
[----:B------:R-:W4:Y:S02]  /*15060*/  LDS.128 R96, [R17] ;  /* 0x0000000011607984 */ /* 0x000f240000000c00 */
[----:B------:R-:W-:Y:S06]  /*15070*/  BAR.SYNC.DEFER_BLOCKING 0x0 ;  /* 0x0000000000007b1d */ /* 0x000fec0000010000 */
[----:B------:R-:W-:Y:S02]  /*15080*/  STSM.16.M88.4 [R0], R128 ;  /* 0x0000008000007844 */ /* 0x000fe40000000200 */
[----:B------:R-:W-:Y:S01]  /*15090*/  BAR.SYNC.DEFER_BLOCKING 0x0 ;  /* 0x0000000000007b1d */ /* 0x000fe20000010000 */
[----:B------:R-:W-:-:S02]  /*150a0*/  IMAD.MOV.U32 R64, RZ, RZ, R65 ;  /* 0x000000ffff407224 */ /* 0x000fc400078e0041 */
[----:B------:R-:W-:Y:S01]  /*150b0*/  IMAD.MOV.U32 R65, RZ, RZ, R67 ;  /* 0x000000ffff417224 */ /* 0x000fe200078e0043 */
[----:B------:R-:W-:Y:S02]  /*150c0*/  MOV R67, R35 ;  /* 0x0000002300437202 */ /* 0x000fe40000000f00 */
[----:B------:R-:W4:Y:S01]  /*150d0*/  LDS.128 R152, [R17] ;  /* 0x0000000011987984 */ /* 0x000f220000000c00 */
[----:B------:R-:W-:Y:S01]  /*150e0*/  IMAD.MOV.U32 R66, RZ, RZ, R33 ;  /* 0x000000ffff427224 */ /* 0x000fe200078e0021 */
[----:B------:R-:W-:Y:S06]  /*150f0*/  BAR.SYNC.DEFER_BLOCKING 0x0 ;  /* 0x0000000000007b1d */ /* 0x000fec0000010000 */
[----:B------:R-:W-:Y:S02]  /*15100*/  STSM.16.M88.4 [R0], R64 ;  /* 0x0000004000007844 */ /* 0x000fe40000000200 */
[----:B------:R-:W-:Y:S01]  /*15110*/  BAR.SYNC.DEFER_BLOCKING 0x0 ;  /* 0x0000000000007b1d */ /* 0x000fe20000010000 */
[----:B------:R-:W-:-:S02]  /*15120*/  IMAD.MOV.U32 R162, RZ, RZ, R228 ;  /* 0x000000ffffa27224 */ /* 0x000fc400078e00e4 */
[----:B------:R-:W-:-:S03]  /*15130*/  IMAD.MOV.U32 R163, RZ, RZ, R230 ;  /* 0x000000ffffa37224 */ /* 0x000fc600078e00e6 */
[----:B------:R-:W4:Y:S02]  /*15140*/  LDS.128 R156, [R17] ;  /* 0x00000000119c7984 */ /* 0x000f240000000c00 */
[----:B------:R-:W-:Y:S06]  /*15150*/  BAR.SYNC.DEFER_BLOCKING 0x0 ;  /* 0x0000000000007b1d */ /* 0x000fec0000010000 */
[----:B--2---:R2:W-:Y:S02]  /*15160*/  STSM.16.M88.4 [R0], R160 ;  /* 0x000000a000007844 */ /* 0x0045e40000000200 */
[----:B------:R-:W-:Y:S06]  /*15170*/  BAR.SYNC.DEFER_BLOCKING 0x0 ;  /* 0x0000000000007b1d */ /* 0x000fec0000010000 */
[----:B--2---:R-:W2:Y:S04]  /*15180*/  LDL.LU R160, [R1+0x34] ;  /* 0x0000340001a07983 */ /* 0x004ea80000300800 */
[----:B------:R-:W2:Y:S04]  /*15190*/  LDL.LU R161, [R1+0x3c] ;  /* 0x00003c0001a17983 */ /* 0x000ea80000300800 */
[----:B------:R-:W4:Y:S01]  /*151a0*/  LDS.128 R128, [R17] ;  /* 0x0000000011807984 */ /* 0x000f220000000c00 */
[----:B------:R-:W-:Y:S01]  /*151b0*/  IMAD.MOV.U32 R64, RZ, RZ, R196 ;  /* 0x000000ffff407224 */ /* 0x000fe200078e00c4 */
[----:B------:R-:W-:Y:S01]  /*151c0*/  MOV R66, R164 ;  /* 0x000000a400427202 */ /* 0x000fe20000000f00 */
[----:B------:R-:W-:-:S02]  /*151d0*/  IMAD.MOV.U32 R65, RZ, RZ, R198 ;  /* 0x000000ffff417224 */ /* 0x000fc400078e00c6 */
[----:B------:R-:W-:Y:S01]  /*151e0*/  IMAD.MOV.U32 R67, RZ, RZ, R166 ;  /* 0x000000ffff437224 */ /* 0x000fe200078e00a6 */
[----:B------:R-:W-:Y:S01]  /*151f0*/  BAR.SYNC.DEFER_BLOCKING 0x0 ;  /* 0x0000000000007b1d */ /* 0x000fe20000010000 */
[----:B------:R-:W-:Y:S01]  /*15200*/  IMAD.MOV.U32 R32, RZ, RZ, R132 ;  /* 0x000000ffff207224 */ /* 0x000fe200078e0084 */
[----:B------:R-:W-:Y:S01]  /*15210*/  MOV R35, R102 ;  /* 0x0000006600237202 */ /* 0x000fe20000000f00 */
[----:B------:R-:W-:Y:S02]  /*15220*/  IMAD.MOV.U32 R33, RZ, RZ, R134 ;  /* 0x000000ffff217224 */ /* 0x000fe400078e0086 */
[----:B------:R-:W-:Y:S01]  /*15230*/  IMAD.MOV.U32 R34, RZ, RZ, R100 ;  /* 0x000000ffff227224 */ /* 0x000fe200078e0064 */
[----:B------:R-:W-:Y:S01]  /*15240*/  MOV R162, R229 ;  /* 0x000000e500a27202 */ /* 0x000fe20000000f00 */
[----:B------:R-:W-:Y:S01]  /*15250*/  IMAD.MOV.U32 R163, RZ, RZ, R231 ;  /* 0x000000ffffa37224 */ /* 0x000fe200078e00e7 */
[----:B------:R-:W3:Y:S04]  /*15260*/  LDL.LU R196, [R1+0x40] ;  /* 0x0000400001c47983 */ /* 0x000ee80000300800 */
[----:B------:R-:W-:Y:S01]  /*15270*/  STSM.16.M88.4 [R0], R64 ;  /* 0x0000004000007844 */ /* 0x000fe20000000200 */
[----:B------:R-:W-:Y:S06]  /*15280*/  BAR.SYNC.DEFER_BLOCKING 0x0 ;  /* 0x0000000000007b1d */ /* 0x000fec0000010000 */
[----:B------:R-:W4:Y:S02]  /*15290*/  LDS.128 R64, [R17] ;  /* 0x0000000011407984 */ /* 0x000f240000000c00 */
[----:B------:R-:W-:Y:S06]  /*152a0*/  BAR.SYNC.DEFER_BLOCKING 0x0 ;  /* 0x0000000000007b1d */ /* 0x000fec0000010000 */
[----:B------:R1:W-:Y:S02]  /*152b0*/  STSM.16.M88.4 [R0], R32 ;  /* 0x0000002000007844 */ /* 0x0003e40000000200 */
[----:B------:R-:W-:Y:S06]  /*152c0*/  BAR.SYNC.DEFER_BLOCKING 0x0 ;  /* 0x0000000000007b1d */ /* 0x000fec0000010000 */
[----:B------:R-:W4:Y:S01]  /*152d0*/  LDS.128 R184, [R17] ;  /* 0x0000000011b87984 */ /* 0x000f220000000c00 */
[----:B-1----:R-:W-:-:S02]  /*152e0*/  IMAD.MOV.U32 R32, RZ, RZ, R68 ;  /* 0x000000ffff207224 */ /* 0x002fc400078e0044 */
[----:B------:R-:W-:Y:S02]  /*152f0*/  IMAD.MOV.U32 R33, RZ, RZ, R70 ;  /* 0x000000ffff217224 */ /* 0x000fe400078e0046 */
[----:B------:R-:W-:Y:S02]  /*15300*/  IMAD.MOV.U32 R34, RZ, RZ, R36 ;  /* 0x000000ffff227224 */ /* 0x000fe400078e0024 */
[----:B------:R-:W-:Y:S01]  /*15310*/  IMAD.MOV.U32 R35, RZ, RZ, R38 ;  /* 0x000000ffff237224 */ /* 0x000fe200078e0026 */
[----:B------:R-:W-:Y:S06]  /*15320*/  BAR.SYNC.DEFER_BLOCKING 0x0 ;  /* 0x0000000000007b1d */ /* 0x000fec0000010000 */
[----:B------:R-:W-:Y:S02]  /*15330*/  STSM.16.M88.4 [R0], R32 ;  /* 0x0000002000007844 */ /* 0x000fe40000000200 */
[----:B------:R-:W-:Y:S06]  /*15340*/  BAR.SYNC.DEFER_BLOCKING 0x0 ;  /* 0x0000000000007b1d */ /* 0x000fec0000010000 */
[----:B------:R-:W1:Y:S02]  /*15350*/  LDS.128 R32, [R17] ;  /* 0x0000000011207984 */ /* 0x000e640000000c00 */
[----:B------:R-:W-:Y:S01]  /*15360*/  BAR.SYNC.DEFER_BLOCKING 0x0 ;  /* 0x0000000000007b1d */ /* 0x000fe20000010000 */
[----:B------:R-:W-:-:S05]  /*15370*/  IMAD.MOV.U32 R166, RZ, RZ, R101 ;  /* 0x000000ffffa67224 */ /* 0x000fca00078e0065 */
[----:B--2---:R2:W-:Y:S02]  /*15380*/  STSM.16.M88.4 [R0], R160 ;  /* 0x000000a000007844 */ /* 0x0045e40000000200 */
[----:B--2---:R-:W-:Y:S02]  /*15390*/  IMAD.MOV.U32 R160, RZ, RZ, R197 ;  /* 0x000000ffffa07224 */ /* 0x004fe400078e00c5 */
[----:B------:R-:W3:Y:S01]  /*153a0*/  LDL.LU R197, [R1+0x48] ;  /* 0x0000480001c57983 */ /* 0x000ee20000300800 */
[----:B------:R-:W-:Y:S01]  /*153b0*/  MOV R163, R167 ;  /* 0x000000a700a37202 */ /* 0x000fe20000000f00 */
[----:B------:R-:W-:Y:S01]  /*153c0*/  IMAD.MOV.U32 R167, RZ, RZ, R103 ;  /* 0x000000ffffa77224 */ /* 0x000fe200078e0067 */
[----:B------:R-:W-:Y:S01]  /*153d0*/  BAR.SYNC.DEFER_BLOCKING 0x0 ;  /* 0x0000000000007b1d */ /* 0x000fe20000010000 */
[----:B------:R-:W-:Y:S02]  /*153e0*/  IMAD.MOV.U32 R161, RZ, RZ, R199 ;  /* 0x000000ffffa17224 */ /* 0x000fe400078e00c7 */
[----:B------:R-:W-:-:S03]  /*153f0*/  IMAD.MOV.U32 R162, RZ, RZ, R165 ;  /* 0x000000ffffa27224 */ /* 0x000fc600078e00a5 */
[----:B------:R-:W2:Y:S02]  /*15400*/  LDS.128 R100, [R17] ;  /* 0x0000000011647984 */ /* 0x000ea40000000c00 */
[----:B------:R-:W-:Y:S06]  /*15410*/  BAR.SYNC.DEFER_BLOCKING 0x0 ;  /* 0x0000000000007b1d */ /* 0x000fec0000010000 */
[----:B------:R-:W-:Y:S02]  /*15420*/  STSM.16.M88.4 [R0], R160 ;  /* 0x000000a000007844 */ /* 0x000fe40000000200 */
[----:B------:R-:W-:Y:S01]  /*15430*/  BAR.SYNC.DEFER_BLOCKING 0x0 ;  /* 0x0000000000007b1d */ /* 0x000fe20000010000 */
[----:B------:R-:W-:-:S02]  /*15440*/  IMAD.MOV.U32 R164, RZ, RZ, R133 ;  /* 0x000000ffffa47224 */ /* 0x000fc400078e0085 */
[----:B------:R-:W-:-:S03]  /*15450*/  IMAD.MOV.U32 R165, RZ, RZ, R135 ;  /* 0x000000ffffa57224 */ /* 0x000fc600078e0087 */
[----:B------:R-:W2:Y:S02]  /*15460*/  LDS.128 R132, [R17] ;  /* 0x0000000011847984 */ /* 0x000ea40000000c00 */
[----:B------:R-:W-:Y:S06]  /*15470*/  BAR.SYNC.DEFER_BLOCKING 0x0 ;  /* 0x0000000000007b1d */ /* 0x000fec0000010000 */
[----:B------:R-:W-:Y:S02]  /*15480*/  STSM.16.M88.4 [R0], R164 ;  /* 0x000000a400007844 */ /* 0x000fe40000000200 */
[----:B------:R-:W-:Y:S01]  /*15490*/  BAR.SYNC.DEFER_BLOCKING 0x0 ;  /* 0x0000000000007b1d */ /* 0x000fe20000010000 */
[----:B------:R-:W-:Y:S01]  /*154a0*/  MOV R192, R69 ;  /* 0x0000004500c07202 */ /* 0x000fe20000000f00 */
[----:B------:R-:W-:-:S02]  /*154b0*/  IMAD.MOV.U32 R193, RZ, RZ, R71 ;  /* 0x000000ffffc17224 */ /* 0x000fc400078e0047 */
[----:B------:R-:W-:Y:S02]  /*154c0*/  IMAD.MOV.U32 R194, RZ, RZ, R37 ;  /* 0x000000ffffc27224 */ /* 0x000fe400078e0025 */
[----:B------:R-:W2:Y:S01]  /*154d0*/  LDS.128 R188, [R17] ;  /* 0x0000000011bc7984 */ /* 0x000ea20000000c00 */
[----:B------:R-:W-:Y:S01]  /*154e0*/  IMAD.MOV.U32 R195, RZ, RZ, R39 ;  /* 0x000000ffffc37224 */ /* 0x000fe200078e0027 */
[----:B------:R-:W-:Y:S06]  /*154f0*/  BAR.SYNC.DEFER_BLOCKING 0x0 ;  /* 0x0000000000007b1d */ /* 0x000fec0000010000 */
[----:B------:R4:W-:Y:S02]  /*15500*/  STSM.16.M88.4 [R0], R192 ;  /* 0x000000c000007844 */ /* 0x0009e40000000200 */
[----:B------:R-:W-:Y:S06]  /*15510*/  BAR.SYNC.DEFER_BLOCKING 0x0 ;  /* 0x0000000000007b1d */ /* 0x000fec0000010000 */
[----:B----4-:R-:W4:Y:S04]  /*15520*/  LDL.LU R192, [R1+0x44] ;  /* 0x0000440001c07983 */ /* 0x010f280000300800 */
[----:B------:R-:W4:Y:S01]  /*15530*/  LDL.LU R193, [R1+0x4c] ;  /* 0x00004c0001c17983 */ /* 0x000f220000300800 */
[----:B------:R-:W-:Y:S01]  /*15540*/  IMAD.MOV.U32 R198, RZ, RZ, R232 ;  /* 0x000000ffffc67224 */ /* 0x000fe200078e00e8 */
[----:B------:R-:W-:Y:S01]  /*15550*/  MOV R199, R234 ;  /* 0x000000ea00c77202 */ /* 0x000fe20000000f00 */
[----:B------:R-:W-:-:S02]  /*15560*/  IMAD.MOV.U32 R68, RZ, RZ, R200 ;  /* 0x000000ffff447224 */ /* 0x000fc400078e00c8 */
[----:B------:R-:W-:Y:S01]  /*15570*/  IMAD.MOV.U32 R70, RZ, RZ, R168 ;  /* 0x000000ffff467224 */ /* 0x000fe200078e00a8 */
[----:B------:R-:W-:Y:S01]  /*15580*/  MOV R36, R136 ;  /* 0x0000008800247202 */ /* 0x000fe20000000f00 */
[----:B------:R-:W-:Y:S01]  /*15590*/  IMAD.MOV.U32 R69, RZ, RZ, R202 ;  /* 0x000000ffff457224 */ /* 0x000fe200078e00ca */
[----:B------:R-:W2:Y:S01]  /*155a0*/  LDS.128 R164, [R17] ;  /* 0x0000000011a47984 */ /* 0x000ea20000000c00 */
[----:B------:R-:W-:Y:S01]  /*155b0*/  BAR.SYNC.DEFER_BLOCKING 0x0 ;  /* 0x0000000000007b1d */ /* 0x000fe20000010000 */
[----:B------:R-:W-:Y:S02]  /*155c0*/  IMAD.MOV.U32 R71, RZ, RZ, R170 ;  /* 0x000000ffff477224 */ /* 0x000fe400078e00aa */
[----:B------:R-:W-:Y:S02]  /*155d0*/  IMAD.MOV.U32 R37, RZ, RZ, R138 ;  /* 0x000000ffff257224 */ /* 0x000fe400078e008a */
[----:B------:R-:W-:Y:S02]  /*155e0*/  IMAD.MOV.U32 R38, RZ, RZ, R104 ;  /* 0x000000ffff267224 */ /* 0x000fe400078e0068 */
[----:B------:R-:W-:Y:S01]  /*155f0*/  IMAD.MOV.U32 R39, RZ, RZ, R106 ;  /* 0x000000ffff277224 */ /* 0x000fe200078e006a */
[----:B------:R-:W2:Y:S04]  /*15600*/  LDL.LU R216, [R1+0x50] ;  /* 0x0000500001d87983 */ /* 0x000ea80000300800 */
[----:B------:R-:W2:Y:S04]  /*15610*/  LDL.LU R217, [R1+0x58] ;  /* 0x0000580001d97983 */ /* 0x000ea80000300800 */
[----:B---3--:R-:W-:Y:S01]  /*15620*/  STSM.16.M88.4 [R0], R196 ;  /* 0x000000c400007844 */ /* 0x008fe20000000200 */
[----:B------:R-:W-:Y:S06]  /*15630*/  BAR.SYNC.DEFER_BLOCKING 0x0 ;  /* 0x0000000000007b1d */ /* 0x000fec0000010000 */
[----:B------:R-:W3:Y:S02]  /*15640*/  LDS.128 R160, [R17] ;  /* 0x0000000011a07984 */ /* 0x000ee40000000c00 */
[----:B------:R-:W-:Y:S06]  /*15650*/  BAR.SYNC.DEFER_BLOCKING 0x0 ;  /* 0x0000000000007b1d */ /* 0x000fec0000010000 */
[----:B------:R-:W-:Y:S02]  /*15660*/  STSM.16.M88.4 [R0], R68 ;  /* 0x0000004400007844 */ /* 0x000fe40000000200 */
        /* <DEDUP_REMOVED lines=16> */
[----:B------:R-:W-:Y:S06]  /*15770*/  BAR.SYNC.DEFER_BLOCKING 0x0 ;  /* 0x0000000000007b1d */ /* 0x000fec0000010000 */
[----:B----4-:R4:W-:Y:S01]  /*15780*/  STSM.16.M88.4 [R0], R192 ;  /* 0x000000c000007844 */ /* 0x0109e20000000200 */
[----:B------:R-:W-:Y:S02]  /*15790*/  IMAD.MOV.U32 R170, RZ, RZ, R105 ;  /* 0x000000ffffaa7224 */ /* 0x000fe400078e0069 */
[----:B----4-:R-:W-:-:S02]  /*157a0*/  IMAD.MOV.U32 R195, RZ, RZ, R171 ;  /* 0x000000ffffc37224 */ /* 0x010fc400078e00ab */
[----:B------:R-:W-:Y:S01]  /*157b0*/  IMAD.MOV.U32 R171, RZ, RZ, R107 ;  /* 0x000000ffffab7224 */ /* 0x000fe200078e006b */
[----:B------:R-:W-:Y:S01]  /*157c0*/  BAR.SYNC.DEFER_BLOCKING 0x0 ;  /* 0x0000000000007b1d */ /* 0x000fe20000010000 */
[----:B------:R-:W-:Y:S01]  /*157d0*/  MOV R192, R201 ;  /* 0x000000c900c07202 */ /* 0x000fe20000000f00 */
[----:B------:R-:W-:Y:S02]  /*157e0*/  IMAD.MOV.U32 R193, RZ, RZ, R203 ;  /* 0x000000ffffc17224 */ /* 0x000fe400078e00cb */
[----:B------:R-:W-:Y:S02]  /*157f0*/  IMAD.MOV.U32 R194, RZ, RZ, R169 ;  /* 0x000000ffffc27224 */ /* 0x000fe400078e00a9 */
[----:B------:R-:W4:Y:S02]  /*15800*/  LDS.128 R104, [R17] ;  /* 0x0000000011687984 */ /* 0x000f240000000c00 */
[----:B------:R-:W-:Y:S06]  /*15810*/  BAR.SYNC.DEFER_BLOCKING 0x0 ;  /* 0x0000000000007b1d */ /* 0x000fec0000010000 */
[----:B------:R-:W-:Y:S02]  /*15820*/  STSM.16.M88.4 [R0], R192 ;  /* 0x000000c000007844 */ /* 0x000fe40000000200 */
[----:B------:R-:W-:Y:S01]  /*15830*/  BAR.SYNC.DEFER_BLOCKING 0x0 ;  /* 0x0000000000007b1d */ /* 0x000fe20000010000 */
[----:B------:R-:W-:Y:S01]  /*15840*/  IMAD.MOV.U32 R168, RZ, RZ, R137 ;  /* 0x000000ffffa87224 */ /* 0x000fe200078e0089 */
[----:B------:R-:W-:-:S04]  /*15850*/  MOV R169, R139 ;  /* 0x0000008b00a97202 */ /* 0x000fc80000000f00 */
[----:B------:R-:W4:Y:S02]  /*15860*/  LDS.128 R136, [R17] ;  /* 0x0000000011887984 */ /* 0x000f240000000c00 */
[----:B------:R-:W-:Y:S06]  /*15870*/  BAR.SYNC.DEFER_BLOCKING 0x0 ;  /* 0x0000000000007b1d */ /* 0x000fec0000010000 */
[----:B------:R-:W-:Y:S02]  /*15880*/  STSM.16.M88.4 [R0], R168 ;  /* 0x000000a800007844 */ /* 0x000fe40000000200 */
[----:B------:R-:W-:Y:S01]  /*15890*/  BAR.SYNC.DEFER_BLOCKING 0x0 ;  /* 0x0000000000007b1d */ /* 0x000fe20000010000 */
[----:B------:R-:W-:Y:S01]  /*158a0*/  IMAD.MOV.U32 R72, RZ, RZ, R73 ;  /* 0x000000ffff487224 */ /* 0x000fe200078e0049 */
[----:B------:R-:W-:Y:S01]  /*158b0*/  MOV R74, R41 ;  /* 0x00000029004a7202 */ /* 0x000fe20000000f00 */
[----:B------:R-:W-:-:S03]  /*158c0*/  IMAD.MOV.U32 R73, RZ, RZ, R75 ;  /* 0x000000ffff497224 */ /* 0x000fc600078e004b */
        /* <DEDUP_REMOVED lines=12> */
[----:B------:R-:W2:Y:S01]  /*15990*/  LDL.LU R217, [R1+0x5c] ;  /* 0x00005c0001d97983 */ /* 0x000ea20000300800 */
[----:B------:R-:W-:Y:S01]  /*159a0*/  IMAD.MOV.U32 R72, RZ, RZ, R204 ;  /* 0x000000ffff487224 */ /* 0x000fe200078e00cc */
[----:B------:R-:W-:Y:S01]  /*159b0*/  MOV R73, R206 ;  /* 0x000000ce00497202 */ /* 0x000fe20000000f00 */
[----:B------:R-:W-:Y:S01]  /*159c0*/  IMAD.MOV.U32 R74, RZ, RZ, R172 ;  /* 0x000000ffff4a7224 */ /* 0x000fe200078e00ac */
[----:B------:R-:W-:Y:S01]  /*159d0*/  MOV R42, R108 ;  /* 0x0000006c002a7202 */ /* 0x000fe20000000f00 */
[----:B------:R-:W-:Y:S01]  /*159e0*/  IMAD.MOV.U32 R75, RZ, RZ, R174 ;  /* 0x000000ffff4b7224 */ /* 0x000fe200078e00ae */
[----:B------:R-:W3:Y:S04]  /*159f0*/  LDL.LU R224, [R1+0x60] ;  /* 0x0000600001e07983 */ /* 0x000ee80000300800 */
[----:B------:R-:W4:Y:S01]  /*15a00*/  LDS.128 R168, [R17] ;  /* 0x0000000011a87984 */ /* 0x000f220000000c00 */
[----:B------:R-:W-:Y:S01]  /*15a10*/  BAR.SYNC.DEFER_BLOCKING 0x0 ;  /* 0x0000000000007b1d */ /* 0x000fe20000010000 */
[----:B------:R-:W-:-:S02]  /*15a20*/  IMAD.MOV.U32 R40, RZ, RZ, R140 ;  /* 0x000000ffff287224 */ /* 0x000fc400078e008c */
[----:B------:R-:W-:Y:S02]  /*15a30*/  IMAD.MOV.U32 R41, RZ, RZ, R142 ;  /* 0x000000ffff297224 */ /* 0x000fe400078e008e */
        /* <DEDUP_REMOVED lines=20> */
[----:B------:R-:W-:Y:S01]  /*15b80*/  MOV R206, R173 ;  /* 0x000000ad00ce7202 */ /* 0x000fe20000000f00 */
[----:B------:R-:W-:Y:S02]  /*15b90*/  IMAD.MOV.U32 R172, RZ, RZ, R141 ;  /* 0x000000ffffac7224 */ /* 0x000fe400078e008d */
[----:B------:R-:W-:Y:S02]  /*15ba0*/  IMAD.MOV.U32 R173, RZ, RZ, R143 ;  /* 0x000000ffffad7224 */ /* 0x000fe400078e008f */
[----:B------:R-:W-:Y:S02]  /*15bb0*/  IMAD.MOV.U32 R204, RZ, RZ, R205 ;  /* 0x000000ffffcc7224 */ /* 0x000fe400078e00cd */
[----:B------:R-:W-:-:S02]  /*15bc0*/  IMAD.MOV.U32 R205, RZ, RZ, R207 ;  /* 0x000000ffffcd7224 */ /* 0x000fc400078e00cf */
[----:B------:R-:W-:Y:S01]  /*15bd0*/  IMAD.MOV.U32 R207, RZ, RZ, R175 ;  /* 0x000000ffffcf7224 */ /* 0x000fe200078e00af */
[----:B------:R-:W-:Y:S01]  /*15be0*/  MOV R175, R111 ;  /* 0x0000006f00af7202 */ /* 0x000fe20000000f00 */
[----:B------:R-:W-:Y:S01]  /*15bf0*/  IMAD.MOV.U32 R174, RZ, RZ, R109 ;  /* 0x000000ffffae7224 */ /* 0x000fe200078e006d */
[----:B--2---:R-:W-:Y:S01]  /*15c00*/  STSM.16.M88.4 [R0], R216 ;  /* 0x000000d800007844 */ /* 0x004fe20000000200 */
[----:B------:R-:W-:Y:S06]  /*15c10*/  BAR.SYNC.DEFER_BLOCKING 0x0 ;  /* 0x0000000000007b1d */ /* 0x000fec0000010000 */
[----:B------:R-:W2:Y:S02]  /*15c20*/  LDS.128 R140, [R17] ;  /* 0x00000000118c7984 */ /* 0x000ea40000000c00 */
[----:B------:R-:W-:Y:S06]  /*15c30*/  BAR.SYNC.DEFER_BLOCKING 0x0 ;  /* 0x0000000000007b1d */ /* 0x000fec0000010000 */
[----:B------:R-:W-:Y:S02]  /*15c40*/  STSM.16.M88.4 [R0], R204 ;  /* 0x000000cc00007844 */ /* 0x000fe40000000200 */
[----:B------:R-:W-:Y:S06]  /*15c50*/  BAR.SYNC.DEFER_BLOCKING 0x0 ;  /* 0x0000000000007b1d */ /* 0x000fec0000010000 */
[----:B------:R-:W2:Y:S02]  /*15c60*/  LDS.128 R108, [R17] ;  /* 0x00000000116c7984 */ /* 0x000ea40000000c00 */
[----:B------:R-:W-:Y:S06]  /*15c70*/  BAR.SYNC.DEFER_BLOCKING 0x0 ;  /* 0x0000000000007b1d */ /* 0x000fec0000010000 */
[----:B------:R-:W-:Y:S02]  /*15c80*/  STSM.16.M88.4 [R0], R172 ;  /* 0x000000ac00007844 */ /* 0x000fe40000000200 */
[----:B------:R-:W-:Y:S01]  /*15c90*/  BAR.SYNC.DEFER_BLOCKING 0x0 ;  /* 0x0000000000007b1d */ /* 0x000fe20000010000 */
[----:B------:R-:W-:-:S02]  /*15ca0*/  IMAD.MOV.U32 R76, RZ, RZ, R77 ;  /* 0x000000ffff4c7224 */ /* 0x000fc400078e004d */
[----:B------:R-:W-:-:S03]  /*15cb0*/  IMAD.MOV.U32 R77, RZ, RZ, R79 ;  /* 0x000000ffff4d7224 */ /* 0x000fc600078e004f */
[----:B------:R-:W2:Y:S01]  /*15cc0*/  LDS.128 R204, [R17] ;  /* 0x0000000011cc7984 */ /* 0x000ea20000000c00 */
[----:B------:R-:W-:Y:S02]  /*15cd0*/  IMAD.MOV.U32 R78, RZ, RZ, R45 ;  /* 0x000000ffff4e7224 */ /* 0x000fe400078e002d */
[----:B------:R-:W-:Y:S01]  /*15ce0*/  IMAD.MOV.U32 R79, RZ, RZ, R47 ;  /* 0x000000ffff4f7224 */ /* 0x000fe200078e002f */
[----:B------:R-:W-:Y:S06]  /*15cf0*/  BAR.SYNC.DEFER_BLOCKING 0x0 ;  /* 0x0000000000007b1d */ /* 0x000fec0000010000 */
[----:B------:R-:W-:Y:S02]  /*15d00*/  STSM.16.M88.4 [R0], R76 ;  /* 0x0000004c00007844 */ /* 0x000fe40000000200 */
[----:B------:R-:W-:Y:S01]  /*15d10*/  BAR.SYNC.DEFER_BLOCKING 0x0 ;  /* 0x0000000000007b1d */ /* 0x000fe20000010000 */
[----:B------:R-:W-:Y:S01]  /*15d20*/  MOV R226, R240 ;  /* 0x000000f000e27202 */ /* 0x000fe20000000f00 */
[----:B------:R-:W-:-:S04]  /*15d30*/  IMAD.MOV.U32 R227, RZ, RZ, R242 ;  /* 0x000000ffffe37224 */ /* 0x000fc800078e00f2 */
[----:B------:R-:W2:Y:S02]  /*15d40*/  LDS.128 R216, [R17] ;  /* 0x0000000011d87984 */ /* 0x000ea40000000c00 */
[----:B------:R-:W-:Y:S06]  /*15d50*/  BAR.SYNC.DEFER_BLOCKING 0x0 ;  /* 0x0000000000007b1d */ /* 0x000fec0000010000 */
[----:B---3--:R3:W-:Y:S02]  /*15d60*/  STSM.16.M88.4 [R0], R224 ;  /* 0x000000e000007844 */ /* 0x0087e40000000200 */
[----:B------:R-:W-:Y:S06]  /*15d70*/  BAR.SYNC.DEFER_BLOCKING 0x0 ;  /* 0x0000000000007b1d */ /* 0x000fec0000010000 */
[----:B---3--:R-:W3:Y:S04]  /*15d80*/  LDL.LU R224, [R1+0x64] ;  /* 0x0000640001e07983 */ /* 0x008ee80000300800 */
[----:B------:R-:W3:Y:S01]  /*15d90*/  LDL.LU R225, [R1+0x6c] ;  /* 0x00006c0001e17983 */ /* 0x000ee20000300800 */
[----:B------:R-:W-:Y:S01]  /*15da0*/  IMAD.MOV.U32 R172, RZ, RZ, R208 ;  /* 0x000000ffffac7224 */ /* 0x000fe200078e00d0 */
[----:B------:R-:W-:Y:S01]  /*15db0*/  MOV R175, R178 ;  /* 0x000000b200af7202 */ /* 0x000fe20000000f00 */
[----:B------:R-:W-:Y:S01]  /*15dc0*/  IMAD.MOV.U32 R173, RZ, RZ, R210 ;  /* 0x000000ffffad7224 */ /* 0x000fe200078e00d2 */
[----:B------:R-:W4:Y:S04]  /*15dd0*/  LDL.LU R236, [R1+0x70] ;  /* 0x0000700001ec7983 */ /* 0x000f280000300800 */
[----:B------:R-:W2:Y:S01]  /*15de0*/  LDS.128 R76, [R17] ;  /* 0x00000000114c7984 */ /* 0x000ea20000000c00 */
[----:B------:R-:W-:Y:S01]  /*15df0*/  IMAD.MOV.U32 R174, RZ, RZ, R176 ;  /* 0x000000ffffae7224 */ /* 0x000fe200078e00b0 */
[----:B------:R-:W-:Y:S01]  /*15e00*/  BAR.SYNC.DEFER_BLOCKING 0x0 ;  /* 0x0000000000007b1d */ /* 0x000fe20000010000 */
[----:B------:R-:W-:-:S02]  /*15e10*/  IMAD.MOV.U32 R44, RZ, RZ, R144 ;  /* 0x000000ffff2c7224 */ /* 0x000fc400078e0090 */
[----:B------:R-:W-:Y:S02]  /*15e20*/  IMAD.MOV.U32 R45, RZ, RZ, R146 ;  /* 0x000000ffff2d7224 */ /* 0x000fe400078e0092 */
[----:B------:R-:W-:Y:S02]  /*15e30*/  IMAD.MOV.U32 R46, RZ, RZ, R112 ;  /* 0x000000ffff2e7224 */ /* 0x000fe400078e0070 */
[----:B------:R-:W-:Y:S01]  /*15e40*/  IMAD.MOV.U32 R47, RZ, RZ, R114 ;  /* 0x000000ffff2f7224 */ /* 0x000fe200078e0072 */
[----:B------:R-:W4:Y:S04]  /*15e50*/  LDL.LU R237, [R1+0x78] ;  /* 0x0000780001ed7983 */ /* 0x000f280000300800 */
[----:B------:R-:W-:Y:S01]  /*15e60*/  STSM.16.M88.4 [R0], R172 ;  /* 0x000000ac00007844 */ /* 0x000fe20000000200 */
[----:B------:R-:W-:Y:S06]  /*15e70*/  BAR.SYNC.DEFER_BLOCKING 0x0 ;  /* 0x0000000000007b1d */ /* 0x000fec0000010000 */
[----:B------:R-:W2:Y:S02]  /*15e80*/  LDS.128 R172, [R17] ;  /* 0x0000000011ac7984 */ /* 0x000ea40000000c00 */
[----:B------:R-:W-:Y:S06]  /*15e90*/  BAR.SYNC.DEFER_BLOCKING 0x0 ;  /* 0x0000000000007b1d */ /* 0x000fec0000010000 */
[----:B------:R1:W-:Y:S02]  /*15ea0*/  STSM.16.M88.4 [R0], R44 ;  /* 0x0000002c00007844 */ /* 0x0003e40000000200 */
[----:B------:R-:W-:Y:S06]  /*15eb0*/  BAR.SYNC.DEFER_BLOCKING 0x0 ;  /* 0x0000000000007b1d */ /* 0x000fec0000010000 */
[----:B------:R-:W2:Y:S01]  /*15ec0*/  LDS.128 R228, [R17] ;  /* 0x0000000011e47984 */ /* 0x000ea20000000c00 */
[----:B-1----:R-:W-:Y:S01]  /*15ed0*/  MOV R44, R80 ;  /* 0x00000050002c7202 */ /* 0x002fe20000000f00 */
        /* <DEDUP_REMOVED lines=8> */
[----:B------:R-:W1:Y:S02]  /*15f60*/  LDS.128 R44, [R17] ;  /* 0x00000000112c7984 */ /* 0x000e640000000c00 */
[----:B------:R-:W-:Y:S01]  /*15f70*/  BAR.SYNC.DEFER_BLOCKING 0x0 ;  /* 0x0000000000007b1d */ /* 0x000fe20000010000 */
[----:B------:R-:W-:Y:S01]  /*15f80*/  IMAD.MOV.U32 R210, RZ, RZ, R177 ;  /* 0x000000ffffd27224 */ /* 0x000fe200078e00b1 */
[----:B------:R-:W-:Y:S01]  /*15f90*/  MOV R176, R145 ;  /* 0x0000009100b07202 */ /* 0x000fe20000000f00 */
[----:B------:R-:W-:Y:S02]  /*15fa0*/  IMAD.MOV.U32 R177, RZ, RZ, R147 ;  /* 0x000000ffffb17224 */ /* 0x000fe400078e0093 */
[----:B------:R-:W-:Y:S02]  /*15fb0*/  IMAD.MOV.U32 R208, RZ, RZ, R209 ;  /* 0x000000ffffd07224 */ /* 0x000fe400078e00d1 */
[----:B------:R-:W-:Y:S02]  /*15fc0*/  IMAD.MOV.U32 R209, RZ, RZ, R211 ;  /* 0x000000ffffd17224 */ /* 0x000fe400078e00d3 */
[----:B------:R-:W-:-:S02]  /*15fd0*/  IMAD.MOV.U32 R211, RZ, RZ, R179 ;  /* 0x000000ffffd37224 */ /* 0x000fc400078e00b3 */
[----:B------:R-:W-:Y:S02]  /*15fe0*/  IMAD.MOV.U32 R178, RZ, RZ, R113 ;  /* 0x000000ffffb27224 */ /* 0x000fe400078e0071 */
[----:B------:R-:W-:Y:S01]  /*15ff0*/  IMAD.MOV.U32 R179, RZ, RZ, R115 ;  /* 0x000000ffffb37224 */ /* 0x000fe200078e0073 */
        /* <DEDUP_REMOVED lines=8> */
[----:B------:R-:W-:Y:S02]  /*16080*/  STSM.16.M88.4 [R0], R176 ;  /* 0x000000b000007844 */ /* 0x000fe40000000200 */
[----:B------:R-:W-:Y:S01]  /*16090*/  BAR.SYNC.DEFER_BLOCKING 0x0 ;  /* 0x0000000000007b1d */ /* 0x000fe20000010000 */
[----:B------:R-:W-:Y:S01]  /*160a0*/  IMAD.MOV.U32 R232, RZ, RZ, R81 ;  /* 0x000000ffffe87224 */ /* 0x000fe200078e0051 */
[----:B------:R-:W-:Y:S01]  /*160b0*/  MOV R233, R83 ;  /* 0x0000005300e97202 */ /* 0x000fe20000000f00 */
[----:B------:R-:W-:-:S03]  /*160c0*/  IMAD.MOV.U32 R234, RZ, RZ, R49 ;  /* 0x000000ffffea7224 */ /* 0x000fc600078e0031 */
[----:B------:R-:W3:Y:S01]  /*160d0*/  LDS.128 R224, [R17] ;  /* 0x0000000011e07984 */ /* 0x000ee20000000c00 */
[----:B------:R-:W-:Y:S01]  /*160e0*/  IMAD.MOV.U32 R235, RZ, RZ, R51 ;  /* 0x000000ffffeb7224 */ /* 0x000fe200078e0033 */
[----:B------:R-:W-:Y:S06]  /*160f0*/  BAR.SYNC.DEFER_BLOCKING 0x0 ;  /* 0x0000000000007b1d */ /* 0x000fec0000010000 */
[----:B------:R2:W-:Y:S02]  /*16100*/  STSM.16.M88.4 [R0], R232 ;  /* 0x000000e800007844 */ /* 0x0005e40000000200 */
[----:B------:R-:W-:Y:S06]  /*16110*/  BAR.SYNC.DEFER_BLOCKING 0x0 ;  /* 0x0000000000007b1d */ /* 0x000fec0000010000 */
[----:B--2---:R-:W2:Y:S04]  /*16120*/  LDL.LU R232, [R1+0x74] ;  /* 0x0000740001e87983 */ /* 0x004ea80000300800 */
[----:B------:R-:W2:Y:S04]  /*16130*/  LDL.LU R233, [R1+0x7c] ;  /* 0x00007c0001e97983 */ /* 0x000ea80000300800 */
[----:B------:R-:W3:Y:S01]  /*16140*/  LDS.128 R208, [R17] ;  /* 0x0000000011d07984 */ /* 0x000ee20000000c00 */
[----:B------:R-:W-:-:S02]  /*16150*/  IMAD.MOV.U32 R238, RZ, RZ, R244 ;  /* 0x000000ffffee7224 */ /* 0x000fc400078e00f4 */
[----:B------:R-:W-:Y:S01]  /*16160*/  IMAD.MOV.U32 R239, RZ, RZ, R246 ;  /* 0x000000ffffef7224 */ /* 0x000fe200078e00f6 */
[----:B------:R-:W-:Y:S01]  /*16170*/  BAR.SYNC.DEFER_BLOCKING 0x0 ;  /* 0x0000000000007b1d */ /* 0x000fe20000010000 */
[----:B------:R-:W-:Y:S01]  /*16180*/  MOV R80, R212 ;  /* 0x000000d400507202 */ /* 0x000fe20000000f00 */
[----:B------:R-:W-:Y:S02]  /*16190*/  IMAD.MOV.U32 R81, RZ, RZ, R214 ;  /* 0x000000ffff517224 */ /* 0x000fe400078e00d6 */
[----:B------:R-:W-:Y:S02]  /*161a0*/  IMAD.MOV.U32 R82, RZ, RZ, R180 ;  /* 0x000000ffff527224 */ /* 0x000fe400078e00b4 */
[----:B------:R-:W-:Y:S01]  /*161b0*/  IMAD.MOV.U32 R83, RZ, RZ, R182 ;  /* 0x000000ffff537224 */ /* 0x000fe200078e00b6 */
[----:B------:R-:W3:Y:S01]  /*161c0*/  LDL.LU R246, [R1+0xf0] ;  /* 0x0000f00001f67983 */ /* 0x000ee20000300800 */
[----:B------:R-:W-:Y:S01]  /*161d0*/  MOV R234, R245 ;  /* 0x000000f500ea7202 */ /* 0x000fe20000000f00 */
[----:B------:R-:W-:-:S02]  /*161e0*/  IMAD.MOV.U32 R235, RZ, RZ, R247 ;  /* 0x000000ffffeb7224 */ /* 0x000fc400078e00f7 */
[----:B------:R-:W3:Y:S04]  /*161f0*/  LDL.LU R242, [R1+0xd0] ;  /* 0x0000d00001f27983 */ /* 0x000ee80000300800 */
[----:B------:R-:W3:Y:S04]  /*16200*/  LDL.LU R241, [R1+0x108] ;  /* 0x0001080001f17983 */ /* 0x000ee80000300800 */
[----:B------:R-:W3:Y:S04]  /*16210*/  LDL.LU R245, [R1+0xe0] ;  /* 0x0000e00001f57983 */ /* 0x000ee80000300800 */
[----:B----4-:R-:W-:Y:S01]  /*16220*/  STSM.16.M88.4 [R0], R236 ;  /* 0x000000ec00007844 */ /* 0x010fe20000000200 */
[----:B------:R-:W-:Y:S06]  /*16230*/  BAR.SYNC.DEFER_BLOCKING 0x0 ;  /* 0x0000000000007b1d */ /* 0x000fec0000010000 */
[----:B------:R-:W4:Y:S04]  /*16240*/  LDL.LU R247, [R1+0x100] ;  /* 0x0001000001f77983 */ /* 0x000f280000300800 */
[----:B------:R-:W1:Y:S01]  /*16250*/  LDS.128 R176, [R17] ;  /* 0x0000000011b07984 */ /* 0x000e620000000c00 */
[----:B------:R-:W-:Y:S06]  /*16260*/  BAR.SYNC.DEFER_BLOCKING 0x0 ;  /* 0x0000000000007b1d */ /* 0x000fec0000010000 */
[----:B------:R-:W-:Y:S02]  /*16270*/  STSM.16.M88.4 [R0], R80 ;  /* 0x0000005000007844 */ /* 0x000fe40000000200 */
[----:B------:R-:W-:Y:S01]  /*16280*/  BAR.SYNC.DEFER_BLOCKING 0x0 ;  /* 0x0000000000007b1d */ /* 0x000fe20000010000 */
[----:B------:R-:W-:Y:S01]  /*16290*/  IMAD.MOV.U32 R48, RZ, RZ, R148 ;  /* 0x000000ffff307224 */ /* 0x000fe200078e0094 */
[----:B------:R-:W-:Y:S01]  /*162a0*/  MOV R49, R150 ;  /* 0x0000009600317202 */ /* 0x000fe20000000f00 */
[----:B------:R-:W-:-:S03]  /*162b0*/  IMAD.MOV.U32 R50, RZ, RZ, R116 ;  /* 0x000000ffff327224 */ /* 0x000fc600078e0074 */
[----:B------:R-:W1:Y:S01]  /*162c0*/  LDS.128 R80, [R17] ;  /* 0x0000000011507984 */ /* 0x000e620000000c00 */
[----:B------:R-:W-:Y:S01]  /*162d0*/  IMAD.MOV.U32 R51, RZ, RZ, R118 ;  /* 0x000000ffff337224 */ /* 0x000fe200078e0076 */
        /* <DEDUP_REMOVED lines=10> */
[----:B------:R-:W-:Y:S06]  /*16380*/  BAR.SYNC.DEFER_BLOCKING 0x0 ;  /* 0x0000000000007b1d */ /* 0x000fec0000010000 */
[----:B------:R-:W1:Y:S02]  /*16390*/  LDS.128 R48, [R17] ;  /* 0x0000000011307984 */ /* 0x000e640000000c00 */
[----:B------:R-:W-:Y:S01]  /*163a0*/  BAR.SYNC.DEFER_BLOCKING 0x0 ;  /* 0x0000000000007b1d */ /* 0x000fe20000010000 */
[----:B------:R-:W-:-:S02]  /*163b0*/  IMAD.MOV.U32 R148, RZ, RZ, R149 ;  /* 0x000000ffff947224 */ /* 0x000fc400078e0095 */
[----:B------:R-:W-:Y:S02]  /*163c0*/  IMAD.MOV.U32 R149, RZ, RZ, R151 ;  /* 0x000000ffff957224 */ /* 0x000fe400078e0097 */
[----:B------:R-:W-:Y:S02]  /*163d0*/  IMAD.MOV.U32 R150, RZ, RZ, R117 ;  /* 0x000000ffff967224 */ /* 0x000fe400078e0075 */
[----:B------:R-:W-:Y:S02]  /*163e0*/  IMAD.MOV.U32 R151, RZ, RZ, R119 ;  /* 0x000000ffff977224 */ /* 0x000fe400078e0077 */
[----:B------:R-:W-:Y:S02]  /*163f0*/  IMAD.MOV.U32 R212, RZ, RZ, R213 ;  /* 0x000000ffffd47224 */ /* 0x000fe400078e00d5 */
        /* <DEDUP_REMOVED lines=10> */
[----:B------:R-:W-:Y:S01]  /*164a0*/  BAR.SYNC.DEFER_BLOCKING 0x0 ;  /* 0x0000000000007b1d */ /* 0x000fe20000010000 */
[----:B------:R-:W-:-:S05]  /*164b0*/  MOV R84, R85 ;  /* 0x0000005500547202 */ /* 0x000fca0000000f00 */
[----:B------:R1:W-:Y:S01]  /*164c0*/  STSM.16.M88.4 [R0], R148 ;  /* 0x0000009400007844 */ /* 0x0003e20000000200 */
[----:B------:R-:W-:Y:S02]  /*164d0*/  IMAD.MOV.U32 R85, RZ, RZ, R87 ;  /* 0x000000ffff557224 */ /* 0x000fe400078e0057 */
[----:B------:R-:W-:Y:S02]  /*164e0*/  IMAD.MOV.U32 R86, RZ, RZ, R53 ;  /* 0x000000ffff567224 */ /* 0x000fe400078e0035 */
[----:B------:R-:W-:Y:S01]  /*164f0*/  IMAD.MOV.U32 R87, RZ, RZ, R55 ;  /* 0x000000ffff577224 */ /* 0x000fe200078e0037 */
[----:B------:R-:W-:Y:S06]  /*16500*/  BAR.SYNC.DEFER_BLOCKING 0x0 ;  /* 0x0000000000007b1d */ /* 0x000fec0000010000 */
[----:B------:R-:W2:Y:S02]  /*16510*/  LDS.128 R52, [R17] ;  /* 0x0000000011347984 */ /* 0x000ea40000000c00 */
[----:B------:R-:W-:Y:S01]  /*16520*/  BAR.SYNC.DEFER_BLOCKING 0x0 ;  /* 0x0000000000007b1d */ /* 0x000fe20000010000 */
[----:B------:R-:W-:-:S02]  /*16530*/  IMAD.MOV.U32 R240, RZ, RZ, R3 ;  /* 0x000000fffff07224 */ /* 0x000fc400078e0003 */
[----:B------:R-:W-:Y:S02]  /*16540*/  IMAD R3, R12, R10, RZ ;  /* 0x0000000a0c037224 */ /* 0x000fe400078e02ff */
[----:B------:R-:W-:Y:S02]  /*16550*/  IMAD.MOV.U32 R244, RZ, RZ, R2 ;  /* 0x000000fffff47224 */ /* 0x000fe400078e0002 */
[----:B------:R-:W-:Y:S01]  /*16560*/  IMAD R9, R10, 0x80, R3 ;  /* 0x000000800a097824 */ /* 0x000fe200078e0203 */
[----:B------:R-:W-:Y:S01]  /*16570*/  LEA R2, P3, R3, UR8, 0x2 ;  /* 0x0000000803027c11 */ /* 0x000fe2000f8610ff */
[----:B------:R-:W-:-:S03]  /*16580*/  IMAD.MOV.U32 R243, RZ, RZ, R8 ;  /* 0x000000fffff37224 */ /* 0x000fc600078e0008 */
[----:B------:R-:W-:Y:S01]  /*16590*/  LEA R8, P6, R9, UR8, 0x2 ;  /* 0x0000000809087c11 */ /* 0x000fe2000f8c10ff */
[----:B------:R3:W-:Y:S01]  /*165a0*/  STSM.16.M88.4 [R0], R84 ;  /* 0x0000005400007844 */ /* 0x0007e20000000200 */
[----:B------:R-:W-:Y:S01]  /*165b0*/  LEA.HI.X.SX32 R3, R3, UR9, 0x2, P3 ;  /* 0x0000000903037c11 */ /* 0x000fe200098f16ff */
[----:B------:R-:W-:Y:S01]  /*165c0*/  BAR.SYNC.DEFER_BLOCKING 0x0 ;  /* 0x0000000000007b1d */ /* 0x000fe20000010000 */
[----:B------:R-:W-:Y:S01]  /*165d0*/  ISETP.LT.AND P3, PT, R16, UR6, !P0 ;  /* 0x0000000610007c0c */ /* 0x000fe2000c761270 */
[----:B------:R-:W-:-:S04]  /*165e0*/  IMAD R13, R11, UR28, RZ ;  /* 0x0000001c0b0d7c24 */ /* 0x000fc8000f8e02ff */
[----:B-1----:R-:W-:Y:S01]  /*165f0*/  IMAD.WIDE R150, R13, 0x4, R2 ;  /* 0x000000040d967825 */ /* 0x002fe200078e0202 */
[----:B------:R-:W-:Y:S01]  /*16600*/  ULDC UR6, c[0x0][0x228] ;  /* 0x00008a0000067ab9 */ /* 0x000fe20000000800 */
[----:B---3--:R-:W-:Y:S02]  /*16610*/  LEA R0, R10, R9, 0x7 ;  /* 0x000000090a007211 */ /* 0x008fe400078e38ff */
[----:B------:R-:W-:-:S03]  /*16620*/  LEA.HI.X.SX32 R9, R9, UR9, 0x2, P6 ;  /* 0x0000000909097c11 */ /* 0x000fc6000b0f16ff */
[----:B------:R-:W-:Y:S01]  /*16630*/  IMAD.WIDE R148, R13, 0x4, R8 ;  /* 0x000000040d947825 */ /* 0x000fe200078e0208 */
[----:B----4-:R-:W-:Y:S04]  /*16640*/  @P1 STG.E desc[UR16][R150.64], R247 ;  /* 0x000000f796001986 */ /* 0x010fe8000c101910 */
[----:B------:R1:W-:Y:S04]  /*16650*/  @P3 STG.E desc[UR16][R148.64], R246 ;  /* 0x000000f694003986 */ /* 0x0003e8000c101910 */
[----:B-1----:R-:W3:Y:S01]  /*16660*/  LDL.LU R246, [R1+0xc0] ;  /* 0x0000c00001f67983 */ /* 0x002ee20000300800 */
[----:B------:R-:W-:-:S02]  /*16670*/  LEA R18, P5, R0, UR8, 0x2 ;  /* 0x0000000800127c11 */ /* 0x000fc4000f8a10ff */
[----:B------:R-:W-:Y:S01]  /*16680*/  ISETP.LT.AND P6, PT, R15, UR4, !P0 ;  /* 0x000000040f007c0c */ /* 0x000fe2000c7c1270 */
[----:B------:R-:W4:Y:S01]  /*16690*/  LDL.LU R235, [R1+0x104] ;  /* 0x0001040001eb7983 */ /* 0x000f220000300800 */
[----:B------:R-:W-:Y:S01]  /*166a0*/  LEA.HI.X.SX32 R19, R0, UR9, 0x2, P5 ;  /* 0x0000000900137c11 */ /* 0x000fe2000a8f16ff */
[----:B------:R-:W-:Y:S01]  /*166b0*/  IMAD R0, R10, 0x80, R0 ;  /* 0x000000800a007824 */ /* 0x000fe200078e0200 */
[----:B------:R-:W-:Y:S01]  /*166c0*/  ISETP.LT.AND P3, PT, R14, UR14, !P0 ;  /* 0x0000000e0e007c0c */ /* 0x000fe2000c761270 */
[----:B------:R-:W2:Y:S01]  /*166d0*/  LDL.LU R247, [R1+0xf4] ;  /* 0x0000f40001f77983 */ /* 0x000ea20000300800 */
[----:B------:R-:W-:Y:S01]  /*166e0*/  ULDC UR4, c[0x0][0x22c] ;  /* 0x00008b0000047ab9 */ /* 0x000fe20000000800 */
[C---:B------:R-:W-:Y:S01]  /*166f0*/  IMAD.WIDE R86, R13.reuse, 0x4, R18 ;  /* 0x000000040d567825 */ /* 0x040fe200078e0212 */
[----:B------:R-:W-:Y:S02]  /*16700*/  LEA R84, P5, R0, UR8, 0x2 ;  /* 0x0000000800547c11 */ /* 0x000fe4000f8a10ff */
[----:B------:R-:W-:Y:S01]  /*16710*/  ISETP.LT.AND P0, PT, R16, UR10, !P2 ;  /* 0x0000000a10007c0c */ /* 0x000fe2000d701270 */
[----:B------:R-:W-:Y:S01]  /*16720*/  VIADD R10, R13, UR28 ;  /* 0x0000001c0d0a7c36 */ /* 0x000fe20008000000 */
[----:B------:R-:W-:Y:S01]  /*16730*/  LEA.HI.X.SX32 R85, R0, UR9, 0x2, P5 ;  /* 0x0000000900557c11 */ /* 0x000fe2000a8f16ff */
[----:B------:R1:W-:Y:S01]  /*16740*/  @P6 STG.E desc[UR16][R86.64], R245 ;  /* 0x000000f556006986 */ /* 0x0003e2000c101910 */
[----:B------:R-:W-:Y:S01]  /*16750*/  ULDC.64 UR8, c[0x0][0x228] ;  /* 0x00008a0000087ab9 */ /* 0x000fe20000000a00 */
[----:B------:R-:W-:Y:S01]  /*16760*/  ISETP.LT.AND P6, PT, R12, UR12, !P2 ;  /* 0x0000000c0c007c0c */ /* 0x000fe2000d7c1270 */
[C---:B------:R-:W-:Y:S01]  /*16770*/  IMAD.WIDE R150, R10.reuse, 0x4, R2 ;  /* 0x000000040a967825 */ /* 0x040fe200078e0202 */
[----:B------:R-:W-:Y:S01]  /*16780*/  ISETP.LT.AND P5, PT, R15, UR8, !P2 ;  /* 0x000000080f007c0c */ /* 0x000fe2000d7a1270 */
[----:B------:R-:W-:Y:S01]  /*16790*/  ULDC UR8, c[0x0][0x228] ;  /* 0x00008a0000087ab9 */ /* 0x000fe20000000800 */
[----:B------:R-:W-:Y:S01]  /*167a0*/  ULDC UR10, c[0x0][0x228] ;  /* 0x00008a00000a7ab9 */ /* 0x000fe20000000800 */
[----:B------:R-:W-:-:S04]  /*167b0*/  IMAD.WIDE R148, R10, 0x4, R8 ;  /* 0x000000040a947825 */ /* 0x000fc800078e0208 */
[----:B-1----:R-:W-:Y:S01]  /*167c0*/  IMAD.WIDE R86, R13, 0x4, R84 ;  /* 0x000000040d567825 */ /* 0x002fe200078e0254 */
[----:B------:R-:W2:Y:S01]  /*167d0*/  LDL.LU R245, [R1+0xe4] ;  /* 0x0000e40001f57983 */ /* 0x000ea20000300800 */
[----:B------:R-:W-:-:S03]  /*167e0*/  ULDC UR12, c[0x0][0x228] ;  /* 0x00008a00000c7ab9 */ /* 0x000fc60000000800 */
[----:B------:R1:W-:Y:S04]  /*167f0*/  @P3 STG.E desc[UR16][R86.64], R242 ;  /* 0x000000f256003986 */ /* 0x0003e8000c101910 */
[----:B-1----:R-:W2:Y:S01]  /*16800*/  LDL.LU R242, [R1+0xd4] ;  /* 0x0000d40001f27983 */ /* 0x002ea20000300800 */
[----:B------:R-:W-:-:S03]  /*16810*/  IMAD.WIDE R86, R10, 0x4, R18 ;  /* 0x000000040a567825 */ /* 0x000fc600078e0212 */
[----:B---3--:R-:W-:Y:S04]  /*16820*/  @P6 STG.E desc[UR16][R150.64], R246 ;  /* 0x000000f696006986 */ /* 0x008fe8000c101910 */
[----:B------:R-:W-:Y:S04]  /*16830*/  @P0 STG.E desc[UR16][R148.64], R244 ;  /* 0x000000f494000986 */ /* 0x000fe8000c101910 */
[----:B------:R1:W-:Y:S04]  /*16840*/  @P5 STG.E desc[UR16][R86.64], R240 ;  /* 0x000000f056005986 */ /* 0x0003e8000c101910 */
[----:B-1----:R-:W3:Y:S01]  /*16850*/  LDL.LU R240, [R1+0xc4] ;  /* 0x0000c40001f07983 */ /* 0x002ee20000300800 */
[----:B------:R-:W-:-:S02]  /*16860*/  ISETP.LT.AND P2, PT, R14, UR26, !P2 ;  /* 0x0000001a0e007c0c */ /* 0x000fc4000d741270 */
[----:B------:R-:W-:Y:S01]  /*16870*/  ISETP.LT.AND P0, PT, R12, UR22, !P4 ;  /* 0x000000160c007c0c */ /* 0x000fe2000e701270 */
[C---:B------:R-:W-:Y:S01]  /*16880*/  IMAD.WIDE R86, R10.reuse, 0x4, R84 ;  /* 0x000000040a567825 */ /* 0x040fe200078e0254 */
[----:B------:R-:W-:Y:S01]  /*16890*/  IADD3 R10, R10, UR28, RZ ;  /* 0x0000001c0a0a7c10 */ /* 0x000fe2000fffe0ff */
[----:B------:R-:W3:Y:S01]  /*168a0*/  LDL.LU R246, [R1+0xb4] ;  /* 0x0000b40001f67983 */ /* 0x000ee20000300800 */
[----:B------:R-:W-:Y:S01]  /*168b0*/  ISETP.LT.AND P6, PT, R16, UR20, !P4 ;  /* 0x0000001410007c0c */ /* 0x000fe2000e7c1270 */
[----:B------:R-:W-:Y:S01]  /*168c0*/  VIADD R0, R11, 0x3 ;  /* 0x000000030b007836 */ /* 0x000fe20000000000 */
[----:B------:R-:W-:Y:S01]  /*168d0*/  ISETP.LT.AND P5, PT, R15, UR18, !P4 ;  /* 0x000000120f007c0c */ /* 0x000fe2000e7a1270 */
[----:B------:R-:W3:Y:S01]  /*168e0*/  LDL.LU R244, [R1+0xa4] ;  /* 0x0000a40001f47983 */ /* 0x000ee20000300800 */
[----:B------:R-:W-:Y:S01]  /*168f0*/  ISETP.LT.AND P4, PT, R14, UR24, !P4 ;  /* 0x000000180e007c0c */ /* 0x000fe2000e781270 */
[----:B------:R-:W-:Y:S01]  /*16900*/  IMAD.WIDE R212, R10, 0x4, R2 ;  /* 0x000000040ad47825 */ /* 0x000fe200078e0202 */
[----:B------:R-:W-:Y:S01]  /*16910*/  ISETP.GE.AND P1, PT, R0, UR4, PT ;  /* 0x0000000400007c0c */ /* 0x000fe2000bf26270 */
[----:B------:R1:W-:Y:S01]  /*16920*/  @P2 STG.E desc[UR16][R86.64], R243 ;  /* 0x000000f356002986 */ /* 0x0003e2000c101910 */
[----:B------:R-:W-:Y:S01]  /*16930*/  ULDC UR4, c[0x0][0x22c] ;  /* 0x00008b0000047ab9 */ /* 0x000fe20000000800 */
[----:B------:R-:W-:-:S02]  /*16940*/  IMAD.WIDE R150, R10, 0x4, R8 ;  /* 0x000000040a967825 */ /* 0x000fc400078e0208 */
[----:B----4-:R-:W-:Y:S01]  /*16950*/  @P0 STG.E desc[UR16][R212.64], R235 ;  /* 0x000000ebd4000986 */ /* 0x010fe2000c101910 */
[----:B------:R-:W-:Y:S01]  /*16960*/  ISETP.LT.AND P0, PT, R12, UR30, !P1 ;  /* 0x0000001e0c007c0c */ /* 0x000fe2000cf01270 */
[C---:B------:R-:W-:Y:S02]  /*16970*/  IMAD.WIDE R148, R10.reuse, 0x4, R18 ;  /* 0x000000040a947825 */ /* 0x040fe400078e0212 */
[----:B-1----:R-:W4:Y:S02]  /*16980*/  LDL.LU R243, [R1+0x94] ;  /* 0x0000940001f37983 */ /* 0x002f240000300800 */
[C---:B------:R-:W-:Y:S02]  /*16990*/  IMAD.WIDE R86, R10.reuse, 0x4, R84 ;  /* 0x000000040a567825 */ /* 0x040fe400078e0254 */
[----:B--2---:R-:W-:Y:S02]  /*169a0*/  @P6 STG.E desc[UR16][R150.64], R247 ;  /* 0x000000f796006986 */ /* 0x004fe4000c101910 */
[----:B------:R-:W-:-:S02]  /*169b0*/  VIADD R10, R10, UR28 ;  /* 0x0000001c0a0a7c36 */ /* 0x000fc40008000000 */
[----:B------:R-:W-:Y:S04]  /*169c0*/  @P5 STG.E desc[UR16][R148.64], R245 ;  /* 0x000000f594005986 */ /* 0x000fe8000c101910 */
[----:B------:R1:W-:Y:S02]  /*169d0*/  @P4 STG.E desc[UR16][R86.64], R242 ;  /* 0x000000f256004986 */ /* 0x0003e4000c101910 */
[C---:B-1----:R-:W-:Y:S02]  /*169e0*/  IMAD.WIDE R86, R10.reuse, 0x4, R2 ;  /* 0x000000040a567825 */ /* 0x042fe400078e0202 */
[----:B------:R-:W2:Y:S04]  /*169f0*/  LDL.LU R242, [R1+0xf8] ;  /* 0x0000f80001f27983 */ /* 0x000ea80000300800 */
[----:B---3--:R1:W-:Y:S04]  /*16a00*/  @P0 STG.E desc[UR16][R86.64], R240 ;  /* 0x000000f056000986 */ /* 0x0083e8000c101910 */
[----:B-1----:R-:W3:Y:S01]  /*16a10*/  LDL.LU R240, [R1+0xe8] ;  /* 0x0000e80001f07983 */ /* 0x002ee20000300800 */
[----:B------:R-:W-:Y:S01]  /*16a20*/  VIADD R0, R11, 0x4 ;  /* 0x000000040b007836 */ /* 0x000fe20000000000 */
[----:B------:R-:W-:Y:S01]  /*16a30*/  ISETP.LT.AND P5, PT, R15, UR6, !P1 ;  /* 0x000000060f007c0c */ /* 0x000fe2000cfa1270 */
[----:B------:R-:W-:Y:S01]  /*16a40*/  IMAD.WIDE R212, R10, 0x4, R8 ;  /* 0x000000040ad47825 */ /* 0x000fe200078e0208 */
[----:B------:R-:W3:Y:S01]  /*16a50*/  LDL.LU R245, [R1+0xd8] ;  /* 0x0000d80001f57983 */ /* 0x000ee20000300800 */
[----:B------:R-:W-:Y:S01]  /*16a60*/  ULDC UR6, c[0x0][0x228] ;  /* 0x00008a0000067ab9 */ /* 0x000fe20000000800 */
[----:B------:R-:W-:Y:S01]  /*16a70*/  ISETP.GE.AND P3, PT, R0, UR4, PT ;  /* 0x0000000400007c0c */ /* 0x000fe2000bf66270 */
[----:B------:R-:W-:Y:S01]  /*16a80*/  VIADD R0, R11, 0x5 ;  /* 0x000000050b007836 */ /* 0x000fe20000000000 */
[----:B------:R-:W-:-:S04]  /*16a90*/  ULDC UR4, c[0x0][0x22c] ;  /* 0x00008b0000047ab9 */ /* 0x000fc80000000800 */
[----:B------:R-:W-:Y:S01]  /*16aa0*/  ISETP.GE.AND P2, PT, R0, UR4, PT ;  /* 0x0000000400007c0c */ /* 0x000fe2000bf46270 */
[----:B------:R-:W-:Y:S02]  /*16ab0*/  ULDC UR4, c[0x0][0x228] ;  /* 0x00008a0000047ab9 */ /* 0x000fe40000000800 */
[----:B------:R-:W-:Y:S01]  /*16ac0*/  ISETP.LT.AND P4, PT, R16, UR4, !P1 ;  /* 0x0000000410007c0c */ /* 0x000fe2000cf81270 */
[----:B------:R-:W-:Y:S01]  /*16ad0*/  IMAD.WIDE R150, R10, 0x4, R18 ;  /* 0x000000040a967825 */ /* 0x000fe200078e0212 */
[----:B------:R-:W-:Y:S01]  /*16ae0*/  ISETP.LT.AND P1, PT, R14, UR8, !P1 ;  /* 0x000000080e007c0c */ /* 0x000fe2000cf21270 */
[----:B------:R-:W-:Y:S02]  /*16af0*/  ULDC UR4, c[0x0][0x22c] ;  /* 0x00008b0000047ab9 */ /* 0x000fe40000000800 */
[----:B------:R-:W-:Y:S02]  /*16b00*/  VIADD R13, R11, 0x6 ;  /* 0x000000060b0d7836 */ /* 0x000fe40000000000 */
[----:B------:R-:W-:Y:S01]  /*16b10*/  IMAD.WIDE R148, R10, 0x4, R84 ;  /* 0x000000040a947825 */ /* 0x000fe200078e0254 */
[----:B------:R-:W-:Y:S01]  /*16b20*/  ISETP.LT.AND P6, PT, R12, UR10, !P3 ;  /* 0x0000000a0c007c0c */ /* 0x000fe2000dfc1270 */
[----:B------:R-:W-:Y:S01]  /*16b30*/  ULDC UR8, c[0x0][0x228] ;  /* 0x00008a0000087ab9 */ /* 0x000fe20000000800 */
[----:B------:R-:W-:Y:S01]  /*16b40*/  ISETP.GE.AND P0, PT, R13, UR4, PT ;  /* 0x000000040d007c0c */ /* 0x000fe2000bf06270 */
[----:B------:R-:W-:Y:S01]  /*16b50*/  ULDC UR4, c[0x0][0x228] ;  /* 0x00008a0000047ab9 */ /* 0x000fe20000000800 */
[----:B------:R-:W-:Y:S01]  /*16b60*/  VIADD R0, R10, UR28 ;  /* 0x0000001c0a007c36 */ /* 0x000fe20008000000 */
[----:B------:R1:W-:Y:S01]  /*16b70*/  @P4 STG.E desc[UR16][R212.64], R246 ;  /* 0x000000f6d4004986 */ /* 0x0003e2000c101910 */
[----:B------:R-:W-:-:S03]  /*16b80*/  ULDC UR10, c[0x0][0x228] ;  /* 0x00008a00000a7ab9 */ /* 0x000fc60000000800 */
[----:B------:R2:W-:Y:S04]  /*16b90*/  @P5 STG.E desc[UR16][R150.64], R244 ;  /* 0x000000f496005986 */ /* 0x0005e8000c101910 */
[----:B----4-:R4:W-:Y:S04]  /*16ba0*/  @P1 STG.E desc[UR16][R148.64], R243 ;  /* 0x000000f394001986 */ /* 0x0109e8000c101910 */
[----:B-1----:R-:W3:Y:S01]  /*16bb0*/  LDL.LU R246, [R1+0xc8] ;  /* 0x0000c80001f67983 */ /* 0x002ee20000300800 */
[----:B------:R-:W-:Y:S01]  /*16bc0*/  ISETP.LT.AND P1, PT, R16, UR4, !P3 ;  /* 0x0000000410007c0c */ /* 0x000fe2000df21270 */
[----:B------:R-:W-:-:S02]  /*16bd0*/  ULDC UR4, c[0x0][0x228] ;  /* 0x00008a0000047ab9 */ /* 0x000fc40000000800 */
[----:B--2---:R-:W2:Y:S01]  /*16be0*/  LDL.LU R244, [R1+0xb8] ;  /* 0x0000b80001f47983 */ /* 0x004ea20000300800 */
[----:B------:R-:W-:Y:S01]  /*16bf0*/  ISETP.LT.AND P4, PT, R15, UR4, !P3 ;  /* 0x000000040f007c0c */ /* 0x000fe2000df81270 */
[----:B------:R-:W-:Y:S01]  /*16c00*/  IMAD.WIDE R86, R0, 0x4, R2 ;  /* 0x0000000400567825 */ /* 0x000fe200078e0202 */
[----:B------:R-:W-:Y:S01]  /*16c10*/  IADD3 R13, R11, 0x7, RZ ;  /* 0x000000070b0d7810 */ /* 0x000fe20007ffe0ff */
[----:B----4-:R-:W4:Y:S01]  /*16c20*/  LDL.LU R243, [R1+0xa8] ;  /* 0x0000a80001f37983 */ /* 0x010f220000300800 */
[----:B------:R-:W-:Y:S01]  /*16c30*/  ISETP.LT.AND P5, PT, R12, UR8, !P2 ;  /* 0x000000080c007c0c */ /* 0x000fe2000d7a1270 */
[----:B------:R-:W-:Y:S01]  /*16c40*/  IMAD.WIDE R148, R0, 0x4, R18 ;  /* 0x0000000400947825 */ /* 0x000fe200078e0212 */
[----:B------:R-:W-:Y:S01]  /*16c50*/  ISETP.LT.AND P3, PT, R14, UR6, !P3 ;  /* 0x000000060e007c0c */ /* 0x000fe2000df61270 */
[----:B------:R1:W-:Y:S01]  /*16c60*/  @P6 STG.E desc[UR16][R86.64], R241 ;  /* 0x000000f156006986 */ /* 0x0003e2000c101910 */
[----:B------:R-:W-:Y:S01]  /*16c70*/  ULDC UR4, c[0x0][0x22c] ;  /* 0x00008b0000047ab9 */ /* 0x000fe20000000800 */
[C---:B------:R-:W-:Y:S01]  /*16c80*/  VIADD R10, R0.reuse, UR28 ;  /* 0x0000001c000a7c36 */ /* 0x040fe20008000000 */
[----:B------:R-:W-:Y:S01]  /*16c90*/  ULDC UR6, c[0x0][0x228] ;  /* 0x00008a0000067ab9 */ /* 0x000fe20000000800 */
[----:B------:R-:W4:Y:S01]  /*16ca0*/  LDL.LU R247, [R1+0x98] ;  /* 0x0000980001f77983 */ /* 0x000f220000300800 */
[----:B------:R-:W-:Y:S01]  /*16cb0*/  IMAD.WIDE R150, R0, 0x4, R84 ;  /* 0x0000000400967825 */ /* 0x000fe200078e0254 */
[----:B------:R-:W-:-:S03]  /*16cc0*/  ULDC UR8, c[0x0][0x228] ;  /* 0x00008a0000087ab9 */ /* 0x000fc60000000800 */
[----:B-1----:R-:W-:Y:S01]  /*16cd0*/  IMAD.WIDE R86, R0, 0x4, R8 ;  /* 0x0000000400567825 */ /* 0x002fe200078e0208 */
[----:B------:R-:W4:Y:S04]  /*16ce0*/  LDL.LU R241, [R1+0x10c] ;  /* 0x00010c0001f17983 */ /* 0x000f280000300800 */
[----:B------:R1:W-:Y:S04]  /*16cf0*/  @P1 STG.E desc[UR16][R86.64], R242 ;  /* 0x000000f256001986 */ /* 0x0003e8000c101910 */
[----:B-1----:R-:W4:Y:S04]  /*16d00*/  LDL.LU R242, [R1+0xfc] ;  /* 0x0000fc0001f27983 */ /* 0x002f280000300800 */
[----:B---3--:R1:W-:Y:S04]  /*16d10*/  @P4 STG.E desc[UR16][R148.64], R240 ;  /* 0x000000f094004986 */ /* 0x0083e8000c101910 */
[----:B-1----:R-:W3:Y:S01]  /*16d20*/  LDL.LU R240, [R1+0xec] ;  /* 0x0000ec0001f07983 */ /* 0x002ee20000300800 */
[----:B------:R-:W-:-:S02]  /*16d30*/  ISETP.LT.AND P6, PT, R16, UR10, !P2 ;  /* 0x0000000a10007c0c */ /* 0x000fc4000d7c1270 */
[----:B------:R-:W-:Y:S01]  /*16d40*/  ISETP.GE.AND P1, PT, R13, UR4, PT ;  /* 0x000000040d007c0c */ /* 0x000fe2000bf26270 */
[----:B------:R-:W-:Y:S01]  /*16d50*/  ULDC UR4, c[0x0][0x228] ;  /* 0x00008a0000047ab9 */ /* 0x000fe20000000800 */
[----:B------:R-:W-:Y:S01]  /*16d60*/  IMAD.WIDE R148, R10, 0x4, R2 ;  /* 0x000000040a947825 */ /* 0x000fe200078e0202 */
[----:B------:R-:W-:-:S03]  /*16d70*/  ISETP.LT.AND P4, PT, R15, UR4, !P2 ;  /* 0x000000040f007c0c */ /* 0x000fc6000d781270 */
[----:B------:R-:W-:Y:S01]  /*16d80*/  IMAD.WIDE R86, R10, 0x4, R8 ;  /* 0x000000040a567825 */ /* 0x000fe200078e0208 */
[----:B------:R1:W-:Y:S01]  /*16d90*/  @P3 STG.E desc[UR16][R150.64], R245 ;  /* 0x000000f596003986 */ /* 0x0003e2000c101910 */
[----:B------:R-:W-:Y:S01]  /*16da0*/  ULDC UR4, c[0x0][0x228] ;  /* 0x00008a0000047ab9 */ /* 0x000fe20000000800 */
[----:B------:R-:W-:Y:S01]  /*16db0*/  ULDC UR10, c[0x0][0x228] ;  /* 0x00008a00000a7ab9 */ /* 0x000fe20000000800 */
[----:B------:R-:W-:Y:S01]  /*16dc0*/  ISETP.LT.AND P2, PT, R14, UR4, !P2 ;  /* 0x000000040e007c0c */ /* 0x000fe2000d741270 */
[----:B------:R-:W-:Y:S01]  /*16dd0*/  VIADD R212, R10, UR28 ;  /* 0x0000001c0ad47c36 */ /* 0x000fe20008000000 */
[----:B------:R-:W-:Y:S01]  /*16de0*/  ISETP.LT.AND P3, PT, R12, UR6, !P0 ;  /* 0x000000060c007c0c */ /* 0x000fe2000c761270 */
[----:B------:R-:W-:Y:S01]  /*16df0*/  IMAD.WIDE R214, R10, 0x4, R84 ;  /* 0x000000040ad67825 */ /* 0x000fe200078e0254 */
[----:B------:R-:W-:Y:S01]  /*16e00*/  ULDC UR4, c[0x0][0x22c] ;  /* 0x00008b0000047ab9 */ /* 0x000fe20000000800 */
[----:B------:R-:W-:Y:S01]  /*16e10*/  ULDC UR6, c[0x0][0x228] ;  /* 0x00008a0000067ab9 */ /* 0x000fe20000000800 */
[----:B-1----:R-:W3:Y:S04]  /*16e20*/  LDL.LU R245, [R1+0xdc] ;  /* 0x0000dc0001f57983 */ /* 0x002ee80000300800 */
[----:B------:R1:W-:Y:S04]  /*16e30*/  @P5 STG.E desc[UR16][R148.64], R246 ;  /* 0x000000f694005986 */ /* 0x0003e8000c101910 */
[----:B--2---:R2:W-:Y:S01]  /*16e40*/  @P6 STG.E desc[UR16][R86.64], R244 ;  /* 0x000000f456006986 */ /* 0x0045e2000c101910 */
[----:B------:R-:W-:Y:S01]  /*16e50*/  ISETP.LT.AND P5, PT, R16, UR8, !P0 ;  /* 0x0000000810007c0c */ /* 0x000fe2000c7a1270 */
[----:B------:R-:W-:Y:S01]  /*16e60*/  IMAD.WIDE R150, R212, 0x4, R2 ;  /* 0x00000004d4967825 */ /* 0x000fe200078e0202 */
[----:B------:R-:W-:Y:S01]  /*16e70*/  ISETP.LT.AND P6, PT, R15, UR10, !P0 ;  /* 0x0000000a0f007c0c */ /* 0x000fe2000c7c1270 */
[----:B------:R-:W-:Y:S01]  /*16e80*/  ULDC UR8, c[0x0][0x228] ;  /* 0x00008a0000087ab9 */ /* 0x000fe20000000800 */
[----:B------:R-:W-:Y:S01]  /*16e90*/  ULDC UR10, c[0x0][0x228] ;  /* 0x00008a00000a7ab9 */ /* 0x000fe20000000800 */
[----:B-1----:R-:W3:Y:S01]  /*16ea0*/  LDL.LU R246, [R1+0xcc] ;  /* 0x0000cc0001f67983 */ /* 0x002ee20000300800 */
[----:B--2---:R-:W-:-:S03]  /*16eb0*/  IMAD.WIDE R86, R10, 0x4, R18 ;  /* 0x000000040a567825 */ /* 0x004fc600078e0212 */
[----:B------:R-:W2:Y:S04]  /*16ec0*/  LDL.LU R244, [R1+0xbc] ;  /* 0x0000bc0001f47983 */ /* 0x000ea80000300800 */
[----:B----4-:R1:W-:Y:S01]  /*16ed0*/  @P4 STG.E desc[UR16][R86.64], R243 ;  /* 0x000000f356004986 */ /* 0x0103e2000c101910 */
[----:B------:R-:W-:-:S03]  /*16ee0*/  IMAD.WIDE R148, R212, 0x4, R8 ;  /* 0x00000004d4947825 */ /* 0x000fc600078e0208 */
[----:B-1----:R-:W4:Y:S01]  /*16ef0*/  LDL.LU R243, [R1+0xac] ;  /* 0x0000ac0001f37983 */ /* 0x002f220000300800 */
[----:B------:R-:W-:-:S03]  /*16f00*/  IMAD.WIDE R86, R212, 0x4, R18 ;  /* 0x00000004d4567825 */ /* 0x000fc600078e0212 */
[----:B------:R-:W-:Y:S04]  /*16f10*/  @P2 STG.E desc[UR16][R214.64], R247 ;  /* 0x000000f7d6002986 */ /* 0x000fe8000c101910 */
[----:B------:R1:W-:Y:S04]  /*16f20*/  @P3 STG.E desc[UR16][R150.64], R241 ;  /* 0x000000f196003986 */ /* 0x0003e8000c101910 */
[----:B------:R1:W-:Y:S04]  /*16f30*/  @P5 STG.E desc[UR16][R148.64], R242 ;  /* 0x000000f294005986 */ /* 0x0003e8000c101910 */
[----:B-1----:R-:W4:Y:S04]  /*16f40*/  LDL.LU R241, [R1+0x9c] ;  /* 0x00009c0001f17983 */ /* 0x002f280000300800 */
[----:B------:R-:W4:Y:S04]  /*16f50*/  LDL.LU R242, [R1+0x80] ;  /* 0x0000800001f27983 */ /* 0x000f280000300800 */
[----:B---3--:R1:W-:Y:S04]  /*16f60*/  @P6 STG.E desc[UR16][R86.64], R240 ;  /* 0x000000f056006986 */ /* 0x0083e8000c101910 */
[----:B-1----:R-:W3:Y:S01]  /*16f70*/  LDL.LU R240, [R1] ;  /* 0x0000000001f07983 */ /* 0x002ee20000300800 */
[----:B------:R-:W-:-:S05]  /*16f80*/  VIADD R0, R11, 0x8 ;  /* 0x000000080b007836 */ /* 0x000fca0000000000 */
[----:B------:R-:W-:Y:S01]  /*16f90*/  ISETP.GE.AND P4, PT, R0, UR4, PT ;  /* 0x0000000400007c0c */ /* 0x000fe2000bf86270 */
[----:B------:R-:W-:Y:S02]  /*16fa0*/  ULDC UR4, c[0x0][0x228] ;  /* 0x00008a0000047ab9 */ /* 0x000fe40000000800 */
[----:B------:R-:W-:Y:S01]  /*16fb0*/  ISETP.LT.AND P3, PT, R14, UR4, !P0 ;  /* 0x000000040e007c0c */ /* 0x000fe2000c761270 */
[----:B------:R-:W-:Y:S01]  /*16fc0*/  VIADD R0, R11, 0x9 ;  /* 0x000000090b007836 */ /* 0x000fe20000000000 */
[----:B------:R-:W-:Y:S01]  /*16fd0*/  ISETP.LT.AND P0, PT, R12, UR6, !P1 ;  /* 0x000000060c007c0c */ /* 0x000fe2000cf01270 */
[----:B------:R-:W-:Y:S01]  /*16fe0*/  ULDC UR4, c[0x0][0x22c] ;  /* 0x00008b0000047ab9 */ /* 0x000fe20000000800 */
[----:B------:R-:W-:Y:S01]  /*16ff0*/  ISETP.LT.AND P5, PT, R16, UR8, !P1 ;  /* 0x0000000810007c0c */ /* 0x000fe2000cfa1270 */
[----:B------:R-:W-:Y:S01]  /*17000*/  ULDC UR6, c[0x0][0x228] ;  /* 0x00008a0000067ab9 */ /* 0x000fe20000000800 */
[----:B------:R-:W-:Y:S01]  /*17010*/  ISETP.LT.AND P6, PT, R15, UR10, !P1 ;  /* 0x0000000a0f007c0c */ /* 0x000fe2000cfc1270 */
[----:B------:R-:W-:Y:S01]  /*17020*/  ULDC UR8, c[0x0][0x228] ;  /* 0x00008a0000087ab9 */ /* 0x000fe20000000800 */
[C---:B------:R-:W-:Y:S01]  /*17030*/  IADD3 R13, R212.reuse, UR28, RZ ;  /* 0x0000001cd40d7c10 */ /* 0x040fe2000fffe0ff */
[----:B------:R-:W-:Y:S01]  /*17040*/  IMAD.WIDE R212, R212, 0x4, R84 ;  /* 0x00000004d4d47825 */ /* 0x000fe200078e0254 */
[----:B------:R-:W-:Y:S01]  /*17050*/  ISETP.GE.AND P2, PT, R0, UR4, PT ;  /* 0x0000000400007c0c */ /* 0x000fe2000bf46270 */
[----:B------:R-:W-:Y:S01]  /*17060*/  ULDC UR4, c[0x0][0x22c] ;  /* 0x00008b0000047ab9 */ /* 0x000fe20000000800 */
[----:B------:R-:W-:Y:S01]  /*17070*/  ULDC UR10, c[0x0][0x228] ;  /* 0x00008a00000a7ab9 */ /* 0x000fe20000000800 */
[----:B------:R-:W-:Y:S01]  /*17080*/  VIADD R0, R11, 0xa ;  /* 0x0000000a0b007836 */ /* 0x000fe20000000000 */
[----:B------:R-:W-:Y:S01]  /*17090*/  @P3 STG.E desc[UR16][R212.64], R245 ;  /* 0x000000f5d4003986 */ /* 0x000fe2000c101910 */
[----:B------:R-:W-:-:S03]  /*170a0*/  IMAD.WIDE R150, R13, 0x4, R2 ;  /* 0x000000040d967825 */ /* 0x000fc600078e0202 */
[----:B------:R-:W-:Y:S01]  /*170b0*/  ISETP.GE.AND P3, PT, R0, UR4, PT ;  /* 0x0000000400007c0c */ /* 0x000fe2000bf66270 */
[----:B------:R-:W-:Y:S01]  /*170c0*/  IMAD.WIDE R148, R13, 0x4, R8 ;  /* 0x000000040d947825 */ /* 0x000fe200078e0208 */
[----:B------:R-:W-:-:S03]  /*170d0*/  ULDC UR4, c[0x0][0x228] ;  /* 0x00008a0000047ab9 */ /* 0x000fc60000000800 */
[C---:B------:R-:W-:Y:S01]  /*170e0*/  IMAD.WIDE R86, R13.reuse, 0x4, R18 ;  /* 0x000000040d567825 */ /* 0x040fe200078e0212 */
[----:B------:R-:W-:Y:S01]  /*170f0*/  ISETP.LT.AND P1, PT, R14, UR4, !P1 ;  /* 0x000000040e007c0c */ /* 0x000fe2000cf21270 */
[----:B------:R-:W-:Y:S01]  /*17100*/  @P0 STG.E desc[UR16][R150.64], R246 ;  /* 0x000000f696000986 */ /* 0x000fe2000c101910 */
[----:B------:R-:W-:Y:S02]  /*17110*/  ULDC UR4, c[0x0][0x228] ;  /* 0x00008a0000047ab9 */ /* 0x000fe40000000800 */
[----:B------:R-:W-:Y:S01]  /*17120*/  ISETP.LT.AND P0, PT, R12, UR4, !P4 ;  /* 0x000000040c007c0c */ /* 0x000fe2000e701270 */
[----:B--2---:R1:W-:Y:S01]  /*17130*/  @P5 STG.E desc[UR16][R148.64], R244 ;  /* 0x000000f494005986 */ /* 0x0043e2000c101910 */
[C---:B------:R-:W-:Y:S01]  /*17140*/  VIADD R233, R13.reuse, UR28 ;  /* 0x0000001c0de97c36 */ /* 0x040fe20008000000 */
[----:B------:R-:W-:Y:S02]  /*17150*/  ULDC UR4, c[0x0][0x228] ;  /* 0x00008a0000047ab9 */ /* 0x000fe40000000800 */
[----:B----4-:R2:W-:Y:S01]  /*17160*/  @P6 STG.E desc[UR16][R86.64], R243 ;  /* 0x000000f356006986 */ /* 0x0105e2000c101910 */
[----:B------:R-:W-:Y:S01]  /*17170*/  ISETP.LT.AND P6, PT, R16, UR6, !P4 ;  /* 0x0000000610007c0c */ /* 0x000fe2000e7c1270 */
[----:B-1----:R-:W-:-:S04]  /*17180*/  IMAD.WIDE R148, R13, 0x4, R84 ;  /* 0x000000040d947825 */ /* 0x002fc800078e0254 */
[----:B------:R-:W-:Y:S01]  /*17190*/  IMAD.WIDE R150, R233, 0x4, R8 ;  /* 0x00000004e9967825 */ /* 0x000fe200078e0208 */
[----:B------:R-:W-:Y:S01]  /*171a0*/  ISETP.LT.AND P5, PT, R15, UR4, !P4 ;  /* 0x000000040f007c0c */ /* 0x000fe2000e7a1270 */
[----:B------:R-:W-:Y:S01]  /*171b0*/  ULDC UR4, c[0x0][0x22c] ;  /* 0x00008b0000047ab9 */ /* 0x000fe20000000800 */
[----:B------:R-:W-:Y:S01]  /*171c0*/  ULDC UR6, c[0x0][0x228] ;  /* 0x00008a0000067ab9 */ /* 0x000fe20000000800 */
[----:B--2---:R-:W-:Y:S01]  /*171d0*/  IMAD.WIDE R86, R233, 0x4, R2 ;  /* 0x00000004e9567825 */ /* 0x004fe200078e0202 */
[----:B------:R-:W-:Y:S04]  /*171e0*/  @P1 STG.E desc[UR16][R148.64], R241 ;  /* 0x000000f194001986 */ /* 0x000fe8000c101910 */
[----:B------:R1:W-:Y:S04]  /*171f0*/  @P0 STG.E desc[UR16][R86.64], R242 ;  /* 0x000000f256000986 */ /* 0x0003e8000c101910 */
[----:B-1----:R-:W2:Y:S04]  /*17200*/  LDL.LU R242, [R1+0x84] ;  /* 0x0000840001f27983 */ /* 0x002ea80000300800 */
[----:B---3--:R1:W-:Y:S04]  /*17210*/  @P6 STG.E desc[UR16][R150.64], R240 ;  /* 0x000000f096006986 */ /* 0x0083e8000c101910 */
[----:B-1----:R-:W3:Y:S01]  /*17220*/  LDL.LU R240, [R1+0x4] ;  /* 0x0000040001f07983 */ /* 0x002ee20000300800 */
[----:B------:R-:W-:Y:S01]  /*17230*/  ISETP.LT.AND P4, PT, R14, UR8, !P4 ;  /* 0x000000080e007c0c */ /* 0x000fe2000e781270 */
[----:B------:R-:W-:Y:S01]  /*17240*/  VIADD R0, R11, 0xb ;  /* 0x0000000b0b007836 */ /* 0x000fe20000000000 */
[----:B------:R-:W-:Y:S01]  /*17250*/  ULDC UR8, c[0x0][0x228] ;  /* 0x00008a0000087ab9 */ /* 0x000fe20000000800 */
[----:B------:R-:W-:-:S03]  /*17260*/  IMAD.WIDE R212, R233, 0x4, R18 ;  /* 0x00000004e9d47825 */ /* 0x000fc600078e0212 */
[----:B------:R-:W-:Y:S01]  /*17270*/  ISETP.GE.AND P1, PT, R0, UR4, PT ;  /* 0x0000000400007c0c */ /* 0x000fe2000bf26270 */
[C---:B------:R-:W-:Y:S01]  /*17280*/  IMAD.WIDE R214, R233.reuse, 0x4, R84 ;  /* 0x00000004e9d67825 */ /* 0x040fe200078e0254 */
[----:B------:R-:W-:Y:S01]  /*17290*/  ULDC UR4, c[0x0][0x228] ;  /* 0x00008a0000047ab9 */ /* 0x000fe20000000800 */
[----:B------:R-:W-:Y:S01]  /*172a0*/  @P5 STG.E desc[UR16][R212.64], R248 ;  /* 0x000000f8d4005986 */ /* 0x000fe2000c101910 */
[----:B------:R-:W-:Y:S01]  /*172b0*/  ISETP.LT.AND P0, PT, R12, UR4, !P2 ;  /* 0x000000040c007c0c */ /* 0x000fe2000d701270 */
[----:B------:R-:W-:Y:S02]  /*172c0*/  ULDC UR4, c[0x0][0x228] ;  /* 0x00008a0000047ab9 */ /* 0x000fe40000000800 */
[----:B------:R1:W-:Y:S01]  /*172d0*/  @P4 STG.E desc[UR16][R214.64], R20 ;  /* 0x00000014d6004986 */ /* 0x0003e2000c101910 */
[----:B------:R-:W-:Y:S01]  /*172e0*/  ISETP.LT.AND P4, PT, R16, UR4, !P2 ;  /* 0x0000000410007c0c */ /* 0x000fe2000d781270 */
[----:B------:R-:W-:Y:S01]  /*172f0*/  VIADD R13, R233, UR28 ;  /* 0x0000001ce90d7c36 */ /* 0x000fe20008000000 */
[----:B------:R-:W-:Y:S01]  /*17300*/  ISETP.LT.AND P5, PT, R15, UR6, !P2 ;  /* 0x000000060f007c0c */ /* 0x000fe2000d7a1270 */
[----:B------:R-:W-:Y:S01]  /*17310*/  ULDC UR4, c[0x0][0x22c] ;  /* 0x00008b0000047ab9 */ /* 0x000fe20000000800 */
[----:B------:R-:W-:Y:S01]  /*17320*/  ISETP.LT.AND P2, PT, R14, UR8, !P2 ;  /* 0x000000080e007c0c */ /* 0x000fe2000d741270 */
[----:B------:R-:W-:Y:S01]  /*17330*/  IMAD.WIDE R232, R13, 0x4, R2 ;  /* 0x000000040de87825 */ /* 0x000fe200078e0202 */
[----:B------:R-:W-:Y:S01]  /*17340*/  IADD3 R0, R11, 0xc, RZ ;  /* 0x0000000c0b007810 */ /* 0x000fe20007ffe0ff */
[----:B------:R-:W-:Y:S01]  /*17350*/  ULDC UR6, c[0x0][0x228] ;  /* 0x00008a0000067ab9 */ /* 0x000fe20000000800 */
[----:B------:R-:W-:Y:S01]  /*17360*/  ISETP.LT.AND P6, PT, R12, UR10, !P3 ;  /* 0x0000000a0c007c0c */ /* 0x000fe2000dfc1270 */
[C---:B------:R-:W-:Y:S01]  /*17370*/  IMAD.WIDE R86, R13.reuse, 0x4, R8 ;  /* 0x000000040d567825 */ /* 0x040fe200078e0208 */
[----:B------:R-:W-:Y:S03]  /*17380*/  @P0 STG.E desc[UR16][R232.64], R4 ;  /* 0x00000004e8000986 */ /* 0x000fe6000c101910 */
[----:B------:R-:W-:Y:S01]  /*17390*/  IMAD.WIDE R148, R13, 0x4, R18 ;  /* 0x000000040d947825 */ /* 0x000fe200078e0212 */
[----:B------:R-:W-:-:S03]  /*173a0*/  ISETP.GE.AND P0, PT, R0, UR4, PT ;  /* 0x0000000400007c0c */ /* 0x000fc6000bf06270 */
[C---:B------:R-:W-:Y:S01]  /*173b0*/  IMAD.WIDE R150, R13.reuse, 0x4, R84 ;  /* 0x000000040d967825 */ /* 0x040fe200078e0254 */
[----:B------:R4:W-:Y:S01]  /*173c0*/  @P4 STG.E desc[UR16][R86.64], R24 ;  /* 0x0000001856004986 */ /* 0x0009e2000c101910 */
[----:B------:R-:W-:Y:S01]  /*173d0*/  ULDC UR4, c[0x0][0x228] ;  /* 0x00008a0000047ab9 */ /* 0x000fe20000000800 */
[----:B------:R-:W-:Y:S01]  /*173e0*/  ULDC UR8, c[0x0][0x228] ;  /* 0x00008a0000087ab9 */ /* 0x000fe20000000800 */
[----:B-1----:R-:W-:Y:S01]  /*173f0*/  VIADD R215, R13, UR28 ;  /* 0x0000001c0dd77c36 */ /* 0x002fe20008000000 */
[----:B------:R-:W-:Y:S01]  /*17400*/  @P5 STG.E desc[UR16][R148.64], R88 ;  /* 0x0000005894005986 */ /* 0x000fe2000c101910 */
[----:B------:R-:W-:-:S03]  /*17410*/  ULDC UR10, c[0x0][0x228] ;  /* 0x00008a00000a7ab9 */ /* 0x000fc60000000800 */
[----:B------:R-:W-:Y:S01]  /*17420*/  @P2 STG.E desc[UR16][R150.64], R92 ;  /* 0x0000005c96002986 */ /* 0x000fe2000c101910 */
[----:B------:R-:W-:Y:S01]  /*17430*/  ISETP.LT.AND P2, PT, R16, UR4, !P3 ;  /* 0x0000000410007c0c */ /* 0x000fe2000df41270 */
[----:B------:R-:W-:Y:S01]  /*17440*/  IMAD.WIDE R212, R215, 0x4, R2 ;  /* 0x00000004d7d47825 */ /* 0x000fe200078e0202 */
[----:B------:R-:W-:-:S03]  /*17450*/  ULDC UR4, c[0x0][0x228] ;  /* 0x00008a0000047ab9 */ /* 0x000fc60000000800 */
[----:B----4-:R-:W-:Y:S01]  /*17460*/  IMAD.WIDE R86, R215, 0x4, R8 ;  /* 0x00000004d7567825 */ /* 0x010fe200078e0208 */
[----:B--2---:R1:W-:Y:S04]  /*17470*/  @P6 STG.E desc[UR16][R212.64], R242 ;  /* 0x000000f2d4006986 */ /* 0x0043e8000c101910 */
[----:B-1----:R-:W2:Y:S04]  /*17480*/  LDL.LU R242, [R1+0x88] ;  /* 0x0000880001f27983 */ /* 0x002ea80000300800 */
[----:B---3--:R1:W-:Y:S04]  /*17490*/  @P2 STG.E desc[UR16][R86.64], R240 ;  /* 0x000000f056002986 */ /* 0x0083e8000c101910 */
[----:B-1----:R-:W3:Y:S01]  /*174a0*/  LDL.LU R240, [R1+0x8] ;  /* 0x0000080001f07983 */ /* 0x002ee20000300800 */
[----:B------:R-:W-:Y:S01]  /*174b0*/  ISETP.LT.AND P4, PT, R15, UR4, !P3 ;  /* 0x000000040f007c0c */ /* 0x000fe2000df81270 */
[----:B------:R-:W-:Y:S01]  /*174c0*/  VIADD R0, R11, 0xd ;  /* 0x0000000d0b007836 */ /* 0x000fe20000000000 */
[----:B------:R-:W-:Y:S01]  /*174d0*/  ISETP.LT.AND P3, PT, R14, UR6, !P3 ;  /* 0x000000060e007c0c */ /* 0x000fe2000df61270 */
[----:B------:R-:W-:Y:S01]  /*174e0*/  IMAD.WIDE R148, R215, 0x4, R18 ;  /* 0x00000004d7947825 */ /* 0x000fe200078e0212 */
[----:B------:R-:W-:Y:S01]  /*174f0*/  ISETP.LT.AND P5, PT, R12, UR8, !P1 ;  /* 0x000000080c007c0c */ /* 0x000fe2000cfa1270 */
[----:B------:R-:W-:-:S02]  /*17500*/  ULDC UR4, c[0x0][0x22c] ;  /* 0x00008b0000047ab9 */ /* 0x000fc40000000800 */
[C---:B------:R-:W-:Y:S01]  /*17510*/  VIADD R13, R215.reuse, UR28 ;  /* 0x0000001cd70d7c36 */ /* 0x040fe20008000000 */
[----:B------:R-:W-:Y:S01]  /*17520*/  ISETP.GE.AND P2, PT, R0, UR4, PT ;  /* 0x0000000400007c0c */ /* 0x000fe2000bf46270 */
[----:B------:R-:W-:Y:S01]  /*17530*/  IMAD.WIDE R150, R215, 0x4, R84 ;  /* 0x00000004d7967825 */ /* 0x000fe200078e0254 */
[----:B------:R-:W-:Y:S01]  /*17540*/  ULDC UR4, c[0x0][0x228] ;  /* 0x00008a0000047ab9 */ /* 0x000fe20000000800 */
[----:B------:R-:W-:Y:S01]  /*17550*/  ISETP.LT.AND P6, PT, R16, UR10, !P1 ;  /* 0x0000000a10007c0c */ /* 0x000fe2000cfc1270 */
[----:B------:R-:W-:Y:S01]  /*17560*/  ULDC UR6, c[0x0][0x228] ;  /* 0x00008a0000067ab9 */ /* 0x000fe20000000800 */
[----:B------:R-:W-:Y:S01]  /*17570*/  @P4 STG.E desc[UR16][R148.64], R249 ;  /* 0x000000f994004986 */ /* 0x000fe2000c101910 */
[----:B------:R-:W-:Y:S01]  /*17580*/  IMAD.WIDE R212, R13, 0x4, R2 ;  /* 0x000000040dd47825 */ /* 0x000fe200078e0202 */
[----:B------:R-:W-:Y:S01]  /*17590*/  ISETP.LT.AND P4, PT, R15, UR4, !P1 ;  /* 0x000000040f007c0c */ /* 0x000fe2000cf81270 */
[----:B------:R-:W-:Y:S01]  /*175a0*/  ULDC UR4, c[0x0][0x228] ;  /* 0x00008a0000047ab9 */ /* 0x000fe20000000800 */
[----:B------:R1:W-:Y:S01]  /*175b0*/  @P3 STG.E desc[UR16][R150.64], R21 ;  /* 0x0000001596003986 */ /* 0x0003e2000c101910 */
[----:B------:R-:W-:Y:S01]  /*175c0*/  ULDC UR8, c[0x0][0x228] ;  /* 0x00008a0000087ab9 */ /* 0x000fe20000000800 */
[----:B------:R-:W-:Y:S01]  /*175d0*/  ISETP.LT.AND P1, PT, R14, UR4, !P1 ;  /* 0x000000040e007c0c */ /* 0x000fe2000cf21270 */
[C---:B------:R-:W-:Y:S01]  /*175e0*/  IMAD.WIDE R214, R13.reuse, 0x4, R8 ;  /* 0x000000040dd67825 */ /* 0x040fe200078e0208 */
[----:B------:R4:W-:Y:S01]  /*175f0*/  @P5 STG.E desc[UR16][R212.64], R5 ;  /* 0x00000005d4005986 */ /* 0x0009e2000c101910 */
[----:B------:R-:W-:Y:S01]  /*17600*/  ISETP.LT.AND P3, PT, R12, UR6, !P0 ;  /* 0x000000060c007c0c */ /* 0x000fe2000c761270 */
[----:B------:R-:W-:Y:S01]  /*17610*/  ULDC UR10, c[0x0][0x228] ;  /* 0x00008a00000a7ab9 */ /* 0x000fe20000000800 */
[----:B------:R-:W-:Y:S01]  /*17620*/  ISETP.LT.AND P5, PT, R16, UR8, !P0 ;  /* 0x0000000810007c0c */ /* 0x000fe2000c7a1270 */
[----:B------:R-:W-:-:S04]  /*17630*/  IMAD.WIDE R86, R13, 0x4, R18 ;  /* 0x000000040d567825 */ /* 0x000fc800078e0212 */
[----:B-1----:R-:W-:Y:S01]  /*17640*/  VIADD R151, R13, UR28 ;  /* 0x0000001c0d977c36 */ /* 0x002fe20008000000 */
[----:B------:R1:W-:Y:S01]  /*17650*/  @P6 STG.E desc[UR16][R214.64], R25 ;  /* 0x00000019d6006986 */ /* 0x0003e2000c101910 */
[----:B------:R-:W-:Y:S01]  /*17660*/  IADD3 R0, R11, 0xe, RZ ;  /* 0x0000000e0b007810 */ /* 0x000fe20007ffe0ff */
[----:B------:R-:W-:Y:S01]  /*17670*/  ULDC UR4, c[0x0][0x22c] ;  /* 0x00008b0000047ab9 */ /* 0x000fe20000000800 */
[----:B----4-:R-:W-:Y:S01]  /*17680*/  IMAD.WIDE R4, R13, 0x4, R84 ;  /* 0x000000040d047825 */ /* 0x010fe200078e0254 */
[----:B------:R-:W-:Y:S01]  /*17690*/  @P4 STG.E desc[UR16][R86.64], R89 ;  /* 0x0000005956004986 */ /* 0x000fe2000c101910 */
[----:B------:R-:W-:Y:S01]  /*176a0*/  ULDC UR6, c[0x0][0x228] ;  /* 0x00008a0000067ab9 */ /* 0x000fe20000000800 */
[----:B------:R-:W-:Y:S01]  /*176b0*/  ULDC UR8, c[0x0][0x228] ;  /* 0x00008a0000087ab9 */ /* 0x000fe20000000800 */
[C---:B------:R-:W-:Y:S01]  /*176c0*/  IMAD.WIDE R20, R151.reuse, 0x4, R2 ;  /* 0x0000000497147825 */ /* 0x040fe200078e0202 */
[----:B------:R-:W-:Y:S03]  /*176d0*/  @P1 STG.E desc[UR16][R4.64], R93 ;  /* 0x0000005d04001986 */ /* 0x000fe6000c101910 */
[----:B-1----:R-:W-:Y:S01]  /*176e0*/  IMAD.WIDE R24, R151, 0x4, R8 ;  /* 0x0000000497187825 */ /* 0x002fe200078e0208 */
[----:B--2---:R-:W-:Y:S04]  /*176f0*/  @P3 STG.E desc[UR16][R20.64], R242 ;  /* 0x000000f214003986 */ /* 0x004fe8000c101910 */
[----:B---3--:R1:W-:Y:S04]  /*17700*/  @P5 STG.E desc[UR16][R24.64], R240 ;  /* 0x000000f018005986 */ /* 0x0083e8000c101910 */
[----:B-1----:R-:W2:Y:S01]  /*17710*/  LDL.LU R240, [R1+0x8c] ;  /* 0x00008c0001f07983 */ /* 0x002ea20000300800 */
[----:B------:R-:W-:Y:S01]  /*17720*/  ISETP.LT.AND P6, PT, R15, UR10, !P0 ;  /* 0x0000000a0f007c0c */ /* 0x000fe2000c7c1270 */
[----:B------:R-:W-:Y:S01]  /*17730*/  IMAD.WIDE R148, R151, 0x4, R18 ;  /* 0x0000000497947825 */ /* 0x000fe200078e0212 */
[----:B------:R-:W-:Y:S01]  /*17740*/  ISETP.GE.AND P4, PT, R0, UR4, PT ;  /* 0x0000000400007c0c */ /* 0x000fe2000bf86270 */
[----:B------:R-:W-:Y:S01]  /*17750*/  ULDC UR4, c[0x0][0x228] ;  /* 0x00008a0000047ab9 */ /* 0x000fe20000000800 */
[----:B------:R-:W-:Y:S01]  /*17760*/  ULDC UR10, c[0x0][0x228] ;  /* 0x00008a00000a7ab9 */ /* 0x000fe20000000800 */
[----:B------:R-:W-:Y:S01]  /*17770*/  ISETP.LT.AND P3, PT, R14, UR4, !P0 ;  /* 0x000000040e007c0c */ /* 0x000fe2000c761270 */
[----:B------:R-:W-:Y:S01]  /*17780*/  VIADD R0, R11, 0xf ;  /* 0x0000000f0b007836 */ /* 0x000fe20000000000 */
[----:B------:R-:W-:Y:S01]  /*17790*/  ULDC UR4, c[0x0][0x22c] ;  /* 0x00008b0000047ab9 */ /* 0x000fe20000000800 */
[----:B------:R-:W-:Y:S01]  /*177a0*/  ISETP.LT.AND P0, PT, R12, UR6, !P2 ;  /* 0x000000060c007c0c */ /* 0x000fe2000d701270 */
[----:B------:R-:W-:Y:S01]  /*177b0*/  IMAD.WIDE R4, R151, 0x4, R84 ;  /* 0x0000000497047825 */ /* 0x000fe200078e0254 */
[----:B------:R-:W-:Y:S01]  /*177c0*/  ISETP.LT.AND P5, PT, R16, UR8, !P2 ;  /* 0x0000000810007c0c */ /* 0x000fe2000d7a1270 */
[----:B------:R-:W-:Y:S01]  /*177d0*/  ULDC UR6, c[0x0][0x228] ;  /* 0x00008a0000067ab9 */ /* 0x000fe20000000800 */
[----:B------:R-:W-:Y:S01]  /*177e0*/  ISETP.GE.AND P1, PT, R0, UR4, PT ;  /* 0x0000000400007c0c */ /* 0x000fe2000bf26270 */
[----:B------:R-:W-:Y:S01]  /*177f0*/  @P6 STG.E desc[UR16][R148.64], R250 ;  /* 0x000000fa94006986 */ /* 0x000fe2000c101910 */
[----:B------:R-:W-:Y:S01]  /*17800*/  ISETP.LT.AND P6, PT, R15, UR10, !P2 ;  /* 0x0000000a0f007c0c */ /* 0x000fe2000d7c1270 */
[----:B------:R-:W-:Y:S01]  /*17810*/  VIADD R0, R11, 0x10 ;  /* 0x000000100b007836 */ /* 0x000fe20000000000 */
[----:B------:R-:W-:Y:S01]  /*17820*/  ULDC UR4, c[0x0][0x22c] ;  /* 0x00008b0000047ab9 */ /* 0x000fe20000000800 */
[----:B------:R-:W-:Y:S01]  /*17830*/  VIADD R13, R151, UR28 ;  /* 0x0000001c970d7c36 */ /* 0x000fe20008000000 */
[----:B------:R1:W-:Y:S01]  /*17840*/  @P3 STG.E desc[UR16][R4.64], R22 ;  /* 0x0000001604003986 */ /* 0x0003e2000c101910 */
[----:B------:R-:W-:Y:S01]  /*17850*/  ULDC UR8, c[0x0][0x228] ;  /* 0x00008a0000087ab9 */ /* 0x000fe20000000800 */
[----:B------:R-:W-:Y:S01]  /*17860*/  ISETP.GE.AND P3, PT, R0, UR4, PT ;  /* 0x0000000400007c0c */ /* 0x000fe2000bf66270 */
[----:B------:R-:W-:Y:S01]  /*17870*/  IMAD.WIDE R20, R13, 0x4, R2 ;  /* 0x000000040d147825 */ /* 0x000fe200078e0202 */
[----:B------:R-:W-:Y:S01]  /*17880*/  ULDC UR4, c[0x0][0x228] ;  /* 0x00008a0000047ab9 */ /* 0x000fe20000000800 */
[----:B------:R-:W-:-:S02]  /*17890*/  ULDC UR10, c[0x0][0x228] ;  /* 0x00008a00000a7ab9 */ /* 0x000fc40000000800 */
[C---:B------:R-:W-:Y:S01]  /*178a0*/  IMAD.WIDE R24, R13.reuse, 0x4, R8 ;  /* 0x000000040d187825 */ /* 0x040fe200078e0208 */
[----:B------:R-:W-:Y:S01]  /*178b0*/  ISETP.LT.AND P2, PT, R14, UR4, !P2 ;  /* 0x000000040e007c0c */ /* 0x000fe2000d741270 */
[----:B------:R-:W-:Y:S02]  /*178c0*/  ULDC UR4, c[0x0][0x228] ;  /* 0x00008a0000047ab9 */ /* 0x000fe40000000800 */
[----:B------:R-:W-:Y:S01]  /*178d0*/  IMAD.WIDE R86, R13, 0x4, R18 ;  /* 0x000000040d567825 */ /* 0x000fe200078e0212 */
[----:B------:R3:W-:Y:S01]  /*178e0*/  @P0 STG.E desc[UR16][R20.64], R6 ;  /* 0x0000000614000986 */ /* 0x0007e2000c101910 */
[----:B------:R-:W-:Y:S01]  /*178f0*/  ISETP.LT.AND P0, PT, R12, UR4, !P4 ;  /* 0x000000040c007c0c */ /* 0x000fe2000e701270 */
[----:B------:R-:W-:Y:S02]  /*17900*/  ULDC UR4, c[0x0][0x228] ;  /* 0x00008a0000047ab9 */ /* 0x000fe40000000800 */
[----:B------:R4:W-:Y:S01]  /*17910*/  @P5 STG.E desc[UR16][R24.64], R26 ;  /* 0x0000001a18005986 */ /* 0x0009e2000c101910 */
[----:B------:R-:W-:-:S02]  /*17920*/  ISETP.LT.AND P5, PT, R15, UR4, !P4 ;  /* 0x000000040f007c0c */ /* 0x000fc4000e7a1270 */
[C---:B------:R-:W-:Y:S01]  /*17930*/  IADD3 R93, R13.reuse, UR28, RZ ;  /* 0x0000001c0d5d7c10 */ /* 0x040fe2000fffe0ff */
[----:B------:R4:W-:Y:S01]  /*17940*/  @P6 STG.E desc[UR16][R86.64], R90 ;  /* 0x0000005a56006986 */ /* 0x0009e2000c101910 */
[----:B------:R-:W-:Y:S01]  /*17950*/  ISETP.LT.AND P6, PT, R16, UR6, !P4 ;  /* 0x0000000610007c0c */ /* 0x000fe2000e7c1270 */
[----:B-1----:R-:W-:Y:S01]  /*17960*/  IMAD.WIDE R4, R13, 0x4, R84 ;  /* 0x000000040d047825 */ /* 0x002fe200078e0254 */
[----:B------:R-:W-:Y:S01]  /*17970*/  ISETP.LT.AND P4, PT, R14, UR8, !P4 ;  /* 0x000000080e007c0c */ /* 0x000fe2000e781270 */
[----:B------:R-:W-:Y:S01]  /*17980*/  ULDC UR4, c[0x0][0x22c] ;  /* 0x00008b0000047ab9 */ /* 0x000fe20000000800 */
[----:B------:R-:W-:Y:S01]  /*17990*/  ULDC UR6, c[0x0][0x228] ;  /* 0x00008a0000067ab9 */ /* 0x000fe20000000800 */
[----:B------:R-:W-:Y:S02]  /*179a0*/  VIADD R0, R11, 0x11 ;  /* 0x000000110b007836 */ /* 0x000fe40000000000 */
[----:B---3--:R-:W-:Y:S01]  /*179b0*/  IMAD.WIDE R20, R93, 0x4, R2 ;  /* 0x000000045d147825 */ /* 0x008fe200078e0202 */
[----:B------:R1:W-:Y:S01]  /*179c0*/  @P2 STG.E desc[UR16][R4.64], R94 ;  /* 0x0000005e04002986 */ /* 0x0003e2000c101910 */
[----:B------:R-:W-:-:S02]  /*179d0*/  ULDC UR8, c[0x0][0x228] ;  /* 0x00008a0000087ab9 */ /* 0x000fc40000000800 */
[C---:B----4-:R-:W-:Y:S01]  /*179e0*/  IMAD.WIDE R24, R93.reuse, 0x4, R8 ;  /* 0x000000045d187825 */ /* 0x050fe200078e0208 */
[----:B------:R-:W-:Y:S01]  /*179f0*/  ISETP.GE.AND P2, PT, R0, UR4, PT ;  /* 0x0000000400007c0c */ /* 0x000fe2000bf46270 */
[----:B------:R-:W-:Y:S02]  /*17a00*/  ULDC UR4, c[0x0][0x228] ;  /* 0x00008a0000047ab9 */ /* 0x000fe40000000800 */
[----:B------:R-:W-:-:S04]  /*17a10*/  IMAD.WIDE R86, R93, 0x4, R18 ;  /* 0x000000045d567825 */ /* 0x000fc800078e0212 */
[----:B------:R-:W-:-:S04]  /*17a20*/  IMAD.WIDE R88, R93, 0x4, R84 ;  /* 0x000000045d587825 */ /* 0x000fc800078e0254 */
[----:B------:R-:W-:Y:S02]  /*17a30*/  VIADD R93, R93, UR28 ;  /* 0x0000001c5d5d7c36 */ /* 0x000fe40008000000 */
[----:B------:R-:W-:Y:S02]  /*17a40*/  VIADD R0, R11, 0x12 ;  /* 0x000000120b007836 */ /* 0x000fe40000000000 */
[----:B-1----:R-:W-:-:S04]  /*17a50*/  IMAD.WIDE R4, R93, 0x4, R2 ;  /* 0x000000045d047825 */ /* 0x002fc800078e0202 */
[----:B------:R-:W-:Y:S01]  /*17a60*/  VIADD R13, R93, UR28 ;  /* 0x0000001c5d0d7c36 */ /* 0x000fe20008000000 */
[----:B--2---:R1:W-:Y:S01]  /*17a70*/  @P0 STG.E desc[UR16][R20.64], R240 ;  /* 0x000000f014000986 */ /* 0x0043e2000c101910 */
[----:B------:R-:W-:Y:S01]  /*17a80*/  ISETP.LT.AND P0, PT, R12, UR4, !P1 ;  /* 0x000000040c007c0c */ /* 0x000fe2000cf01270 */
[----:B------:R-:W-:Y:S02]  /*17a90*/  ULDC UR4, c[0x0][0x228] ;  /* 0x00008a0000047ab9 */ /* 0x000fe40000000800 */
[----:B------:R2:W-:Y:S04]  /*17aa0*/  @P6 STG.E desc[UR16][R24.64], R252 ;  /* 0x000000fc18006986 */ /* 0x0005e8000c101910 */
[----:B------:R3:W-:Y:S01]  /*17ab0*/  @P5 STG.E desc[UR16][R86.64], R251 ;  /* 0x000000fb56005986 */ /* 0x0007e2000c101910 */
[----:B------:R-:W-:Y:S01]  /*17ac0*/  ISETP.LT.AND P5, PT, R15, UR6, !P1 ;  /* 0x000000060f007c0c */ /* 0x000fe2000cfa1270 */
[----:B------:R-:W-:-:S02]  /*17ad0*/  ULDC UR6, c[0x0][0x228] ;  /* 0x00008a0000067ab9 */ /* 0x000fc40000000800 */
[----:B------:R4:W-:Y:S01]  /*17ae0*/  @P4 STG.E desc[UR16][R88.64], R23 ;  /* 0x0000001758004986 */ /* 0x0009e2000c101910 */
[----:B------:R-:W-:Y:S01]  /*17af0*/  ISETP.LT.AND P4, PT, R16, UR4, !P1 ;  /* 0x0000000410007c0c */ /* 0x000fe2000cf81270 */
[C---:B-1----:R-:W-:Y:S01]  /*17b00*/  IMAD.WIDE R20, R93.reuse, 0x4, R8 ;  /* 0x000000045d147825 */ /* 0x042fe200078e0208 */
[----:B------:R-:W-:Y:S01]  /*17b10*/  ISETP.LT.AND P1, PT, R14, UR8, !P1 ;  /* 0x000000080e007c0c */ /* 0x000fe2000cf21270 */
[----:B------:R-:W-:Y:S02]  /*17b20*/  ULDC UR4, c[0x0][0x22c] ;  /* 0x00008b0000047ab9 */ /* 0x000fe40000000800 */
[----:B--2---:R-:W-:Y:S01]  /*17b30*/  IMAD.WIDE R24, R93, 0x4, R84 ;  /* 0x000000045d187825 */ /* 0x004fe200078e0254 */
[----:B------:R1:W-:Y:S01]  /*17b40*/  @P0 STG.E desc[UR16][R4.64], R7 ;  /* 0x0000000704000986 */ /* 0x0003e2000c101910 */
[----:B------:R-:W-:Y:S01]  /*17b50*/  ISETP.GE.AND P0, PT, R0, UR4, PT ;  /* 0x0000000400007c0c */ /* 0x000fe2000bf06270 */
[----:B------:R-:W-:Y:S01]  /*17b60*/  ULDC UR4, c[0x0][0x228] ;  /* 0x00008a0000047ab9 */ /* 0x000fe20000000800 */
[----:B------:R-:W-:Y:S01]  /*17b70*/  ISETP.LT.AND P6, PT, R12, UR10, !P3 ;  /* 0x0000000a0c007c0c */ /* 0x000fe2000dfc1270 */
[----:B---3--:R-:W-:Y:S01]  /*17b80*/  IMAD.WIDE R86, R13, 0x4, R2 ;  /* 0x000000040d567825 */ /* 0x008fe200078e0202 */
[----:B------:R-:W-:Y:S01]  /*17b90*/  ULDC UR8, c[0x0][0x228] ;  /* 0x00008a0000087ab9 */ /* 0x000fe20000000800 */
[----:B------:R-:W-:-:S02]  /*17ba0*/  ULDC UR10, c[0x0][0x228] ;  /* 0x00008a00000a7ab9 */ /* 0x000fc40000000800 */
[----:B----4-:R-:W-:Y:S01]  /*17bb0*/  IMAD.WIDE R22, R93, 0x4, R18 ;  /* 0x000000045d167825 */ /* 0x010fe200078e0212 */
[----:B------:R2:W-:Y:S04]  /*17bc0*/  @P4 STG.E desc[UR16][R20.64], R27 ;  /* 0x0000001b14004986 */ /* 0x0005e8000c101910 */
[----:B------:R3:W-:Y:S04]  /*17bd0*/  @P5 STG.E desc[UR16][R22.64], R91 ;  /* 0x0000005b16005986 */ /* 0x0007e8000c101910 */
[----:B------:R4:W-:Y:S01]  /*17be0*/  @P1 STG.E desc[UR16][R24.64], R95 ;  /* 0x0000005f18001986 */ /* 0x0009e2000c101910 */
[----:B------:R-:W-:Y:S01]  /*17bf0*/  ISETP.LT.AND P1, PT, R16, UR4, !P3 ;  /* 0x0000000410007c0c */ /* 0x000fe2000df21270 */
[----:B------:R-:W-:-:S02]  /*17c00*/  ULDC UR4, c[0x0][0x228] ;  /* 0x00008a0000047ab9 */ /* 0x000fc40000000800 */
[----:B------:R-:W-:Y:S01]  /*17c10*/  ISETP.LT.AND P4, PT, R15, UR4, !P3 ;  /* 0x000000040f007c0c */ /* 0x000fe2000df81270 */
[----:B-1----:R-:W-:Y:S01]  /*17c20*/  IMAD.WIDE R4, R13, 0x4, R8 ;  /* 0x000000040d047825 */ /* 0x002fe200078e0208 */
[----:B------:R-:W-:-:S03]  /*17c30*/  ISETP.LT.AND P3, PT, R14, UR6, !P3 ;  /* 0x000000060e007c0c */ /* 0x000fc6000df61270 */
[----:B------:R-:W-:Y:S01]  /*17c40*/  VIADD R0, R11, 0x13 ;  /* 0x000000130b007836 */ /* 0x000fe20000000000 */
[----:B------:R-:W-:Y:S01]  /*17c50*/  @P6 STG.E desc[UR16][R86.64], R60 ;  /* 0x0000003c56006986 */ /* 0x000fe2000c101910 */
[C---:B------:R-:W-:Y:S01]  /*17c60*/  IMAD.WIDE R6, R13.reuse, 0x4, R18 ;  /* 0x000000040d067825 */ /* 0x040fe200078e0212 */
[----:B------:R-:W-:Y:S01]  /*17c70*/  ULDC UR4, c[0x0][0x22c] ;  /* 0x00008b0000047ab9 */ /* 0x000fe20000000800 */
[----:B------:R-:W-:Y:S01]  /*17c80*/  ISETP.LT.AND P5, PT, R12, UR8, !P2 ;  /* 0x000000080c007c0c */ /* 0x000fe2000d7a1270 */
[----:B------:R1:W-:Y:S01]  /*17c90*/  @P1 STG.E desc[UR16][R4.64], R56 ;  /* 0x0000003804001986 */ /* 0x0003e2000c101910 */
[----:B------:R-:W-:Y:S01]  /*17ca0*/  ISETP.GE.AND P1, PT, R0, UR4, PT ;  /* 0x0000000400007c0c */ /* 0x000fe2000bf26270 */
[C---:B--2---:R-:W-:Y:S01]  /*17cb0*/  IMAD.WIDE R20, R13.reuse, 0x4, R84 ;  /* 0x000000040d147825 */ /* 0x044fe200078e0254 */
[----:B------:R-:W-:Y:S01]  /*17cc0*/  ISETP.LT.AND P6, PT, R16, UR10, !P2 ;  /* 0x0000000a10007c0c */ /* 0x000fe2000d7c1270 */
[----:B------:R-:W-:Y:S01]  /*17cd0*/  ULDC UR4, c[0x0][0x228] ;  /* 0x00008a0000047ab9 */ /* 0x000fe20000000800 */
[----:B------:R2:W-:Y:S01]  /*17ce0*/  @P4 STG.E desc[UR16][R6.64], R124 ;  /* 0x0000007c06004986 */ /* 0x0005e2000c101910 */
[----:B------:R-:W-:Y:S01]  /*17cf0*/  IADD3 R27, R13, UR28, RZ ;  /* 0x0000001c0d1b7c10 */ /* 0x000fe2000fffe0ff */
[----:B------:R-:W-:Y:S01]  /*17d00*/  ULDC UR6, c[0x0][0x228] ;  /* 0x00008a0000067ab9 */ /* 0x000fe20000000800 */
[----:B------:R-:W-:Y:S01]  /*17d10*/  ISETP.LT.AND P4, PT, R15, UR4, !P2 ;  /* 0x000000040f007c0c */ /* 0x000fe2000d781270 */
[----:B------:R-:W-:Y:S01]  /*17d20*/  ULDC UR4, c[0x0][0x228] ;  /* 0x00008a0000047ab9 */ /* 0x000fe20000000800 */
[----:B------:R2:W-:Y:S01]  /*17d30*/  @P3 STG.E desc[UR16][R20.64], R28 ;  /* 0x0000001c14003986 */ /* 0x0005e2000c101910 */
[----:B------:R-:W-:Y:S01]  /*17d40*/  ISETP.LT.AND P2, PT, R14, UR4, !P2 ;  /* 0x000000040e007c0c */ /* 0x000fe2000d741270 */
[C---:B---3--:R-:W-:Y:S01]  /*17d50*/  IMAD.WIDE R22, R27.reuse, 0x4, R2 ;  /* 0x000000041b167825 */ /* 0x048fe200078e0202 */
[----:B------:R-:W-:Y:S01]  /*17d60*/  ISETP.LT.AND P3, PT, R12, UR6, !P0 ;  /* 0x000000060c007c0c */ /* 0x000fe2000c761270 */
[----:B------:R-:W-:Y:S01]  /*17d70*/  ULDC UR8, c[0x0][0x228] ;  /* 0x00008a0000087ab9 */ /* 0x000fe20000000800 */
[----:B------:R-:W-:Y:S01]  /*17d80*/  ULDC UR10, c[0x0][0x228] ;  /* 0x00008a00000a7ab9 */ /* 0x000fe20000000800 */
[C---:B----4-:R-:W-:Y:S01]  /*17d90*/  IMAD.WIDE R24, R27.reuse, 0x4, R8 ;  /* 0x000000041b187825 */ /* 0x050fe200078e0208 */
[----:B------:R3:W-:Y:S03]  /*17da0*/  @P5 STG.E desc[UR16][R22.64], R120 ;  /* 0x0000007816005986 */ /* 0x0007e6000c101910 */
[----:B------:R-:W-:-:S02]  /*17db0*/  VIADD R13, R27, UR28 ;  /* 0x0000001c1b0d7c36 */ /* 0x000fc40008000000 */
[----:B-1----:R-:W-:Y:S01]  /*17dc0*/  IMAD.WIDE R4, R27, 0x4, R18 ;  /* 0x000000041b047825 */ /* 0x002fe200078e0212 */
[----:B------:R1:W-:Y:S01]  /*17dd0*/  @P6 STG.E desc[UR16][R24.64], R96 ;  /* 0x0000006018006986 */ /* 0x0003e2000c101910 */
[----:B------:R-:W-:Y:S01]  /*17de0*/  ISETP.LT.AND P5, PT, R16, UR8, !P0 ;  /* 0x0000000810007c0c */ /* 0x000fe2000c7a1270 */
[----:B------:R-:W-:Y:S01]  /*17df0*/  ULDC UR4, c[0x0][0x22c] ;  /* 0x00008b0000047ab9 */ /* 0x000fe20000000800 */
[----:B------:R-:W-:Y:S01]  /*17e00*/  VIADD R0, R11, 0x14 ;  /* 0x000000140b007836 */ /* 0x000fe20000000000 */
[----:B------:R-:W-:Y:S01]  /*17e10*/  ISETP.LT.AND P6, PT, R15, UR10, !P0 ;  /* 0x0000000a0f007c0c */ /* 0x000fe2000c7c1270 */
[----:B--2---:R-:W-:Y:S01]  /*17e20*/  IMAD.WIDE R6, R27, 0x4, R84 ;  /* 0x000000041b067825 */ /* 0x004fe200078e0254 */
[----:B------:R2:W-:Y:S01]  /*17e30*/  @P4 STG.E desc[UR16][R4.64], R152 ;  /* 0x0000009804004986 */ /* 0x0005e2000c101910 */
[----:B------:R-:W-:Y:S02]  /*17e40*/  ULDC UR6, c[0x0][0x228] ;  /* 0x00008a0000067ab9 */ /* 0x000fe40000000800 */
[C---:B------:R-:W-:Y:S01]  /*17e50*/  IMAD.WIDE R20, R13.reuse, 0x4, R2 ;  /* 0x000000040d147825 */ /* 0x040fe200078e0202 */
[----:B------:R-:W-:Y:S01]  /*17e60*/  ISETP.GE.AND P4, PT, R0, UR4, PT ;  /* 0x0000000400007c0c */ /* 0x000fe2000bf86270 */
[----:B------:R-:W-:Y:S01]  /*17e70*/  @P2 STG.E desc[UR16][R6.64], R156 ;  /* 0x0000009c06002986 */ /* 0x000fe2000c101910 */
[----:B------:R-:W-:Y:S01]  /*17e80*/  ULDC UR4, c[0x0][0x228] ;  /* 0x00008a0000047ab9 */ /* 0x000fe20000000800 */
[C---:B---3--:R-:W-:Y:S01]  /*17e90*/  IMAD.WIDE R22, R13.reuse, 0x4, R8 ;  /* 0x000000040d167825 */ /* 0x048fe200078e0208 */
[----:B------:R-:W-:Y:S01]  /*17ea0*/  ULDC UR8, c[0x0][0x228] ;  /* 0x00008a0000087ab9 */ /* 0x000fe20000000800 */
[----:B------:R-:W-:Y:S01]  /*17eb0*/  @P3 STG.E desc[UR16][R20.64], R61 ;  /* 0x0000003d14003986 */ /* 0x000fe2000c101910 */
[----:B------:R-:W-:Y:S01]  /*17ec0*/  ISETP.LT.AND P3, PT, R14, UR4, !P0 ;  /* 0x000000040e007c0c */ /* 0x000fe2000c761270 */
[----:B-1----:R-:W-:Y:S01]  /*17ed0*/  IMAD.WIDE R24, R13, 0x4, R18 ;  /* 0x000000040d187825 */ /* 0x002fe200078e0212 */
[----:B------:R-:W-:Y:S01]  /*17ee0*/  ULDC UR10, c[0x0][0x228] ;  /* 0x00008a00000a7ab9 */ /* 0x000fe20000000800 */
[----:B------:R-:W-:Y:S02]  /*17ef0*/  @P5 STG.E desc[UR16][R22.64], R57 ;  /* 0x0000003916005986 */ /* 0x000fe4000c101910 */
[----:B------:R-:W-:Y:S01]  /*17f00*/  VIADD R0, R11, 0x15 ;  /* 0x000000150b007836 */ /* 0x000fe20000000000 */
[----:B------:R-:W-:Y:S01]  /*17f10*/  ISETP.LT.AND P0, PT, R12, UR6, !P1 ;  /* 0x000000060c007c0c */ /* 0x000fe2000cf01270 */
[----:B------:R1:W-:Y:S01]  /*17f20*/  @P6 STG.E desc[UR16][R24.64], R125 ;  /* 0x0000007d18006986 */ /* 0x0003e2000c101910 */
[----:B------:R-:W-:Y:S01]  /*17f30*/  ULDC UR4, c[0x0][0x22c] ;  /* 0x00008b0000047ab9 */ /* 0x000fe20000000800 */
[----:B------:R-:W-:Y:S01]  /*17f40*/  ISETP.LT.AND P5, PT, R16, UR8, !P1 ;  /* 0x0000000810007c0c */ /* 0x000fe2000cfa1270 */
[----:B--2---:R-:W-:Y:S01]  /*17f50*/  IMAD.WIDE R4, R13, 0x4, R84 ;  /* 0x000000040d047825 */ /* 0x004fe200078e0254 */
[----:B------:R-:W-:Y:S01]  /*17f60*/  ISETP.LT.AND P6, PT, R15, UR10, !P1 ;  /* 0x0000000a0f007c0c */ /* 0x000fe2000cfc1270 */
[----:B------:R-:W-:Y:S01]  /*17f70*/  ULDC UR6, c[0x0][0x228] ;  /* 0x00008a0000067ab9 */ /* 0x000fe20000000800 */
[----:B------:R-:W-:Y:S01]  /*17f80*/  ISETP.GE.AND P2, PT, R0, UR4, PT ;  /* 0x0000000400007c0c */ /* 0x000fe2000bf46270 */
[----:B------:R-:W-:Y:S01]  /*17f90*/  ULDC UR4, c[0x0][0x22c] ;  /* 0x00008b0000047ab9 */ /* 0x000fe20000000800 */
[----:B------:R-:W-:Y:S01]  /*17fa0*/  IADD3 R0, R11, 0x16, RZ ;  /* 0x000000160b007810 */ /* 0x000fe20007ffe0ff */
[----:B------:R2:W-:Y:S01]  /*17fb0*/  @P3 STG.E desc[UR16][R4.64], R29 ;  /* 0x0000001d04003986 */ /* 0x0005e2000c101910 */
[----:B------:R-:W-:Y:S01]  /*17fc0*/  ULDC UR8, c[0x0][0x228] ;  /* 0x00008a0000087ab9 */ /* 0x000fe20000000800 */
[----:B------:R-:W-:Y:S01]  /*17fd0*/  ULDC UR10, c[0x0][0x228] ;  /* 0x00008a00000a7ab9 */ /* 0x000fe20000000800 */
[----:B-1----:R-:W-:Y:S01]  /*17fe0*/  VIADD R25, R13, UR28 ;  /* 0x0000001c0d197c36 */ /* 0x002fe20008000000 */
[----:B------:R-:W-:Y:S01]  /*17ff0*/  ISETP.GE.AND P3, PT, R0, UR4, PT ;  /* 0x0000000400007c0c */ /* 0x000fe2000bf66270 */
[----:B------:R-:W-:-:S02]  /*18000*/  ULDC UR4, c[0x0][0x228] ;  /* 0x00008a0000047ab9 */ /* 0x000fc40000000800 */
[C---:B------:R-:W-:Y:S01]  /*18010*/  IMAD.WIDE R6, R25.reuse, 0x4, R2 ;  /* 0x0000000419067825 */ /* 0x040fe200078e0202 */
[----:B------:R-:W-:Y:S01]  /*18020*/  ISETP.LT.AND P1, PT, R14, UR4, !P1 ;  /* 0x000000040e007c0c */ /* 0x000fe2000cf21270 */
[----:B------:R-:W-:Y:S02]  /*18030*/  ULDC UR4, c[0x0][0x228] ;  /* 0x00008a0000047ab9 */ /* 0x000fe40000000800 */
[C---:B------:R-:W-:Y:S01]  /*18040*/  IMAD.WIDE R20, R25.reuse, 0x4, R8 ;  /* 0x0000000419147825 */ /* 0x040fe200078e0208 */
[----:B------:R1:W-:Y:S03]  /*18050*/  @P0 STG.E desc[UR16][R6.64], R121 ;  /* 0x0000007906000986 */ /* 0x0003e6000c101910 */
[----:B------:R-:W-:Y:S01]  /*18060*/  IMAD.WIDE R22, R25, 0x4, R18 ;  /* 0x0000000419167825 */ /* 0x000fe200078e0212 */
[----:B------:R3:W-:Y:S01]  /*18070*/  @P5 STG.E desc[UR16][R20.64], R97 ;  /* 0x0000006114005986 */ /* 0x0007e2000c101910 */
[----:B------:R-:W-:Y:S01]  /*18080*/  ISETP.LT.AND P0, PT, R12, UR4, !P4 ;  /* 0x000000040c007c0c */ /* 0x000fe2000e701270 */
[----:B------:R-:W-:-:S02]  /*18090*/  ULDC UR4, c[0x0][0x228] ;  /* 0x00008a0000047ab9 */ /* 0x000fc40000000800 */
[----:B------:R4:W-:Y:S01]  /*180a0*/  @P6 STG.E desc[UR16][R22.64], R153 ;  /* 0x0000009916006986 */ /* 0x0009e2000c101910 */
[----:B------:R-:W-:Y:S01]  /*180b0*/  ISETP.LT.AND P6, PT, R16, UR6, !P4 ;  /* 0x0000000610007c0c */ /* 0x000fe2000e7c1270 */
[----:B------:R-:W-:Y:S01]  /*180c0*/  VIADD R13, R25, UR28 ;  /* 0x0000001c190d7c36 */ /* 0x000fe20008000000 */
[----:B------:R-:W-:Y:S01]  /*180d0*/  ISETP.LT.AND P5, PT, R15, UR4, !P4 ;  /* 0x000000040f007c0c */ /* 0x000fe2000e7a1270 */
[----:B--2---:R-:W-:Y:S01]  /*180e0*/  IMAD.WIDE R4, R25, 0x4, R84 ;  /* 0x0000000419047825 */ /* 0x004fe200078e0254 */
[----:B------:R-:W-:Y:S01]  /*180f0*/  ISETP.LT.AND P4, PT, R14, UR8, !P4 ;  /* 0x000000080e007c0c */ /* 0x000fe2000e781270 */
[----:B------:R-:W-:Y:S01]  /*18100*/  ULDC UR4, c[0x0][0x22c] ;  /* 0x00008b0000047ab9 */ /* 0x000fe20000000800 */
[----:B------:R-:W-:Y:S01]  /*18110*/  ULDC UR6, c[0x0][0x228] ;  /* 0x00008a0000067ab9 */ /* 0x000fe20000000800 */
[----:B------:R-:W-:Y:S02]  /*18120*/  VIADD R0, R11, 0x17 ;  /* 0x000000170b007836 */ /* 0x000fe40000000000 */
[----:B-1----:R-:W-:Y:S01]  /*18130*/  IMAD.WIDE R6, R13, 0x4, R2 ;  /* 0x000000040d067825 */ /* 0x002fe200078e0202 */
[----:B------:R1:W-:Y:S01]  /*18140*/  @P1 STG.E desc[UR16][R4.64], R157 ;  /* 0x0000009d04001986 */ /* 0x0003e2000c101910 */
[----:B------:R-:W-:-:S02]  /*18150*/  ULDC UR8, c[0x0][0x228] ;  /* 0x00008a0000087ab9 */ /* 0x000fc40000000800 */
[C---:B---3--:R-:W-:Y:S01]  /*18160*/  IMAD.WIDE R20, R13.reuse, 0x4, R8 ;  /* 0x000000040d147825 */ /* 0x048fe200078e0208 */
[----:B------:R-:W-:Y:S01]  /*18170*/  ISETP.GE.AND P1, PT, R0, UR4, PT ;  /* 0x0000000400007c0c */ /* 0x000fe2000bf26270 */
[----:B------:R-:W-:Y:S02]  /*18180*/  ULDC UR4, c[0x0][0x228] ;  /* 0x00008a0000047ab9 */ /* 0x000fe40000000800 */
[C---:B----4-:R-:W-:Y:S01]  /*18190*/  IMAD.WIDE R22, R13.reuse, 0x4, R18 ;  /* 0x000000040d167825 */ /* 0x050fe200078e0212 */
[----:B------:R2:W-:Y:S03]  /*181a0*/  @P0 STG.E desc[UR16][R6.64], R62 ;  /* 0x0000003e06000986 */ /* 0x0005e6000c101910 */
[----:B------:R-:W-:Y:S01]  /*181b0*/  IMAD.WIDE R24, R13, 0x4, R84 ;  /* 0x000000040d187825 */ /* 0x000fe200078e0254 */
[----:B------:R3:W-:Y:S01]  /*181c0*/  @P6 STG.E desc[UR16][R20.64], R58 ;  /* 0x0000003a14006986 */ /* 0x0007e2000c101910 */
[----:B------:R-:W-:Y:S01]  /*181d0*/  ISETP.LT.AND P0, PT, R12, UR4, !P2 ;  /* 0x000000040c007c0c */ /* 0x000fe2000d701270 */
[----:B------:R-:W-:-:S02]  /*181e0*/  ULDC UR4, c[0x0][0x228] ;  /* 0x00008a0000047ab9 */ /* 0x000fc40000000800 */
[----:B------:R4:W-:Y:S01]  /*181f0*/  @P5 STG.E desc[UR16][R22.64], R126 ;  /* 0x0000007e16005986 */ /* 0x0009e2000c101910 */
[----:B------:R-:W-:Y:S01]  /*18200*/  ISETP.LT.AND P5, PT, R15, UR6, !P2 ;  /* 0x000000060f007c0c */ /* 0x000fe2000d7a1270 */
[----:B------:R-:W-:Y:S02]  /*18210*/  VIADD R13, R13, UR28 ;  /* 0x0000001c0d0d7c36 */ /* 0x000fe40008000000 */
[----:B------:R-:W-:Y:S01]  /*18220*/  VIADD R0, R11, 0x18 ;  /* 0x000000180b007836 */ /* 0x000fe20000000000 */
[----:B------:R4:W-:Y:S01]  /*18230*/  @P4 STG.E desc[UR16][R24.64], R30 ;  /* 0x0000001e18004986 */ /* 0x0009e2000c101910 */
[----:B------:R-:W-:Y:S01]  /*18240*/  ISETP.LT.AND P4, PT, R16, UR4, !P2 ;  /* 0x0000000410007c0c */ /* 0x000fe2000d781270 */
[C---:B-1----:R-:W-:Y:S01]  /*18250*/  IMAD.WIDE R4, R13.reuse, 0x4, R2 ;  /* 0x000000040d047825 */ /* 0x042fe200078e0202 */
[----:B------:R-:W-:Y:S01]  /*18260*/  ISETP.LT.AND P2, PT, R14, UR8, !P2 ;  /* 0x000000080e007c0c */ /* 0x000fe2000d741270 */
[----:B------:R-:W-:Y:S01]  /*18270*/  ULDC UR4, c[0x0][0x22c] ;  /* 0x00008b0000047ab9 */ /* 0x000fe20000000800 */
[----:B------:R-:W-:Y:S01]  /*18280*/  ISETP.LT.AND P6, PT, R12, UR10, !P3 ;  /* 0x0000000a0c007c0c */ /* 0x000fe2000dfc1270 */
[----:B--2---:R-:W-:Y:S01]  /*18290*/  IMAD.WIDE R6, R13, 0x4, R8 ;  /* 0x000000040d067825 */ /* 0x004fe200078e0208 */
[----:B------:R1:W-:Y:S01]  /*182a0*/  @P0 STG.E desc[UR16][R4.64], R122 ;  /* 0x0000007a04000986 */ /* 0x0003e2000c101910 */
[----:B------:R-:W-:-:S02]  /*182b0*/  ULDC UR6, c[0x0][0x228] ;  /* 0x00008a0000067ab9 */ /* 0x000fc40000000800 */
[C---:B---3--:R-:W-:Y:S01]  /*182c0*/  IMAD.WIDE R20, R13.reuse, 0x4, R18 ;  /* 0x000000040d147825 */ /* 0x048fe200078e0212 */
[----:B------:R-:W-:Y:S01]  /*182d0*/  ISETP.GE.AND P0, PT, R0, UR4, PT ;  /* 0x0000000400007c0c */ /* 0x000fe2000bf06270 */
[----:B------:R-:W-:Y:S02]  /*182e0*/  ULDC UR4, c[0x0][0x228] ;  /* 0x00008a0000047ab9 */ /* 0x000fe40000000800 */
[C---:B----4-:R-:W-:Y:S01]  /*182f0*/  IMAD.WIDE R22, R13.reuse, 0x4, R84 ;  /* 0x000000040d167825 */ /* 0x050fe200078e0254 */
[----:B------:R2:W-:Y:S01]  /*18300*/  @P4 STG.E desc[UR16][R6.64], R98 ;  /* 0x0000006206004986 */ /* 0x0005e2000c101910 */
[----:B------:R-:W-:Y:S01]  /*18310*/  IADD3 R27, R13, UR28, RZ ;  /* 0x0000001c0d1b7c10 */ /* 0x000fe2000fffe0ff */
[----:B------:R-:W-:Y:S01]  /*18320*/  ULDC UR8, c[0x0][0x228] ;  /* 0x00008a0000087ab9 */ /* 0x000fe20000000800 */
[----:B------:R-:W-:Y:S01]  /*18330*/  ULDC UR10, c[0x0][0x228] ;  /* 0x00008a00000a7ab9 */ /* 0x000fe20000000800 */
[----:B------:R3:W-:Y:S04]  /*18340*/  @P5 STG.E desc[UR16][R20.64], R154 ;  /* 0x0000009a14005986 */ /* 0x0007e8000c101910 */
[----:B------:R4:W-:Y:S01]  /*18350*/  @P2 STG.E desc[UR16][R22.64], R158 ;  /* 0x0000009e16002986 */ /* 0x0009e2000c101910 */
[----:B------:R-:W-:Y:S01]  /*18360*/  ISETP.LT.AND P2, PT, R16, UR4, !P3 ;  /* 0x0000000410007c0c */ /* 0x000fe2000df41270 */
[----:B------:R-:W-:-:S02]  /*18370*/  ULDC UR4, c[0x0][0x228] ;  /* 0x00008a0000047ab9 */ /* 0x000fc40000000800 */
[----:B------:R-:W-:Y:S01]  /*18380*/  ISETP.LT.AND P4, PT, R15, UR4, !P3 ;  /* 0x000000040f007c0c */ /* 0x000fe2000df81270 */
[C---:B------:R-:W-:Y:S01]  /*18390*/  IMAD.WIDE R24, R27.reuse, 0x4, R2 ;  /* 0x000000041b187825 */ /* 0x040fe200078e0202 */
[----:B------:R-:W-:Y:S01]  /*183a0*/  ISETP.LT.AND P3, PT, R14, UR6, !P3 ;  /* 0x000000060e007c0c */ /* 0x000fe2000df61270 */
[----:B------:R-:W-:Y:S02]  /*183b0*/  ULDC UR4, c[0x0][0x22c] ;  /* 0x00008b0000047ab9 */ /* 0x000fe40000000800 */
[----:B-1----:R-:W-:Y:S01]  /*183c0*/  IMAD.WIDE R4, R27, 0x4, R8 ;  /* 0x000000041b047825 */ /* 0x002fe200078e0208 */
[----:B------:R1:W-:Y:S03]  /*183d0*/  @P6 STG.E desc[UR16][R24.64], R63 ;  /* 0x0000003f18006986 */ /* 0x0003e6000c101910 */
[----:B------:R-:W-:Y:S02]  /*183e0*/  VIADD R0, R11, 0x19 ;  /* 0x000000190b007836 */ /* 0x000fe40000000000 */
[C---:B--2---:R-:W-:Y:S01]  /*183f0*/  IMAD.WIDE R6, R27.reuse, 0x4, R18 ;  /* 0x000000041b067825 */ /* 0x044fe200078e0212 */
[----:B------:R2:W-:Y:S01]  /*18400*/  @P2 STG.E desc[UR16][R4.64], R59 ;  /* 0x0000003b04002986 */ /* 0x0005e2000c101910 */
[----:B------:R-:W-:Y:S01]  /*18410*/  ISETP.LT.AND P5, PT, R12, UR8, !P1 ;  /* 0x000000080c007c0c */ /* 0x000fe2000cfa1270 */
[----:B------:R-:W-:Y:S01]  /*18420*/  ULDC UR6, c[0x0][0x228] ;  /* 0x00008a0000067ab9 */ /* 0x000fe20000000800 */
[----:B------:R-:W-:Y:S01]  /*18430*/  ISETP.GE.AND P2, PT, R0, UR4, PT ;  /* 0x0000000400007c0c */ /* 0x000fe2000bf46270 */
[----:B---3--:R-:W-:Y:S01]  /*18440*/  IMAD.WIDE R20, R27, 0x4, R84 ;  /* 0x000000041b147825 */ /* 0x008fe200078e0254 */
[----:B------:R-:W-:Y:S01]  /*18450*/  ISETP.LT.AND P6, PT, R16, UR10, !P1 ;  /* 0x0000000a10007c0c */ /* 0x000fe2000cfc1270 */
[----:B------:R-:W-:Y:S01]  /*18460*/  ULDC UR4, c[0x0][0x228] ;  /* 0x00008a0000047ab9 */ /* 0x000fe20000000800 */
[----:B------:R3:W-:Y:S01]  /*18470*/  @P4 STG.E desc[UR16][R6.64], R127 ;  /* 0x0000007f06004986 */ /* 0x0007e2000c101910 */
[----:B------:R-:W-:Y:S01]  /*18480*/  ISETP.LT.AND P4, PT, R15, UR4, !P1 ;  /* 0x000000040f007c0c */ /* 0x000fe2000cf81270 */
[----:B------:R-:W-:Y:S01]  /*18490*/  VIADD R13, R27, UR28 ;  /* 0x0000001c1b0d7c36 */ /* 0x000fe20008000000 */
[----:B------:R-:W-:Y:S01]  /*184a0*/  ULDC UR4, c[0x0][0x228] ;  /* 0x00008a0000047ab9 */ /* 0x000fe20000000800 */
[----:B------:R3:W-:Y:S01]  /*184b0*/  @P3 STG.E desc[UR16][R20.64], R31 ;  /* 0x0000001f14003986 */ /* 0x0007e2000c101910 */
[----:B------:R-:W-:Y:S01]  /*184c0*/  ISETP.LT.AND P1, PT, R14, UR4, !P1 ;  /* 0x000000040e007c0c */ /* 0x000fe2000cf21270 */
[C---:B----4-:R-:W-:Y:S01]  /*184d0*/  IMAD.WIDE R22, R13.reuse, 0x4, R2 ;  /* 0x000000040d167825 */ /* 0x050fe200078e0202 */
[----:B------:R-:W-:Y:S01]  /*184e0*/  ISETP.LT.AND P3, PT, R12, UR6, !P0 ;  /* 0x000000060c007c0c */ /* 0x000fe2000c761270 */
[----:B------:R-:W-:Y:S01]  /*184f0*/  ULDC UR8, c[0x0][0x228] ;  /* 0x00008a0000087ab9 */ /* 0x000fe20000000800 */
[----:B------:R-:W-:Y:S01]  /*18500*/  ULDC UR10, c[0x0][0x228] ;  /* 0x00008a00000a7ab9 */ /* 0x000fe20000000800 */
[C---:B-1----:R-:W-:Y:S01]  /*18510*/  IMAD.WIDE R24, R13.reuse, 0x4, R8 ;  /* 0x000000040d187825 */ /* 0x042fe200078e0208 */
[----:B------:R1:W-:Y:S03]  /*18520*/  @P5 STG.E desc[UR16][R22.64], R123 ;  /* 0x0000007b16005986 */ /* 0x0003e6000c101910 */
[----:B------:R-:W-:-:S02]  /*18530*/  VIADD R27, R13, UR28 ;  /* 0x0000001c0d1b7c36 */ /* 0x000fc40008000000 */
[----:B--2---:R-:W-:Y:S01]  /*18540*/  IMAD.WIDE R4, R13, 0x4, R18 ;  /* 0x000000040d047825 */ /* 0x004fe200078e0212 */
[----:B------:R2:W-:Y:S01]  /*18550*/  @P6 STG.E desc[UR16][R24.64], R99 ;  /* 0x0000006318006986 */ /* 0x0005e2000c101910 */
[----:B------:R-:W-:Y:S01]  /*18560*/  ISETP.LT.AND P5, PT, R16, UR8, !P0 ;  /* 0x0000000810007c0c */ /* 0x000fe2000c7a1270 */
[----:B------:R-:W-:Y:S01]  /*18570*/  ULDC UR4, c[0x0][0x22c] ;  /* 0x00008b0000047ab9 */ /* 0x000fe20000000800 */
[----:B------:R-:W-:Y:S01]  /*18580*/  VIADD R0, R11, 0x1a ;  /* 0x0000001a0b007836 */ /* 0x000fe20000000000 */
[----:B------:R-:W-:Y:S01]  /*18590*/  ISETP.LT.AND P6, PT, R15, UR10, !P0 ;  /* 0x0000000a0f007c0c */ /* 0x000fe2000c7c1270 */
[----:B---3--:R-:W-:Y:S01]  /*185a0*/  IMAD.WIDE R6, R13, 0x4, R84 ;  /* 0x000000040d067825 */ /* 0x008fe200078e0254 */
[----:B------:R3:W-:Y:S01]  /*185b0*/  @P4 STG.E desc[UR16][R4.64], R155 ;  /* 0x0000009b04004986 */ /* 0x0007e2000c101910 */
[----:B------:R-:W-:Y:S02]  /*185c0*/  ULDC UR6, c[0x0][0x228] ;  /* 0x00008a0000067ab9 */ /* 0x000fe40000000800 */
[C---:B------:R-:W-:Y:S01]  /*185d0*/  IMAD.WIDE R20, R27.reuse, 0x4, R2 ;  /* 0x000000041b147825 */ /* 0x040fe200078e0202 */
[----:B------:R-:W-:Y:S01]  /*185e0*/  ISETP.GE.AND P4, PT, R0, UR4, PT ;  /* 0x0000000400007c0c */ /* 0x000fe2000bf86270 */
[----:B------:R4:W-:Y:S01]  /*185f0*/  @P1 STG.E desc[UR16][R6.64], R159 ;  /* 0x0000009f06001986 */ /* 0x0009e2000c101910 */
[----:B------:R-:W-:Y:S01]  /*18600*/  ULDC UR4, c[0x0][0x228] ;  /* 0x00008a0000047ab9 */ /* 0x000fe20000000800 */
[C---:B-1----:R-:W-:Y:S01]  /*18610*/  IMAD.WIDE R22, R27.reuse, 0x4, R8 ;  /* 0x000000041b167825 */ /* 0x042fe200078e0208 */
[----:B------:R-:W-:Y:S01]  /*18620*/  ULDC UR8, c[0x0][0x228] ;  /* 0x00008a0000087ab9 */ /* 0x000fe20000000800 */
[----:B------:R1:W-:Y:S01]  /*18630*/  @P3 STG.E desc[UR16][R20.64], R128 ;  /* 0x0000008014003986 */ /* 0x0003e2000c101910 */
[----:B------:R-:W-:Y:S01]  /*18640*/  ISETP.LT.AND P3, PT, R14, UR4, !P0 ;  /* 0x000000040e007c0c */ /* 0x000fe2000c761270 */
[----:B--2---:R-:W-:Y:S01]  /*18650*/  IMAD.WIDE R24, R27, 0x4, R18 ;  /* 0x000000041b187825 */ /* 0x004fe200078e0212 */
[----:B------:R-:W-:Y:S01]  /*18660*/  IADD3 R0, R11, 0x1b, RZ ;  /* 0x0000001b0b007810 */ /* 0x000fe20007ffe0ff */
[----:B------:R2:W-:Y:S01]  /*18670*/  @P5 STG.E desc[UR16][R22.64], R64 ;  /* 0x0000004016005986 */ /* 0x0005e2000c101910 */
[----:B------:R-:W-:Y:S01]  /*18680*/  ULDC UR10, c[0x0][0x228] ;  /* 0x00008a00000a7ab9 */ /* 0x000fe20000000800 */
[----:B------:R-:W-:Y:S01]  /*18690*/  ULDC UR4, c[0x0][0x22c] ;  /* 0x00008b0000047ab9 */ /* 0x000fe20000000800 */
[----:B------:R-:W-:Y:S01]  /*186a0*/  ISETP.LT.AND P1, PT, R12, UR6, !P2 ;  /* 0x000000060c007c0c */ /* 0x000fe2000d721270 */
[----:B------:R-:W-:Y:S01]  /*186b0*/  @P6 STG.E desc[UR16][R24.64], R184 ;  /* 0x000000b818006986 */ /* 0x000fe2000c101910 */
[----:B------:R-:W-:Y:S01]  /*186c0*/  ISETP.LT.AND P5, PT, R16, UR8, !P2 ;  /* 0x0000000810007c0c */ /* 0x000fe2000d7a1270 */
[----:B---3--:R-:W-:Y:S01]  /*186d0*/  IMAD.WIDE R4, R27, 0x4, R84 ;  /* 0x000000041b047825 */ /* 0x008fe200078e0254 */
[----:B------:R-:W-:Y:S01]  /*186e0*/  ISETP.LT.AND P6, PT, R15, UR10, !P2 ;  /* 0x0000000a0f007c0c */ /* 0x000fe2000d7c1270 */
[----:B------:R-:W-:Y:S01]  /*186f0*/  ULDC UR6, c[0x0][0x228] ;  /* 0x00008a0000067ab9 */ /* 0x000fe20000000800 */
[----:B------:R-:W-:Y:S01]  /*18700*/  ISETP.GE.AND P0, PT, R0, UR4, PT ;  /* 0x0000000400007c0c */ /* 0x000fe2000bf06270 */
[----:B------:R-:W-:Y:S01]  /*18710*/  VIADD R0, R11, 0x1c ;  /* 0x0000001c0b007836 */ /* 0x000fe20000000000 */
[----:B------:R-:W-:Y:S01]  /*18720*/  ULDC UR4, c[0x0][0x22c] ;  /* 0x00008b0000047ab9 */ /* 0x000fe20000000800 */
[----:B------:R-:W-:Y:S01]  /*18730*/  VIADD R13, R27, UR28 ;  /* 0x0000001c1b0d7c36 */ /* 0x000fe20008000000 */
[----:B------:R3:W-:Y:S01]  /*18740*/  @P3 STG.E desc[UR16][R4.64], R32 ;  /* 0x0000002004003986 */ /* 0x0007e2000c101910 */
[----:B------:R-:W-:Y:S01]  /*18750*/  ULDC UR8, c[0x0][0x228] ;  /* 0x00008a0000087ab9 */ /* 0x000fe20000000800 */
[----:B------:R-:W-:Y:S01]  /*18760*/  ISETP.GE.AND P3, PT, R0, UR4, PT ;  /* 0x0000000400007c0c */ /* 0x000fe2000bf66270 */
[----:B----4-:R-:W-:Y:S01]  /*18770*/  IMAD.WIDE R6, R13, 0x4, R2 ;  /* 0x000000040d067825 */ /* 0x010fe200078e0202 */
[----:B------:R-:W-:Y:S01]  /*18780*/  ULDC UR4, c[0x0][0x228] ;  /* 0x00008a0000047ab9 */ /* 0x000fe20000000800 */
[----:B------:R-:W-:-:S02]  /*18790*/  ULDC UR10, c[0x0][0x228] ;  /* 0x00008a00000a7ab9 */ /* 0x000fc40000000800 */
[C---:B-1----:R-:W-:Y:S01]  /*187a0*/  IMAD.WIDE R20, R13.reuse, 0x4, R8 ;  /* 0x000000040d147825 */ /* 0x042fe200078e0208 */
[----:B------:R-:W-:Y:S01]  /*187b0*/  ISETP.LT.AND P2, PT, R14, UR4, !P2 ;  /* 0x000000040e007c0c */ /* 0x000fe2000d741270 */
[----:B------:R-:W-:Y:S02]  /*187c0*/  ULDC UR4, c[0x0][0x228] ;  /* 0x00008a0000047ab9 */ /* 0x000fe40000000800 */
[----:B--2---:R-:W-:Y:S01]  /*187d0*/  IMAD.WIDE R22, R13, 0x4, R18 ;  /* 0x000000040d167825 */ /* 0x004fe200078e0212 */
[----:B------:R1:W-:Y:S01]  /*187e0*/  @P1 STG.E desc[UR16][R6.64], R100 ;  /* 0x0000006406001986 */ /* 0x0003e2000c101910 */
[----:B------:R-:W-:Y:S01]  /*187f0*/  ISETP.LT.AND P1, PT, R12, UR4, !P4 ;  /* 0x000000040c007c0c */ /* 0x000fe2000e721270 */
[----:B------:R-:W-:Y:S02]  /*18800*/  ULDC UR4, c[0x0][0x228] ;  /* 0x00008a0000047ab9 */ /* 0x000fe40000000800 */
[----:B------:R2:W-:Y:S01]  /*18810*/  @P5 STG.E desc[UR16][R20.64], R132 ;  /* 0x0000008414005986 */ /* 0x0005e2000c101910 */
[----:B------:R-:W-:Y:S01]  /*18820*/  ISETP.LT.AND P5, PT, R15, UR4, !P4 ;  /* 0x000000040f007c0c */ /* 0x000fe2000e7a1270 */
[C---:B------:R-:W-:Y:S01]  /*18830*/  VIADD R27, R13.reuse, UR28 ;  /* 0x0000001c0d1b7c36 */ /* 0x040fe20008000000 */
[----:B------:R-:W-:Y:S01]  /*18840*/  ULDC UR4, c[0x0][0x22c] ;  /* 0x00008b0000047ab9 */ /* 0x000fe20000000800 */
[----:B------:R4:W-:Y:S01]  /*18850*/  @P6 STG.E desc[UR16][R22.64], R188 ;  /* 0x000000bc16006986 */ /* 0x0009e2000c101910 */
[----:B------:R-:W-:Y:S01]  /*18860*/  ISETP.LT.AND P6, PT, R16, UR6, !P4 ;  /* 0x0000000610007c0c */ /* 0x000fe2000e7c1270 */
[----:B---3--:R-:W-:Y:S01]  /*18870*/  IMAD.WIDE R4, R13, 0x4, R84 ;  /* 0x000000040d047825 */ /* 0x008fe200078e0254 */
[----:B------:R-:W-:Y:S01]  /*18880*/  ISETP.LT.AND P4, PT, R14, UR8, !P4 ;  /* 0x000000080e007c0c */ /* 0x000fe2000e781270 */
[----:B------:R-:W-:Y:S01]  /*18890*/  ULDC UR6, c[0x0][0x228] ;  /* 0x00008a0000067ab9 */ /* 0x000fe20000000800 */
[----:B------:R-:W-:Y:S01]  /*188a0*/  ULDC UR8, c[0x0][0x228] ;  /* 0x00008a0000087ab9 */ /* 0x000fe20000000800 */
[----:B------:R-:W-:-:S02]  /*188b0*/  VIADD R0, R11, 0x1d ;  /* 0x0000001d0b007836 */ /* 0x000fc40000000000 */
[C---:B-1----:R-:W-:Y:S01]  /*188c0*/  IMAD.WIDE R6, R27.reuse, 0x4, R2 ;  /* 0x000000041b067825 */ /* 0x042fe200078e0202 */
[----:B------:R1:W-:Y:S03]  /*188d0*/  @P2 STG.E desc[UR16][R4.64], R164 ;  /* 0x000000a404002986 */ /* 0x0003e6000c101910 */
[C---:B--2---:R-:W-:Y:S01]  /*188e0*/  IMAD.WIDE R20, R27.reuse, 0x4, R8 ;  /* 0x000000041b147825 */ /* 0x044fe200078e0208 */
        /* <DEDUP_REMOVED lines=10> */
[----:B------:R-:W-:Y:S01]  /*18990*/  VIADD R0, R11, 0x1e ;  /* 0x0000001e0b007836 */ /* 0x000fe20000000000 */
[----:B------:R-:W-:Y:S01]  /*189a0*/  IADD3 R27, R27, UR28, RZ ;  /* 0x0000001c1b1b7c10 */ /* 0x000fe2000fffe0ff */
[----:B------:R4:W-:Y:S01]  /*189b0*/  @P4 STG.E desc[UR16][R24.64], R33 ;  /* 0x0000002118004986 */ /* 0x0009e2000c101910 */
[----:B------:R-:W-:Y:S01]  /*189c0*/  ISETP.LT.AND P4, PT, R16, UR4, !P0 ;  /* 0x0000000410007c0c */ /* 0x000fe2000c781270 */
[----:B------:R-:W-:Y:S01]  /*189d0*/  ULDC UR4, c[0x0][0x22c] ;  /* 0x00008b0000047ab9 */ /* 0x000fe20000000800 */
[----:B------:R-:W-:Y:S02]  /*189e0*/  ISETP.LT.AND P0, PT, R14, UR8, !P0 ;  /* 0x000000080e007c0c */ /* 0x000fe4000c701270 */
[----:B------:R-:W-:Y:S01]  /*189f0*/  ISETP.LT.AND P6, PT, R12, UR10, !P3 ;  /* 0x0000000a0c007c0c */ /* 0x000fe2000dfc1270 */
[C---:B-1----:R-:W-:Y:S01]  /*18a00*/  IMAD.WIDE R4, R27.reuse, 0x4, R2 ;  /* 0x000000041b047825 */ /* 0x042fe200078e0202 */
[----:B------:R-:W-:Y:S01]  /*18a10*/  ULDC UR6, c[0x0][0x228] ;  /* 0x00008a0000067ab9 */ /* 0x000fe20000000800 */
[----:B------:R-:W-:Y:S01]  /*18a20*/  ULDC UR8, c[0x0][0x228] ;  /* 0x00008a0000087ab9 */ /* 0x000fe20000000800 */
[----:B------:R-:W-:Y:S01]  /*18a30*/  ULDC UR10, c[0x0][0x228] ;  /* 0x00008a00000a7ab9 */ /* 0x000fe20000000800 */
[C---:B--2---:R-:W-:Y:S01]  /*18a40*/  IMAD.WIDE R6, R27.reuse, 0x4, R8 ;  /* 0x000000041b067825 */ /* 0x044fe200078e0208 */
[----:B------:R1:W-:Y:S03]  /*18a50*/  @P1 STG.E desc[UR16][R4.64], R101 ;  /* 0x0000006504001986 */ /* 0x0003e6000c101910 */
[----:B------:R-:W-:-:S02]  /*18a60*/  VIADD R13, R27, UR28 ;  /* 0x0000001c1b0d7c36 */ /* 0x000fc40008000000 */
[----:B---3--:R-:W-:Y:S01]  /*18a70*/  IMAD.WIDE R20, R27, 0x4, R18 ;  /* 0x000000041b147825 */ /* 0x008fe200078e0212 */
[----:B------:R-:W-:-:S03]  /*18a80*/  ISETP.GE.AND P1, PT, R0, UR4, PT ;  /* 0x0000000400007c0c */ /* 0x000fc6000bf26270 */
[----:B----4-:R-:W-:Y:S01]  /*18a90*/  IMAD.WIDE R22, R27, 0x4, R84 ;  /* 0x000000041b167825 */ /* 0x010fe200078e0254 */
[----:B------:R2:W-:Y:S01]  /*18aa0*/  @P4 STG.E desc[UR16][R6.64], R133 ;  /* 0x0000008506004986 */ /* 0x0005e2000c101910 */
[----:B------:R-:W-:Y:S02]  /*18ab0*/  ULDC UR4, c[0x0][0x228] ;  /* 0x00008a0000047ab9 */ /* 0x000fe40000000800 */
[----:B------:R-:W-:Y:S01]  /*18ac0*/  IMAD.WIDE R24, R13, 0x4, R2 ;  /* 0x000000040d187825 */ /* 0x000fe200078e0202 */
[----:B------:R3:W-:Y:S04]  /*18ad0*/  @P5 STG.E desc[UR16][R20.64], R189 ;  /* 0x000000bd14005986 */ /* 0x0007e8000c101910 */
[----:B------:R4:W-:Y:S01]  /*18ae0*/  @P0 STG.E desc[UR16][R22.64], R165 ;  /* 0x000000a516000986 */ /* 0x0009e2000c101910 */
[----:B------:R-:W-:Y:S01]  /*18af0*/  ISETP.LT.AND P0, PT, R16, UR4, !P3 ;  /* 0x0000000410007c0c */ /* 0x000fe2000df01270 */
[----:B------:R-:W-:-:S02]  /*18b00*/  ULDC UR4, c[0x0][0x228] ;  /* 0x00008a0000047ab9 */ /* 0x000fc40000000800 */
[----:B------:R4:W-:Y:S01]  /*18b10*/  @P6 STG.E desc[UR16][R24.64], R130 ;  /* 0x0000008218006986 */ /* 0x0009e2000c101910 */
[----:B------:R-:W-:Y:S01]  /*18b20*/  ISETP.LT.AND P6, PT, R15, UR4, !P3 ;  /* 0x000000040f007c0c */ /* 0x000fe2000dfc1270 */
[----:B-1----:R-:W-:Y:S01]  /*18b30*/  IMAD.WIDE R4, R13, 0x4, R8 ;  /* 0x000000040d047825 */ /* 0x002fe200078e0208 */
[----:B------:R-:W-:Y:S01]  /*18b40*/  ISETP.LT.AND P3, PT, R14, UR6, !P3 ;  /* 0x000000060e007c0c */ /* 0x000fe2000df61270 */
[----:B------:R-:W-:Y:S01]  /*18b50*/  ULDC UR4, c[0x0][0x22c] ;  /* 0x00008b0000047ab9 */ /* 0x000fe20000000800 */
[----:B------:R-:W-:Y:S01]  /*18b60*/  ISETP.LT.AND P4, PT, R12, UR8, !P2 ;  /* 0x000000080c007c0c */ /* 0x000fe2000d781270 */
[----:B------:R-:W-:Y:S01]  /*18b70*/  VIADD R0, R11, 0x1f ;  /* 0x0000001f0b007836 */ /* 0x000fe20000000000 */
[----:B------:R-:W-:Y:S01]  /*18b80*/  ISETP.LT.AND P5, PT, R16, UR10, !P2 ;  /* 0x0000000a10007c0c */ /* 0x000fe2000d7a1270 */
[C---:B--2---:R-:W-:Y:S01]  /*18b90*/  IMAD.WIDE R6, R13.reuse, 0x4, R18 ;  /* 0x000000040d067825 */ /* 0x044fe200078e0212 */
[----:B------:R-:W-:Y:S01]  /*18ba0*/  ULDC UR6, c[0x0][0x228] ;  /* 0x00008a0000067ab9 */ /* 0x000fe20000000800 */
[----:B------:R1:W-:Y:S02]  /*18bb0*/  @P0 STG.E desc[UR16][R4.64], R66 ;  /* 0x0000004204000986 */ /* 0x0003e4000c101910 */
[C---:B---3--:R-:W-:Y:S01]  /*18bc0*/  IMAD.WIDE R20, R13.reuse, 0x4, R84 ;  /* 0x000000040d147825 */ /* 0x048fe200078e0254 */
[----:B------:R-:W-:Y:S01]  /*18bd0*/  ISETP.GE.AND P0, PT, R0, UR4, PT ;  /* 0x0000000400007c0c */ /* 0x000fe2000bf06270 */
[----:B------:R2:W-:Y:S01]  /*18be0*/  @P6 STG.E desc[UR16][R6.64], R186 ;  /* 0x000000ba06006986 */ /* 0x0005e2000c101910 */
[----:B------:R-:W-:Y:S01]  /*18bf0*/  ULDC UR4, c[0x0][0x228] ;  /* 0x00008a0000047ab9 */ /* 0x000fe20000000800 */
[----:B------:R-:W-:Y:S01]  /*18c00*/  VIADD R27, R13, UR28 ;  /* 0x0000001c0d1b7c36 */ /* 0x000fe20008000000 */
[----:B------:R-:W-:Y:S01]  /*18c10*/  ULDC UR8, c[0x0][0x228] ;  /* 0x00008a0000087ab9 */ /* 0x000fe20000000800 */
[----:B------:R3:W-:Y:S01]  /*18c20*/  @P3 STG.E desc[UR16][R20.64], R34 ;  /* 0x0000002214003986 */ /* 0x0007e2000c101910 */
[----:B------:R-:W-:Y:S01]  /*18c30*/  ISETP.LT.AND P3, PT, R15, UR4, !P2 ;  /* 0x000000040f007c0c */ /* 0x000fe2000d761270 */
[----:B----4-:R-:W-:Y:S01]  /*18c40*/  IMAD.WIDE R22, R27, 0x4, R2 ;  /* 0x000000041b167825 */ /* 0x010fe200078e0202 */
[----:B------:R-:W-:Y:S01]  /*18c50*/  ULDC UR4, c[0x0][0x228] ;  /* 0x00008a0000047ab9 */ /* 0x000fe20000000800 */
[----:B------:R-:W-:-:S02]  /*18c60*/  ULDC UR10, c[0x0][0x228] ;  /* 0x00008a00000a7ab9 */ /* 0x000fc40000000800 */
[C---:B------:R-:W-:Y:S01]  /*18c70*/  IMAD.WIDE R24, R27.reuse, 0x4, R8 ;  /* 0x000000041b187825 */ /* 0x040fe200078e0208 */
[----:B------:R4:W-:Y:S01]  /*18c80*/  @P4 STG.E desc[UR16][R22.64], R102 ;  /* 0x0000006616004986 */ /* 0x0009e2000c101910 */
[----:B------:R-:W-:Y:S01]  /*18c90*/  ISETP.LT.AND P2, PT, R14, UR4, !P2 ;  /* 0x000000040e007c0c */ /* 0x000fe2000d741270 */
[----:B------:R-:W-:Y:S01]  /*18ca0*/  ULDC UR4, c[0x0][0x22c] ;  /* 0x00008b0000047ab9 */ /* 0x000fe20000000800 */
[----:B------:R-:W-:Y:S01]  /*18cb0*/  ISETP.LT.AND P6, PT, R12, UR6, !P1 ;  /* 0x000000060c007c0c */ /* 0x000fe2000cfc1270 */
[----:B------:R4:W-:Y:S01]  /*18cc0*/  @P5 STG.E desc[UR16][R24.64], R134 ;  /* 0x0000008618005986 */ /* 0x0009e2000c101910 */
[----:B-1----:R-:W-:Y:S01]  /*18cd0*/  IMAD.WIDE R4, R27, 0x4, R18 ;  /* 0x000000041b047825 */ /* 0x002fe200078e0212 */
[----:B------:R-:W-:Y:S01]  /*18ce0*/  ISETP.LT.AND P5, PT, R16, UR8, !P1 ;  /* 0x0000000810007c0c */ /* 0x000fe2000cfa1270 */
[----:B------:R-:W-:Y:S01]  /*18cf0*/  ULDC UR6, c[0x0][0x228] ;  /* 0x00008a0000067ab9 */ /* 0x000fe20000000800 */
[----:B------:R-:W-:Y:S01]  /*18d00*/  ISETP.LT.AND P4, PT, R15, UR10, !P1 ;  /* 0x0000000a0f007c0c */ /* 0x000fe2000cf81270 */
[----:B------:R-:W-:Y:S01]  /*18d10*/  VIADD R0, R11, 0x20 ;  /* 0x000000200b007836 */ /* 0x000fe20000000000 */
[C---:B------:R-:W-:Y:S01]  /*18d20*/  IADD3 R13, R27.reuse, UR28, RZ ;  /* 0x0000001c1b0d7c10 */ /* 0x040fe2000fffe0ff */
[----:B------:R1:W-:Y:S01]  /*18d30*/  @P3 STG.E desc[UR16][R4.64], R190 ;  /* 0x000000be04003986 */ /* 0x0003e2000c101910 */
[----:B--2---:R-:W-:Y:S01]  /*18d40*/  IMAD.WIDE R6, R27, 0x4, R84 ;  /* 0x000000041b067825 */ /* 0x004fe200078e0254 */
[----:B------:R-:W-:Y:S01]  /*18d50*/  ULDC UR8, c[0x0][0x228] ;  /* 0x00008a0000087ab9 */ /* 0x000fe20000000800 */
[----:B------:R-:W-:Y:S01]  /*18d60*/  ISETP.GE.AND P3, PT, R0, UR4, PT ;  /* 0x0000000400007c0c */ /* 0x000fe2000bf66270 */
[----:B------:R-:W-:Y:S01]  /*18d70*/  ULDC UR4, c[0x0][0x228] ;  /* 0x00008a0000047ab9 */ /* 0x000fe20000000800 */
[----:B---3--:R-:W-:Y:S01]  /*18d80*/  IMAD.WIDE R20, R13, 0x4, R2 ;  /* 0x000000040d147825 */ /* 0x008fe200078e0202 */
[----:B------:R-:W-:Y:S01]  /*18d90*/  ISETP.LT.AND P1, PT, R14, UR4, !P1 ;  /* 0x000000040e007c0c */ /* 0x000fe2000cf21270 */
[----:B------:R-:W-:-:S02]  /*18da0*/  ULDC UR10, c[0x0][0x228] ;  /* 0x00008a00000a7ab9 */ /* 0x000fc40000000800 */
[C---:B----4-:R-:W-:Y:S01]  /*18db0*/  IMAD.WIDE R22, R13.reuse, 0x4, R8 ;  /* 0x000000040d167825 */ /* 0x050fe200078e0208 */
[----:B------:R-:W-:Y:S01]  /*18dc0*/  @P2 STG.E desc[UR16][R6.64], R166 ;  /* 0x000000a606002986 */ /* 0x000fe2000c101910 */
[----:B------:R-:W-:Y:S02]  /*18dd0*/  ULDC UR4, c[0x0][0x22c] ;  /* 0x00008b0000047ab9 */ /* 0x000fe40000000800 */
[----:B------:R-:W-:Y:S01]  /*18de0*/  IMAD.WIDE R24, R13, 0x4, R18 ;  /* 0x000000040d187825 */ /* 0x000fe200078e0212 */
[----:B------:R-:W-:Y:S03]  /*18df0*/  @P6 STG.E desc[UR16][R20.64], R131 ;  /* 0x0000008314006986 */ /* 0x000fe6000c101910 */
[----:B------:R-:W-:Y:S01]  /*18e00*/  VIADD R0, R11, 0x21 ;  /* 0x000000210b007836 */ /* 0x000fe20000000000 */
[----:B------:R-:W-:Y:S01]  /*18e10*/  @P5 STG.E desc[UR16][R22.64], R67 ;  /* 0x0000004316005986 */ /* 0x000fe2000c101910 */
[----:B------:R-:W-:Y:S01]  /*18e20*/  ISETP.LT.AND P5, PT, R16, UR8, !P0 ;  /* 0x0000000810007c0c */ /* 0x000fe2000c7a1270 */
[----:B-1----:R-:W-:Y:S01]  /*18e30*/  IMAD.WIDE R4, R13, 0x4, R84 ;  /* 0x000000040d047825 */ /* 0x002fe200078e0254 */
[----:B------:R-:W-:Y:S01]  /*18e40*/  ISETP.LT.AND P6, PT, R15, UR10, !P0 ;  /* 0x0000000a0f007c0c */ /* 0x000fe2000c7c1270 */
[----:B------:R1:W-:Y:S01]  /*18e50*/  @P4 STG.E desc[UR16][R24.64], R187 ;  /* 0x000000bb18004986 */ /* 0x0003e2000c101910 */
[----:B------:R-:W-:Y:S01]  /*18e60*/  ISETP.LT.AND P4, PT, R12, UR6, !P0 ;  /* 0x000000060c007c0c */ /* 0x000fe2000c781270 */
[----:B------:R-:W-:Y:S01]  /*18e70*/  ULDC UR6, c[0x0][0x228] ;  /* 0x00008a0000067ab9 */ /* 0x000fe20000000800 */
[----:B------:R-:W-:Y:S01]  /*18e80*/  ISETP.GE.AND P2, PT, R0, UR4, PT ;  /* 0x0000000400007c0c */ /* 0x000fe2000bf46270 */
[----:B------:R-:W-:Y:S01]  /*18e90*/  VIADD R0, R11, 0x22 ;  /* 0x000000220b007836 */ /* 0x000fe20000000000 */
[----:B------:R-:W-:Y:S01]  /*18ea0*/  ULDC UR4, c[0x0][0x22c] ;  /* 0x00008b0000047ab9 */ /* 0x000fe20000000800 */
        /* <DEDUP_REMOVED lines=22> */
[----:B------:R-:W-:Y:S01]  /*19010*/  IADD3 R0, R11, 0x23, RZ ;  /* 0x000000230b007810 */ /* 0x000fe20007ffe0ff */
        /* <DEDUP_REMOVED lines=8> */
[C---:B------:R-:W-:Y:S01]  /*190a0*/  IMAD.WIDE R24, R13.reuse, 0x4, R84 ;  /* 0x000000040d187825 */ /* 0x040fe200078e0254 */
[----:B------:R3:W-:Y:S01]  /*190b0*/  @P6 STG.E desc[UR16][R20.64], R68 ;  /* 0x0000004414006986 */ /* 0x0007e2000c101910 */
[----:B------:R-:W-:Y:S01]  /*190c0*/  ISETP.LT.AND P4, PT, R12, UR4, !P2 ;  /* 0x000000040c007c0c */ /* 0x000fe2000d781270 */
[----:B------:R-:W-:Y:S01]  /*190d0*/  ULDC UR4, c[0x0][0x228] ;  /* 0x00008a0000047ab9 */ /* 0x000fe20000000800 */
[----:B------:R-:W-:Y:S01]  /*190e0*/  ULDC UR8, c[0x0][0x228] ;  /* 0x00008a0000087ab9 */ /* 0x000fe20000000800 */
[----:B------:R4:W-:Y:S01]  /*190f0*/  @P5 STG.E desc[UR16][R22.64], R196 ;  /* 0x000000c416005986 */ /* 0x0009e2000c101910 */
[----:B------:R-:W-:-:S03]  /*19100*/  VIADD R13, R13, UR28 ;  /* 0x0000001c0d0d7c36 */ /* 0x000fc60008000000 */
[----:B------:R4:W-:Y:S01]  /*19110*/  @P3 STG.E desc[UR16][R24.64], R36 ;  /* 0x0000002418003986 */ /* 0x0009e2000c101910 */
[----:B------:R-:W-:Y:S02]  /*19120*/  ISETP.LT.AND P3, PT, R16, UR4, !P2 ;  /* 0x0000000410007c0c */ /* 0x000fe4000d761270 */
[----:B------:R-:W-:Y:S01]  /*19130*/  ISETP.LT.AND P5, PT, R15, UR6, !P2 ;  /* 0x000000060f007c0c */ /* 0x000fe2000d7a1270 */
[----:B-1----:R-:W-:Y:S01]  /*19140*/  IMAD.WIDE R4, R13, 0x4, R2 ;  /* 0x000000040d047825 */ /* 0x002fe200078e0202 */
[----:B------:R-:W-:Y:S01]  /*19150*/  ISETP.LT.AND P2, PT, R14, UR8, !P2 ;  /* 0x000000080e007c0c */ /* 0x000fe2000d741270 */
[----:B------:R-:W-:Y:S02]  /*19160*/  ULDC UR4, c[0x0][0x22c] ;  /* 0x00008b0000047ab9 */ /* 0x000fe40000000800 */
[----:B------:R-:W-:Y:S02]  /*19170*/  VIADD R0, R11, 0x24 ;  /* 0x000000240b007836 */ /* 0x000fe40000000000 */
[C---:B--2---:R-:W-:Y:S01]  /*19180*/  IMAD.WIDE R6, R13.reuse, 0x4, R8 ;  /* 0x000000040d067825 */ /* 0x044fe200078e0208 */
[----:B------:R1:W-:Y:S01]  /*19190*/  @P4 STG.E desc[UR16][R4.64], R104 ;  /* 0x0000006804004986 */ /* 0x0003e2000c101910 */
[----:B------:R-:W-:Y:S01]  /*191a0*/  ISETP.LT.AND P6, PT, R12, UR10, !P1 ;  /* 0x0000000a0c007c0c */ /* 0x000fe2000cfc1270 */
[----:B------:R-:W-:Y:S01]  /*191b0*/  ULDC UR6, c[0x0][0x228] ;  /* 0x00008a0000067ab9 */ /* 0x000fe20000000800 */
[----:B---3--:R-:W-:Y:S01]  /*191c0*/  IMAD.WIDE R20, R13, 0x4, R18 ;  /* 0x000000040d147825 */ /* 0x008fe200078e0212 */
[----:B------:R-:W-:Y:S01]  /*191d0*/  ISETP.GE.AND P4, PT, R0, UR4, PT ;  /* 0x0000000400007c0c */ /* 0x000fe2000bf86270 */
[----:B------:R-:W-:-:S02]  /*191e0*/  ULDC UR4, c[0x0][0x228] ;  /* 0x00008a0000047ab9 */ /* 0x000fc40000000800 */
[C---:B----4-:R-:W-:Y:S01]  /*191f0*/  IMAD.WIDE R22, R13.reuse, 0x4, R84 ;  /* 0x000000040d167825 */ /* 0x050fe200078e0254 */
[----:B------:R2:W-:Y:S01]  /*19200*/  @P3 STG.E desc[UR16][R6.64], R136 ;  /* 0x0000008806003986 */ /* 0x0005e2000c101910 */
[----:B------:R-:W-:Y:S01]  /*19210*/  ISETP.LT.AND P3, PT, R16, UR4, !P1 ;  /* 0x0000000410007c0c */ /* 0x000fe2000cf61270 */
[----:B------:R-:W-:Y:S01]  /*19220*/  ULDC UR4, c[0x0][0x228] ;  /* 0x00008a0000047ab9 */ /* 0x000fe20000000800 */
[----:B------:R-:W-:Y:S01]  /*19230*/  VIADD R27, R13, UR28 ;  /* 0x0000001c0d1b7c36 */ /* 0x000fe20008000000 */
[----:B------:R3:W-:Y:S01]  /*19240*/  @P5 STG.E desc[UR16][R20.64], R192 ;  /* 0x000000c014005986 */ /* 0x0007e2000c101910 */
[----:B------:R-:W-:Y:S01]  /*19250*/  ULDC UR8, c[0x0][0x228] ;  /* 0x00008a0000087ab9 */ /* 0x000fe20000000800 */
[----:B------:R-:W-:Y:S02]  /*19260*/  ULDC UR10, c[0x0][0x228] ;  /* 0x00008a00000a7ab9 */ /* 0x000fe40000000800 */
[----:B------:R4:W-:Y:S01]  /*19270*/  @P2 STG.E desc[UR16][R22.64], R200 ;  /* 0x000000c816002986 */ /* 0x0009e2000c101910 */
[----:B------:R-:W-:Y:S01]  /*19280*/  ISETP.LT.AND P2, PT, R15, UR4, !P1 ;  /* 0x000000040f007c0c */ /* 0x000fe2000cf41270 */
[----:B------:R-:W-:Y:S01]  /*19290*/  IMAD.WIDE R24, R27, 0x4, R2 ;  /* 0x000000041b187825 */ /* 0x000fe200078e0202 */
[----:B------:R-:W-:Y:S01]  /*192a0*/  ISETP.LT.AND P1, PT, R14, UR6, !P1 ;  /* 0x000000060e007c0c */ /* 0x000fe2000cf21270 */
[----:B------:R-:W-:-:S02]  /*192b0*/  ULDC UR4, c[0x0][0x22c] ;  /* 0x00008b0000047ab9 */ /* 0x000fc40000000800 */
[----:B-1----:R-:W-:Y:S01]  /*192c0*/  IMAD.WIDE R4, R27, 0x4, R8 ;  /* 0x000000041b047825 */ /* 0x002fe200078e0208 */
[----:B------:R-:W-:Y:S01]  /*192d0*/  IADD3 R0, R11, 0x25, RZ ;  /* 0x000000250b007810 */ /* 0x000fe20007ffe0ff */
[----:B------:R1:W-:Y:S01]  /*192e0*/  @P6 STG.E desc[UR16][R24.64], R161 ;  /* 0x000000a118006986 */ /* 0x0003e2000c101910 */
[----:B------:R-:W-:Y:S01]  /*192f0*/  ISETP.LT.AND P5, PT, R12, UR8, !P0 ;  /* 0x000000080c007c0c */ /* 0x000fe2000c7a1270 */
[C---:B--2---:R-:W-:Y:S01]  /*19300*/  IMAD.WIDE R6, R27.reuse, 0x4, R18 ;  /* 0x000000041b067825 */ /* 0x044fe200078e0212 */
[----:B------:R-:W-:Y:S01]  /*19310*/  ISETP.LT.AND P6, PT, R16, UR10, !P0 ;  /* 0x0000000a10007c0c */ /* 0x000fe2000c7c1270 */
        /* <DEDUP_REMOVED lines=9> */
[----:B------:R-:W-:Y:S01]  /*193b0*/  ULDC UR4, c[0x0][0x228] ;  /* 0x00008a0000047ab9 */ /* 0x000fe20000000800 */
[C---:B----4-:R-:W-:Y:S01]  /*193c0*/  IMAD.WIDE R22, R13.reuse, 0x4, R2 ;  /* 0x000000040d167825 */ /* 0x050fe200078e0202 */
[----:B------:R-:W-:Y:S01]  /*193d0*/  ISETP.LT.AND P0, PT, R14, UR4, !P0 ;  /* 0x000000040e007c0c */ /* 0x000fe2000c701270 */
[----:B------:R-:W-:Y:S01]  /*193e0*/  ULDC UR8, c[0x0][0x228] ;  /* 0x00008a0000087ab9 */ /* 0x000fe20000000800 */
[----:B------:R-:W-:Y:S01]  /*193f0*/  ULDC UR10, c[0x0][0x228] ;  /* 0x00008a00000a7ab9 */ /* 0x000fe20000000800 */
[C---:B-1----:R-:W-:Y:S01]  /*19400*/  IMAD.WIDE R24, R13.reuse, 0x4, R8 ;  /* 0x000000040d187825 */ /* 0x042fe200078e0208 */
[----:B------:R1:W-:Y:S01]  /*19410*/  @P5 STG.E desc[UR16][R22.64], R105 ;  /* 0x0000006916005986 */ /* 0x0003e2000c101910 */
[----:B------:R-:W-:Y:S01]  /*19420*/  ISETP.LT.AND P5, PT, R16, UR8, !P4 ;  /* 0x0000000810007c0c */ /* 0x000fe2000e7a1270 */
[----:B------:R-:W-:Y:S01]  /*19430*/  ULDC UR4, c[0x0][0x22c] ;  /* 0x00008b0000047ab9 */ /* 0x000fe20000000800 */
[----:B--2---:R-:W-:Y:S01]  /*19440*/  IMAD.WIDE R4, R13, 0x4, R18 ;  /* 0x000000040d047825 */ /* 0x004fe200078e0212 */
[----:B------:R2:W-:Y:S01]  /*19450*/  @P6 STG.E desc[UR16][R24.64], R137 ;  /* 0x0000008918006986 */ /* 0x0005e2000c101910 */
[----:B------:R-:W-:Y:S01]  /*19460*/  ISETP.LT.AND P6, PT, R12, UR6, !P4 ;  /* 0x000000060c007c0c */ /* 0x000fe2000e7c1270 */
[----:B------:R-:W-:Y:S01]  /*19470*/  ULDC UR6, c[0x0][0x228] ;  /* 0x00008a0000067ab9 */ /* 0x000fe20000000800 */
[----:B------:R-:W-:Y:S01]  /*19480*/  VIADD R0, R11, 0x26 ;  /* 0x000000260b007836 */ /* 0x000fe20000000000 */
[----:B------:R-:W-:Y:S01]  /*19490*/  ISETP.LT.AND P2, PT, R15, UR10, !P4 ;  /* 0x0000000a0f007c0c */ /* 0x000fe2000e741270 */
[C---:B---3--:R-:W-:Y:S01]  /*194a0*/  IMAD.WIDE R6, R13.reuse, 0x4, R84 ;  /* 0x000000040d067825 */ /* 0x048fe200078e0254 */
[----:B------:R3:W-:Y:S01]  /*194b0*/  @P1 STG.E desc[UR16][R4.64], R193 ;  /* 0x000000c104001986 */ /* 0x0007e2000c101910 */
[----:B------:R-:W-:Y:S01]  /*194c0*/  ULDC UR8, c[0x0][0x228] ;  /* 0x00008a0000087ab9 */ /* 0x000fe20000000800 */
[----:B------:R-:W-:Y:S01]  /*194d0*/  ISETP.GE.AND P1, PT, R0, UR4, PT ;  /* 0x0000000400007c0c */ /* 0x000fe2000bf26270 */
[----:B------:R-:W-:Y:S01]  /*194e0*/  VIADD R27, R13, UR28 ;  /* 0x0000001c0d1b7c36 */ /* 0x000fe20008000000 */
[----:B------:R-:W-:Y:S01]  /*194f0*/  ULDC UR4, c[0x0][0x228] ;  /* 0x00008a0000047ab9 */ /* 0x000fe20000000800 */
[----:B------:R4:W-:Y:S01]  /*19500*/  @P0 STG.E desc[UR16][R6.64], R201 ;  /* 0x000000c906000986 */ /* 0x0009e2000c101910 */
[----:B------:R-:W-:Y:S01]  /*19510*/  ISETP.LT.AND P0, PT, R14, UR4, !P4 ;  /* 0x000000040e007c0c */ /* 0x000fe2000e701270 */
[----:B------:R-:W-:Y:S01]  /*19520*/  IMAD.WIDE R20, R27, 0x4, R2 ;  /* 0x000000041b147825 */ /* 0x000fe200078e0202 */
[----:B------:R-:W-:Y:S01]  /*19530*/  ULDC UR10, c[0x0][0x228] ;  /* 0x00008a00000a7ab9 */ /* 0x000fe20000000800 */
[----:B------:R-:W-:-:S02]  /*19540*/  ULDC UR4, c[0x0][0x22c] ;  /* 0x00008b0000047ab9 */ /* 0x000fc40000000800 */
[C---:B-1----:R-:W-:Y:S01]  /*19550*/  IMAD.WIDE R22, R27.reuse, 0x4, R8 ;  /* 0x000000041b167825 */ /* 0x042fe200078e0208 */
[----:B------:R1:W-:Y:S03]  /*19560*/  @P6 STG.E desc[UR16][R20.64], R162 ;  /* 0x000000a214006986 */ /* 0x0003e6000c101910 */
[----:B--2---:R-:W-:Y:S01]  /*19570*/  IMAD.WIDE R24, R27, 0x4, R18 ;  /* 0x000000041b187825 */ /* 0x004fe200078e0212 */
[----:B------:R2:W-:Y:S03]  /*19580*/  @P5 STG.E desc[UR16][R22.64], R70 ;  /* 0x0000004616005986 */ /* 0x0005e6000c101910 */
[----:B------:R-:W-:Y:S01]  /*19590*/  VIADD R0, R11, 0x27 ;  /* 0x000000270b007836 */ /* 0x000fe20000000000 */
        /* <DEDUP_REMOVED lines=8> */
[----:B------:R-:W-:Y:S01]  /*19620*/  IADD3 R13, R27, UR28, RZ ;  /* 0x0000001c1b0d7c10 */ /* 0x000fe2000fffe0ff */
[----:B------:R-:W-:Y:S01]  /*19630*/  ULDC UR4, c[0x0][0x22c] ;  /* 0x00008b0000047ab9 */ /* 0x000fe20000000800 */
        /* <DEDUP_REMOVED lines=42> */
[----:B------:R-:W-:Y:S01]  /*198e0*/  ISETP.LT.AND P2, PT, R14, UR8, !P2 ;  /* 0x000000080e007c0c */ /* 0x000fe2000d741270 */
[C---:B-1----:R-:W-:Y:S01]  /*198f0*/  IMAD.WIDE R4, R27.reuse, 0x4, R2 ;  /* 0x000000041b047825 */ /* 0x042fe200078e0202 */
[----:B------:R-:W-:Y:S01]  /*19900*/  ISETP.LT.AND P6, PT, R12, UR10, !P0 ;  /* 0x0000000a0c007c0c */ /* 0x000fe2000c7c1270 */
[----:B------:R-:W-:Y:S01]  /*19910*/  ULDC UR6, c[0x0][0x228] ;  /* 0x00008a0000067ab9 */ /* 0x000fe20000000800 */
[----:B------:R-:W-:Y:S01]  /*19920*/  ULDC UR8, c[0x0][0x228] ;  /* 0x00008a0000087ab9 */ /* 0x000fe20000000800 */
[C---:B--2---:R-:W-:Y:S01]  /*19930*/  IMAD.WIDE R6, R27.reuse, 0x4, R8 ;  /* 0x000000041b067825 */ /* 0x044fe200078e0208 */
[----:B------:R1:W-:Y:S03]  /*19940*/  @P4 STG.E desc[UR16][R4.64], R107 ;  /* 0x0000006b04004986 */ /* 0x0003e6000c101910 */
[----:B---3--:R-:W-:Y:S01]  /*19950*/  IMAD.WIDE R20, R27, 0x4, R18 ;  /* 0x000000041b147825 */ /* 0x008fe200078e0212 */
[----:B------:R-:W-:-:S03]  /*19960*/  ISETP.GE.AND P4, PT, R0, UR4, PT ;  /* 0x0000000400007c0c */ /* 0x000fc6000bf86270 */
[C---:B----4-:R-:W-:Y:S01]  /*19970*/  IMAD.WIDE R22, R27.reuse, 0x4, R84 ;  /* 0x000000041b167825 */ /* 0x050fe200078e0254 */
[----:B------:R2:W-:Y:S01]  /*19980*/  @P1 STG.E desc[UR16][R6.64], R139 ;  /* 0x0000008b06001986 */ /* 0x0005e2000c101910 */
[----:B------:R-:W-:Y:S01]  /*19990*/  ULDC UR4, c[0x0][0x228] ;  /* 0x00008a0000047ab9 */ /* 0x000fe20000000800 */
[----:B------:R-:W-:Y:S02]  /*199a0*/  ULDC UR10, c[0x0][0x228] ;  /* 0x00008a00000a7ab9 */ /* 0x000fe40000000800 */
[----:B------:R3:W-:Y:S01]  /*199b0*/  @P5 STG.E desc[UR16][R20.64], R195 ;  /* 0x000000c314005986 */ /* 0x0007e2000c101910 */
[----:B------:R-:W-:-:S03]  /*199c0*/  VIADD R13, R27, UR28 ;  /* 0x0000001c1b0d7c36 */ /* 0x000fc60008000000 */
[----:B------:R4:W-:Y:S01]  /*199d0*/  @P2 STG.E desc[UR16][R22.64], R203 ;  /* 0x000000cb16002986 */ /* 0x0009e2000c101910 */
[----:B------:R-:W-:Y:S01]  /*199e0*/  ISETP.LT.AND P2, PT, R16, UR4, !P0 ;  /* 0x0000000410007c0c */ /* 0x000fe2000c741270 */
[----:B------:R-:W-:Y:S02]  /*199f0*/  ULDC UR4, c[0x0][0x228] ;  /* 0x00008a0000047ab9 */ /* 0x000fe40000000800 */
[----:B------:R-:W-:Y:S01]  /*19a00*/  ISETP.LT.AND P1, PT, R15, UR4, !P0 ;  /* 0x000000040f007c0c */ /* 0x000fe2000c721270 */
[C---:B------:R-:W-:Y:S01]  /*19a10*/  IMAD.WIDE R24, R13.reuse, 0x4, R2 ;  /* 0x000000040d187825 */ /* 0x040fe200078e0202 */
[----:B------:R-:W-:Y:S01]  /*19a20*/  ISETP.LT.AND P0, PT, R14, UR6, !P0 ;  /* 0x000000060e007c0c */ /* 0x000fe2000c701270 */
[----:B------:R-:W-:Y:S01]  /*19a30*/  ULDC UR4, c[0x0][0x22c] ;  /* 0x00008b0000047ab9 */ /* 0x000fe20000000800 */
[----:B------:R-:W-:Y:S01]  /*19a40*/  ISETP.LT.AND P5, PT, R12, UR8, !P3 ;  /* 0x000000080c007c0c */ /* 0x000fe2000dfa1270 */
[----:B-1----:R-:W-:Y:S01]  /*19a50*/  IMAD.WIDE R4, R13, 0x4, R8 ;  /* 0x000000040d047825 */ /* 0x002fe200078e0208 */
[----:B------:R1:W-:Y:S01]  /*19a60*/  @P6 STG.E desc[UR16][R24.64], R168 ;  /* 0x000000a818006986 */ /* 0x0003e2000c101910 */
[----:B------:R-:W-:Y:S01]  /*19a70*/  ISETP.LT.AND P6, PT, R16, UR10, !P3 ;  /* 0x0000000a10007c0c */ /* 0x000fe2000dfc1270 */
[----:B------:R-:W-:Y:S01]  /*19a80*/  ULDC UR6, c[0x0][0x228] ;  /* 0x00008a0000067ab9 */ /* 0x000fe20000000800 */
[----:B------:R-:W-:-:S02]  /*19a90*/  VIADD R0, R11, 0x2b ;  /* 0x0000002b0b007836 */ /* 0x000fc40000000000 */
[C---:B--2---:R-:W-:Y:S01]  /*19aa0*/  IMAD.WIDE R6, R13.reuse, 0x4, R18 ;  /* 0x000000040d067825 */ /* 0x044fe200078e0212 */
[C---:B------:R-:W-:Y:S01]  /*19ab0*/  IADD3 R27, R13.reuse, UR28, RZ ;  /* 0x0000001c0d1b7c10 */ /* 0x040fe2000fffe0ff */
[----:B------:R2:W-:Y:S02]  /*19ac0*/  @P2 STG.E desc[UR16][R4.64], R72 ;  /* 0x0000004804002986 */ /* 0x0005e4000c101910 */
[----:B---3--:R-:W-:Y:S01]  /*19ad0*/  IMAD.WIDE R20, R13, 0x4, R84 ;  /* 0x000000040d147825 */ /* 0x008fe200078e0254 */
[----:B------:R-:W-:Y:S01]  /*19ae0*/  ISETP.GE.AND P2, PT, R0, UR4, PT ;  /* 0x0000000400007c0c */ /* 0x000fe2000bf46270 */
[----:B------:R3:W-:Y:S01]  /*19af0*/  @P1 STG.E desc[UR16][R6.64], R220 ;  /* 0x000000dc06001986 */ /* 0x0007e2000c101910 */
[----:B------:R-:W-:Y:S01]  /*19b00*/  ULDC UR4, c[0x0][0x228] ;  /* 0x00008a0000047ab9 */ /* 0x000fe20000000800 */
[----:B----4-:R-:W-:Y:S01]  /*19b10*/  IMAD.WIDE R22, R27, 0x4, R2 ;  /* 0x000000041b167825 */ /* 0x010fe200078e0202 */
[----:B------:R-:W-:Y:S01]  /*19b20*/  ULDC UR8, c[0x0][0x228] ;  /* 0x00008a0000087ab9 */ /* 0x000fe20000000800 */
[----:B------:R4:W-:Y:S01]  /*19b30*/  @P0 STG.E desc[UR16][R20.64], R40 ;  /* 0x0000002814000986 */ /* 0x0009e2000c101910 */
[----:B------:R-:W-:Y:S01]  /*19b40*/  ISETP.LT.AND P0, PT, R15, UR4, !P3 ;  /* 0x000000040f007c0c */ /* 0x000fe2000df01270 */
[----:B------:R-:W-:Y:S01]  /*19b50*/  ULDC UR4, c[0x0][0x228] ;  /* 0x00008a0000047ab9 */ /* 0x000fe20000000800 */
[C---:B-1----:R-:W-:Y:S01]  /*19b60*/  IMAD.WIDE R24, R27.reuse, 0x4, R8 ;  /* 0x000000041b187825 */ /* 0x042fe200078e0208 */
[----:B------:R-:W-:Y:S01]  /*19b70*/  ISETP.LT.AND P3, PT, R14, UR4, !P3 ;  /* 0x000000040e007c0c */ /* 0x000fe2000df61270 */
[----:B------:R1:W-:Y:S01]  /*19b80*/  @P5 STG.E desc[UR16][R22.64], R140 ;  /* 0x0000008c16005986 */ /* 0x0003e2000c101910 */
[----:B------:R-:W-:Y:S01]  /*19b90*/  ULDC UR10, c[0x0][0x228] ;  /* 0x00008a00000a7ab9 */ /* 0x000fe20000000800 */
[----:B--2---:R-:W-:Y:S01]  /*19ba0*/  IMAD.WIDE R4, R27, 0x4, R18 ;  /* 0x000000041b047825 */ /* 0x004fe200078e0212 */
[----:B------:R-:W-:Y:S01]  /*19bb0*/  ULDC UR4, c[0x0][0x22c] ;  /* 0x00008b0000047ab9 */ /* 0x000fe20000000800 */
[----:B------:R2:W-:Y:S01]  /*19bc0*/  @P6 STG.E desc[UR16][R24.64], R108 ;  /* 0x0000006c18006986 */ /* 0x0005e2000c101910 */
[----:B------:R-:W-:Y:S01]  /*19bd0*/  ISETP.LT.AND P6, PT, R12, UR6, !P4 ;  /* 0x000000060c007c0c */ /* 0x000fe2000e7c1270 */
[----:B------:R-:W-:Y:S01]  /*19be0*/  VIADD R0, R11, 0x2c ;  /* 0x0000002c0b007836 */ /* 0x000fe20000000000 */
[----:B------:R-:W-:Y:S01]  /*19bf0*/  ISETP.LT.AND P5, PT, R16, UR8, !P4 ;  /* 0x0000000810007c0c */ /* 0x000fe2000e7a1270 */
[----:B---3--:R-:W-:Y:S01]  /*19c00*/  IMAD.WIDE R6, R27, 0x4, R84 ;  /* 0x000000041b067825 */ /* 0x008fe200078e0254 */
[----:B------:R-:W-:Y:S01]  /*19c10*/  ISETP.LT.AND P1, PT, R15, UR10, !P4 ;  /* 0x0000000a0f007c0c */ /* 0x000fe2000e721270 */
[----:B------:R3:W-:Y:S02]  /*19c20*/  @P0 STG.E desc[UR16][R4.64], R204 ;  /* 0x000000cc04000986 */ /* 0x0007e4000c101910 */
[----:B------:R-:W-:Y:S01]  /*19c30*/  VIADD R13, R27, UR28 ;  /* 0x0000001c1b0d7c36 */ /* 0x000fe20008000000 */
[----:B------:R-:W-:Y:S01]  /*19c40*/  ISETP.GE.AND P0, PT, R0, UR4, PT ;  /* 0x0000000400007c0c */ /* 0x000fe2000bf06270 */
[----:B------:R-:W-:Y:S01]  /*19c50*/  ULDC UR4, c[0x0][0x228] ;  /* 0x00008a0000047ab9 */ /* 0x000fe20000000800 */
[----:B------:R3:W-:Y:S01]  /*19c60*/  @P3 STG.E desc[UR16][R6.64], R216 ;  /* 0x000000d806003986 */ /* 0x0007e2000c101910 */
[C---:B----4-:R-:W-:Y:S01]  /*19c70*/  IMAD.WIDE R20, R13.reuse, 0x4, R2 ;  /* 0x000000040d147825 */ /* 0x050fe200078e0202 */
[----:B------:R-:W-:Y:S01]  /*19c80*/  ISETP.LT.AND P3, PT, R14, UR4, !P4 ;  /* 0x000000040e007c0c */ /* 0x000fe2000e761270 */
[----:B------:R-:W-:Y:S01]  /*19c90*/  ULDC UR6, c[0x0][0x228] ;  /* 0x00008a0000067ab9 */ /* 0x000fe20000000800 */
[----:B------:R-:W-:Y:S01]  /*19ca0*/  ULDC UR8, c[0x0][0x228] ;  /* 0x00008a0000087ab9 */ /* 0x000fe20000000800 */
[----:B-1----:R-:W-:Y:S01]  /*19cb0*/  IMAD.WIDE R22, R13, 0x4, R8 ;  /* 0x000000040d167825 */ /* 0x002fe200078e0208 */
[----:B------:R1:W-:Y:S01]  /*19cc0*/  @P6 STG.E desc[UR16][R20.64], R169 ;  /* 0x000000a914006986 */ /* 0x0003e2000c101910 */
[----:B------:R-:W-:-:S02]  /*19cd0*/  ULDC UR10, c[0x0][0x228] ;  /* 0x00008a00000a7ab9 */ /* 0x000fc40000000800 */
[----:B--2---:R-:W-:Y:S01]  /*19ce0*/  IMAD.WIDE R24, R13, 0x4, R18 ;  /* 0x000000040d187825 */ /* 0x004fe200078e0212 */
[----:B------:R-:W-:-:S03]  /*19cf0*/  ISETP.LT.AND P6, PT, R12, UR6, !P2 ;  /* 0x000000060c007c0c */ /* 0x000fc6000d7c1270 */
[----:B------:R-:W-:Y:S01]  /*19d00*/  VIADD R0, R11, 0x2d ;  /* 0x0000002d0b007836 */ /* 0x000fe20000000000 */
[----:B------:R2:W-:Y:S01]  /*19d10*/  @P5 STG.E desc[UR16][R22.64], R73 ;  /* 0x0000004916005986 */ /* 0x0005e2000c101910 */
[----:B------:R-:W-:Y:S01]  /*19d20*/  ULDC UR4, c[0x0][0x22c] ;  /* 0x00008b0000047ab9 */ /* 0x000fe20000000800 */
[----:B------:R-:W-:Y:S01]  /*19d30*/  ISETP.LT.AND P4, PT, R16, UR8, !P2 ;  /* 0x0000000810007c0c */ /* 0x000fe2000d781270 */
[----:B---3--:R-:W-:Y:S01]  /*19d40*/  IMAD.WIDE R4, R13, 0x4, R84 ;  /* 0x000000040d047825 */ /* 0x008fe200078e0254 */
[----:B------:R-:W-:Y:S01]  /*19d50*/  @P1 STG.E desc[UR16][R24.64], R221 ;  /* 0x000000dd18001986 */ /* 0x000fe2000c101910 */
[----:B------:R-:W-:Y:S01]  /*19d60*/  ISETP.LT.AND P5, PT, R15, UR10, !P2 ;  /* 0x0000000a0f007c0c */ /* 0x000fe2000d7a1270 */
[----:B------:R-:W-:Y:S01]  /*19d70*/  ULDC UR6, c[0x0][0x228] ;  /* 0x00008a0000067ab9 */ /* 0x000fe20000000800 */
[----:B------:R-:W-:Y:S01]  /*19d80*/  IADD3 R13, R13, UR28, RZ ;  /* 0x0000001c0d0d7c10 */ /* 0x000fe2000fffe0ff */
[----:B------:R-:W-:Y:S01]  /*19d90*/  ULDC UR8, c[0x0][0x228] ;  /* 0x00008a0000087ab9 */ /* 0x000fe20000000800 */
[----:B------:R-:W-:Y:S01]  /*19da0*/  ISETP.GE.AND P1, PT, R0, UR4, PT ;  /* 0x0000000400007c0c */ /* 0x000fe2000bf26270 */
[----:B------:R-:W-:Y:S01]  /*19db0*/  VIADD R0, R11, 0x2e ;  /* 0x0000002e0b007836 */ /* 0x000fe20000000000 */
[----:B------:R-:W-:Y:S01]  /*19dc0*/  ULDC UR4, c[0x0][0x22c] ;  /* 0x00008b0000047ab9 */ /* 0x000fe20000000800 */
[----:B------:R3:W-:Y:S01]  /*19dd0*/  @P3 STG.E desc[UR16][R4.64], R41 ;  /* 0x0000002904003986 */ /* 0x0007e2000c101910 */
[C---:B------:R-:W-:Y:S01]  /*19de0*/  IMAD.WIDE R6, R13.reuse, 0x4, R2 ;  /* 0x000000040d067825 */ /* 0x040fe200078e0202 */
[----:B------:R-:W-:Y:S01]  /*19df0*/  ULDC UR10, c[0x0][0x228] ;  /* 0x00008a00000a7ab9 */ /* 0x000fe20000000800 */
[----:B------:R-:W-:Y:S01]  /*19e00*/  ISETP.GE.AND P3, PT, R0, UR4, PT ;  /* 0x0000000400007c0c */ /* 0x000fe2000bf66270 */
[----:B------:R-:W-:Y:S01]  /*19e10*/  ULDC UR4, c[0x0][0x228] ;  /* 0x00008a0000047ab9 */ /* 0x000fe20000000800 */
[C---:B-1----:R-:W-:Y:S01]  /*19e20*/  IMAD.WIDE R20, R13.reuse, 0x4, R8 ;  /* 0x000000040d147825 */ /* 0x042fe200078e0208 */
[----:B------:R-:W-:Y:S01]  /*19e30*/  ISETP.LT.AND P2, PT, R14, UR4, !P2 ;  /* 0x000000040e007c0c */ /* 0x000fe2000d741270 */
[----:B------:R1:W-:Y:S01]  /*19e40*/  @P6 STG.E desc[UR16][R6.64], R141 ;  /* 0x0000008d06006986 */ /* 0x0003e2000c101910 */
[----:B------:R-:W-:Y:S01]  /*19e50*/  ULDC UR4, c[0x0][0x228] ;  /* 0x00008a0000047ab9 */ /* 0x000fe20000000800 */
[----:B--2---:R-:W-:-:S02]  /*19e60*/  IMAD.WIDE R22, R13, 0x4, R18 ;  /* 0x000000040d167825 */ /* 0x004fc400078e0212 */
[----:B------:R2:W-:Y:S01]  /*19e70*/  @P4 STG.E desc[UR16][R20.64], R109 ;  /* 0x0000006d14004986 */ /* 0x0005e2000c101910 */
[----:B------:R-:W-:Y:S01]  /*19e80*/  ISETP.LT.AND P4, PT, R12, UR4, !P0 ;  /* 0x000000040c007c0c */ /* 0x000fe2000c781270 */
[----:B---3--:R-:W-:Y:S01]  /*19e90*/  IMAD.WIDE R4, R13, 0x4, R84 ;  /* 0x000000040d047825 */ /* 0x008fe200078e0254 */
[----:B------:R-:W-:Y:S01]  /*19ea0*/  ISETP.LT.AND P6, PT, R16, UR6, !P0 ;  /* 0x0000000610007c0c */ /* 0x000fe2000c7c1270 */
[----:B------:R3:W-:Y:S01]  /*19eb0*/  @P5 STG.E desc[UR16][R22.64], R205 ;  /* 0x000000cd16005986 */ /* 0x0007e2000c101910 */
[----:B------:R-:W-:Y:S01]  /*19ec0*/  ISETP.LT.AND P5, PT, R15, UR8, !P0 ;  /* 0x000000080f007c0c */ /* 0x000fe2000c7a1270 */
[----:B------:R-:W-:Y:S01]  /*19ed0*/  VIADD R13, R13, UR28 ;  /* 0x0000001c0d0d7c36 */ /* 0x000fe20008000000 */
[----:B------:R-:W-:Y:S01]  /*19ee0*/  ISETP.LT.AND P0, PT, R14, UR10, !P0 ;  /* 0x0000000a0e007c0c */ /* 0x000fe2000c701270 */
[----:B------:R-:W-:Y:S01]  /*19ef0*/  VIADD R0, R11, 0x2f ;  /* 0x0000002f0b007836 */ /* 0x000fe20000000000 */
[----:B------:R-:W-:Y:S01]  /*19f00*/  ULDC UR4, c[0x0][0x22c] ;  /* 0x00008b0000047ab9 */ /* 0x000fe20000000800 */
[C---:B-1----:R-:W-:Y:S01]  /*19f10*/  IMAD.WIDE R6, R13.reuse, 0x4, R2 ;  /* 0x000000040d067825 */ /* 0x042fe200078e0202 */
[----:B------:R1:W-:Y:S01]  /*19f20*/  @P2 STG.E desc[UR16][R4.64], R217 ;  /* 0x000000d904002986 */ /* 0x0003e2000c101910 */
[----:B------:R-:W-:Y:S01]  /*19f30*/  ULDC UR6, c[0x0][0x228] ;  /* 0x00008a0000067ab9 */ /* 0x000fe20000000800 */
[----:B------:R-:W-:Y:S01]  /*19f40*/  ULDC UR8, c[0x0][0x228] ;  /* 0x00008a0000087ab9 */ /* 0x000fe20000000800 */
[----:B--2---:R-:W-:Y:S01]  /*19f50*/  IMAD.WIDE R20, R13, 0x4, R8 ;  /* 0x000000040d147825 */ /* 0x004fe200078e0208 */
[----:B------:R-:W-:-:S03]  /*19f60*/  ISETP.GE.AND P2, PT, R0, UR4, PT ;  /* 0x0000000400007c0c */ /* 0x000fc6000bf46270 */
[C---:B---3--:R-:W-:Y:S01]  /*19f70*/  IMAD.WIDE R22, R13.reuse, 0x4, R18 ;  /* 0x000000040d167825 */ /* 0x048fe200078e0212 */
[----:B------:R2:W-:Y:S01]  /*19f80*/  @P4 STG.E desc[UR16][R6.64], R170 ;  /* 0x000000aa06004986 */ /* 0x0005e2000c101910 */
[----:B------:R-:W-:Y:S01]  /*19f90*/  ULDC UR4, c[0x0][0x228] ;  /* 0x00008a0000047ab9 */ /* 0x000fe20000000800 */
[----:B------:R-:W-:Y:S01]  /*19fa0*/  ULDC UR10, c[0x0][0x228] ;  /* 0x00008a00000a7ab9 */ /* 0x000fe20000000800 */
[----:B------:R-:W-:Y:S01]  /*19fb0*/  IMAD.WIDE R24, R13, 0x4, R84 ;  /* 0x000000040d187825 */ /* 0x000fe200078e0254 */
[----:B------:R3:W-:Y:S04]  /*19fc0*/  @P6 STG.E desc[UR16][R20.64], R74 ;  /* 0x0000004a14006986 */ /* 0x0007e8000c101910 */
[----:B------:R4:W-:Y:S01]  /*19fd0*/  @P5 STG.E desc[UR16][R22.64], R222 ;  /* 0x000000de16005986 */ /* 0x0009e2000c101910 */
[----:B------:R-:W-:Y:S01]  /*19fe0*/  ISETP.LT.AND P5, PT, R12, UR4, !P1 ;  /* 0x000000040c007c0c */ /* 0x000fe2000cfa1270 */
[----:B------:R-:W-:-:S02]  /*19ff0*/  ULDC UR4, c[0x0][0x228] ;  /* 0x00008a0000047ab9 */ /* 0x000fc40000000800 */
[----:B------:R4:W-:Y:S01]  /*1a000*/  @P0 STG.E desc[UR16][R24.64], R42 ;  /* 0x0000002a18000986 */ /* 0x0009e2000c101910 */
[----:B------:R-:W-:Y:S01]  /*1a010*/  ISETP.LT.AND P0, PT, R16, UR4, !P1 ;  /* 0x0000000410007c0c */ /* 0x000fe2000cf01270 */
[----:B------:R-:W-:Y:S01]  /*1a020*/  VIADD R13, R13, UR28 ;  /* 0x0000001c0d0d7c36 */ /* 0x000fe20008000000 */
[----:B------:R-:W-:Y:S01]  /*1a030*/  ISETP.LT.AND P4, PT, R15, UR6, !P1 ;  /* 0x000000060f007c0c */ /* 0x000fe2000cf81270 */
[----:B------:R-:W-:Y:S01]  /*1a040*/  ULDC UR4, c[0x0][0x22c] ;  /* 0x00008b0000047ab9 */ /* 0x000fe20000000800 */
[----:B------:R-:W-:Y:S01]  /*1a050*/  ISETP.LT.AND P1, PT, R14, UR8, !P1 ;  /* 0x000000080e007c0c */ /* 0x000fe2000cf21270 */
[----:B-1----:R-:W-:Y:S01]  /*1a060*/  IMAD.WIDE R4, R13, 0x4, R2 ;  /* 0x000000040d047825 */ /* 0x002fe200078e0202 */
[----:B------:R-:W-:Y:S01]  /*1a070*/  ISETP.LT.AND P6, PT, R12, UR10, !P3 ;  /* 0x0000000a0c007c0c */ /* 0x000fe2000dfc1270 */
[----:B------:R-:W-:Y:S01]  /*1a080*/  ULDC UR6, c[0x0][0x228] ;  /* 0x00008a0000067ab9 */ /* 0x000fe20000000800 */
[----:B------:R-:W-:Y:S01]  /*1a090*/  IADD3 R0, R11, 0x30, RZ ;  /* 0x000000300b007810 */ /* 0x000fe20007ffe0ff */
[C---:B--2---:R-:W-:Y:S01]  /*1a0a0*/  IMAD.WIDE R6, R13.reuse, 0x4, R8 ;  /* 0x000000040d067825 */ /* 0x044fe200078e0208 */
[----:B------:R1:W-:Y:S01]  /*1a0b0*/  @P5 STG.E desc[UR16][R4.64], R142 ;  /* 0x0000008e04005986 */ /* 0x0003e2000c101910 */
[----:B------:R-:W-:Y:S01]  /*1a0c0*/  ULDC UR8, c[0x0][0x228] ;  /* 0x00008a0000087ab9 */ /* 0x000fe20000000800 */
[----:B------:R-:W-:Y:S01]  /*1a0d0*/  ISETP.GE.AND P5, PT, R0, UR4, PT ;  /* 0x0000000400007c0c */ /* 0x000fe2000bfa6270 */
[C---:B------:R-:W-:Y:S01]  /*1a0e0*/  VIADD R27, R13.reuse, UR28 ;  /* 0x0000001c0d1b7c36 */ /* 0x040fe20008000000 */
[----:B------:R-:W-:Y:S01]  /*1a0f0*/  ULDC UR4, c[0x0][0x228] ;  /* 0x00008a0000047ab9 */ /* 0x000fe20000000800 */
[C---:B---3--:R-:W-:Y:S01]  /*1a100*/  IMAD.WIDE R20, R13.reuse, 0x4, R18 ;  /* 0x000000040d147825 */ /* 0x048fe200078e0212 */
[----:B------:R2:W-:Y:S03]  /*1a110*/  @P0 STG.E desc[UR16][R6.64], R110 ;  /* 0x0000006e06000986 */ /* 0x0005e6000c101910 */
[----:B----4-:R-:W-:Y:S01]  /*1a120*/  IMAD.WIDE R22, R13, 0x4, R84 ;  /* 0x000000040d167825 */ /* 0x010fe200078e0254 */
[----:B------:R-:W-:Y:S01]  /*1a130*/  ISETP.LT.AND P0, PT, R16, UR4, !P3 ;  /* 0x0000000410007c0c */ /* 0x000fe2000df01270 */
[----:B------:R3:W-:Y:S01]  /*1a140*/  @P4 STG.E desc[UR16][R20.64], R206 ;  /* 0x000000ce14004986 */ /* 0x0007e2000c101910 */
[----:B------:R-:W-:Y:S01]  /*1a150*/  ULDC UR4, c[0x0][0x228] ;  /* 0x00008a0000047ab9 */ /* 0x000fe20000000800 */
[----:B------:R-:W-:Y:S01]  /*1a160*/  IMAD.WIDE R24, R27, 0x4, R2 ;  /* 0x000000041b187825 */ /* 0x000fe200078e0202 */
[----:B------:R-:W-:Y:S01]  /*1a170*/  ULDC UR10, c[0x0][0x228] ;  /* 0x00008a00000a7ab9 */ /* 0x000fe20000000800 */
[----:B------:R4:W-:Y:S01]  /*1a180*/  @P1 STG.E desc[UR16][R22.64], R218 ;  /* 0x000000da16001986 */ /* 0x0009e2000c101910 */
[----:B------:R-:W-:Y:S01]  /*1a190*/  ISETP.LT.AND P1, PT, R15, UR4, !P3 ;  /* 0x000000040f007c0c */ /* 0x000fe2000df21270 */
[C---:B-1----:R-:W-:Y:S01]  /*1a1a0*/  IMAD.WIDE R4, R27.reuse, 0x4, R8 ;  /* 0x000000041b047825 */ /* 0x042fe200078e0208 */
[----:B------:R-:W-:Y:S01]  /*1a1b0*/  ISETP.LT.AND P3, PT, R14, UR6, !P3 ;  /* 0x000000060e007c0c */ /* 0x000fe2000df61270 */
[----:B------:R1:W-:Y:S01]  /*1a1c0*/  @P6 STG.E desc[UR16][R24.64], R171 ;  /* 0x000000ab18006986 */ /* 0x0003e2000c101910 */
[----:B------:R-:W-:Y:S01]  /*1a1d0*/  ISETP.LT.AND P6, PT, R12, UR8, !P2 ;  /* 0x000000080c007c0c */ /* 0x000fe2000d7c1270 */
[C---:B------:R-:W-:Y:S01]  /*1a1e0*/  VIADD R13, R27.reuse, UR28 ;  /* 0x0000001c1b0d7c36 */ /* 0x040fe20008000000 */
[----:B------:R-:W-:Y:S01]  /*1a1f0*/  ISETP.LT.AND P4, PT, R16, UR10, !P2 ;  /* 0x0000000a10007c0c */ /* 0x000fe2000d781270 */
[----:B--2---:R-:W-:Y:S01]  /*1a200*/  IMAD.WIDE R6, R27, 0x4, R18 ;  /* 0x000000041b067825 */ /* 0x004fe200078e0212 */
[----:B------:R-:W-:Y:S01]  /*1a210*/  IADD3 R0, R11, 0x31, RZ ;  /* 0x000000310b007810 */ /* 0x000fe20007ffe0ff */
[----:B------:R-:W-:Y:S01]  /*1a220*/  ULDC UR4, c[0x0][0x22c] ;  /* 0x00008b0000047ab9 */ /* 0x000fe20000000800 */
[----:B------:R2:W-:Y:S01]  /*1a230*/  @P0 STG.E desc[UR16][R4.64], R75 ;  /* 0x0000004b04000986 */ /* 0x0005e2000c101910 */
[----:B---3--:R-:W-:Y:S01]  /*1a240*/  IMAD.WIDE R20, R27, 0x4, R84 ;  /* 0x000000041b147825 */ /* 0x008fe200078e0254 */
[----:B------:R-:W-:Y:S01]  /*1a250*/  ISETP.GE.AND P0, PT, R0, UR4, PT ;  /* 0x0000000400007c0c */ /* 0x000fe2000bf06270 */
[----:B------:R-:W-:Y:S01]  /*1a260*/  ULDC UR4, c[0x0][0x228] ;  /* 0x00008a0000047ab9 */ /* 0x000fe20000000800 */
[----:B------:R-:W-:Y:S01]  /*1a270*/  ULDC UR6, c[0x0][0x228] ;  /* 0x00008a0000067ab9 */ /* 0x000fe20000000800 */
[----:B----4-:R-:W-:Y:S01]  /*1a280*/  IMAD.WIDE R22, R13, 0x4, R2 ;  /* 0x000000040d167825 */ /* 0x010fe200078e0202 */
[----:B------:R3:W-:Y:S01]  /*1a290*/  @P1 STG.E desc[UR16][R6.64], R223 ;  /* 0x000000df06001986 */ /* 0x0007e2000c101910 */
[----:B------:R-:W-:Y:S01]  /*1a2a0*/  ISETP.LT.AND P1, PT, R15, UR4, !P2 ;  /* 0x000000040f007c0c */ /* 0x000fe2000d721270 */
[----:B------:R-:W-:Y:S01]  /*1a2b0*/  ULDC UR4, c[0x0][0x228] ;  /* 0x00008a0000047ab9 */ /* 0x000fe20000000800 */
[C---:B-1----:R-:W-:Y:S01]  /*1a2c0*/  IMAD.WIDE R24, R13.reuse, 0x4, R8 ;  /* 0x000000040d187825 */ /* 0x042fe200078e0208 */
[----:B------:R1:W-:Y:S01]  /*1a2d0*/  @P3 STG.E desc[UR16][R20.64], R43 ;  /* 0x0000002b14003986 */ /* 0x0003e2000c101910 */
[----:B------:R-:W-:Y:S01]  /*1a2e0*/  ULDC UR8, c[0x0][0x228] ;  /* 0x00008a0000087ab9 */ /* 0x000fe20000000800 */
[----:B------:R-:W-:Y:S01]  /*1a2f0*/  ISETP.LT.AND P2, PT, R14, UR6, !P2 ;  /* 0x000000060e007c0c */ /* 0x000fe2000d741270 */
[----:B------:R-:W-:Y:S01]  /*1a300*/  ULDC UR10, c[0x0][0x228] ;  /* 0x00008a00000a7ab9 */ /* 0x000fe20000000800 */
[----:B------:R4:W-:Y:S01]  /*1a310*/  @P6 STG.E desc[UR16][R22.64], R143 ;  /* 0x0000008f16006986 */ /* 0x0009e2000c101910 */
[----:B------:R-:W-:Y:S01]  /*1a320*/  ISETP.LT.AND P6, PT, R12, UR4, !P5 ;  /* 0x000000040c007c0c */ /* 0x000fe2000efc1270 */
[----:B------:R-:W-:Y:S01]  /*1a330*/  VIADD R29, R13, UR28 ;  /* 0x0000001c0d1d7c36 */ /* 0x000fe20008000000 */
[----:B------:R-:W-:Y:S01]  /*1a340*/  ISETP.LT.AND P3, PT, R15, UR10, !P5 ;  /* 0x0000000a0f007c0c */ /* 0x000fe2000ef61270 */
[----:B------:R4:W-:Y:S01]  /*1a350*/  @P4 STG.E desc[UR16][R24.64], R111 ;  /* 0x0000006f18004986 */ /* 0x0009e2000c101910 */
[----:B------:R-:W-:Y:S01]  /*1a360*/  ISETP.LT.AND P4, PT, R16, UR8, !P5 ;  /* 0x0000000810007c0c */ /* 0x000fe2000ef81270 */
[C---:B--2---:R-:W-:Y:S01]  /*1a370*/  IMAD.WIDE R4, R13.reuse, 0x4, R18 ;  /* 0x000000040d047825 */ /* 0x044fe200078e0212 */
[----:B------:R-:W-:Y:S01]  /*1a380*/  ISETP.LT.AND P5, PT, R14, UR12, !P5 ;  /* 0x0000000c0e007c0c */ /* 0x000fe2000efa1270 */
[----:B------:R-:W-:Y:S01]  /*1a390*/  ULDC UR4, c[0x0][0x22c] ;  /* 0x00008b0000047ab9 */ /* 0x000fe20000000800 */
[----:B------:R-:W-:Y:S01]  /*1a3a0*/  ULDC UR6, c[0x0][0x228] ;  /* 0x00008a0000067ab9 */ /* 0x000fe20000000800 */
[----:B---3--:R-:W-:Y:S01]  /*1a3b0*/  IMAD.WIDE R6, R13, 0x4, R84 ;  /* 0x000000040d067825 */ /* 0x008fe200078e0254 */
[----:B------:R-:W-:Y:S01]  /*1a3c0*/  @P1 STG.E desc[UR16][R4.64], R207 ;  /* 0x000000cf04001986 */ /* 0x000fe2000c101910 */
[----:B------:R-:W-:Y:S01]  /*1a3d0*/  ULDC UR8, c[0x0][0x228] ;  /* 0x00008a0000087ab9 */ /* 0x000fe20000000800 */
[----:B------:R-:W-:Y:S01]  /*1a3e0*/  ULDC UR10, c[0x0][0x228] ;  /* 0x00008a00000a7ab9 */ /* 0x000fe20000000800 */
[----:B------:R-:W-:-:S02]  /*1a3f0*/  VIADD R0, R11, 0x32 ;  /* 0x000000320b007836 */ /* 0x000fc40000000000 */
[C---:B-1----:R-:W-:Y:S01]  /*1a400*/  IMAD.WIDE R20, R29.reuse, 0x4, R2 ;  /* 0x000000041d147825 */ /* 0x042fe200078e0202 */
[----:B------:R-:W-:Y:S01]  /*1a410*/  @P2 STG.E desc[UR16][R6.64], R219 ;  /* 0x000000db06002986 */ /* 0x000fe2000c101910 */
[----:B------:R-:W-:Y:S02]  /*1a420*/  ULDC UR12, c[0x0][0x228] ;  /* 0x00008a00000c7ab9 */ /* 0x000fe40000000800 */
[----:B----4-:R-:W-:Y:S01]  /*1a430*/  IMAD.WIDE R22, R29, 0x4, R8 ;  /* 0x000000041d167825 */ /* 0x010fe200078e0208 */
[----:B------:R-:W-:-:S03]  /*1a440*/  ISETP.GE.AND P1, PT, R0, UR4, PT ;  /* 0x0000000400007c0c */ /* 0x000fc6000bf26270 */
[C---:B------:R-:W-:Y:S01]  /*1a450*/  IMAD.WIDE R24, R29.reuse, 0x4, R18 ;  /* 0x000000041d187825 */ /* 0x040fe200078e0212 */
[----:B------:R-:W-:Y:S01]  /*1a460*/  @P6 STG.E desc[UR16][R20.64], R76 ;  /* 0x0000004c14006986 */ /* 0x000fe2000c101910 */
[----:B------:R-:W-:Y:S02]  /*1a470*/  ULDC UR4, c[0x0][0x228] ;  /* 0x00008a0000047ab9 */ /* 0x000fe40000000800 */
[----:B------:R-:W-:Y:S01]  /*1a480*/  IMAD.WIDE R26, R29, 0x4, R84 ;  /* 0x000000041d1a7825 */ /* 0x000fe200078e0254 */
[----:B------:R1:W-:Y:S01]  /*1a490*/  @P4 STG.E desc[UR16][R22.64], R172 ;  /* 0x000000ac16004986 */ /* 0x0003e2000c101910 */
[----:B------:R-:W-:Y:S01]  /*1a4a0*/  ISETP.LT.AND P4, PT, R15, UR8, !P0 ;  /* 0x000000080f007c0c */ /* 0x000fe2000c781270 */
[----:B------:R-:W-:Y:S02]  /*1a4b0*/  ULDC UR8, c[0x0][0x228] ;  /* 0x00008a0000087ab9 */ /* 0x000fe40000000800 */
[----:B------:R2:W-:Y:S01]  /*1a4c0*/  @P3 STG.E desc[UR16][R24.64], R228 ;  /* 0x000000e418003986 */ /* 0x0005e2000c101910 */
[C---:B------:R-:W-:Y:S01]  /*1a4d0*/  ISETP.LT.AND P3, PT, R12.reuse, UR4, !P0 ;  /* 0x000000040c007c0c */ /* 0x040fe2000c761270 */
[----:B------:R-:W-:Y:S01]  /*1a4e0*/  VIADD R0, R11, 0x33 ;  /* 0x000000330b007836 */ /* 0x000fe20000000000 */
[----:B------:R-:W-:Y:S01]  /*1a4f0*/  ISETP.LT.AND P6, PT, R12, UR12, !P1 ;  /* 0x0000000c0c007c0c */ /* 0x000fe2000cfc1270 */
[----:B------:R-:W-:Y:S01]  /*1a500*/  @P5 STG.E desc[UR16][R26.64], R44 ;  /* 0x0000002c1a005986 */ /* 0x000fe2000c101910 */
[----:B------:R-:W-:Y:S01]  /*1a510*/  ISETP.LT.AND P5, PT, R16, UR6, !P0 ;  /* 0x0000000610007c0c */ /* 0x000fe2000c7a1270 */
[----:B------:R-:W-:Y:S01]  /*1a520*/  ULDC UR4, c[0x0][0x22c] ;  /* 0x00008b0000047ab9 */ /* 0x000fe20000000800 */
[----:B------:R-:W-:Y:S01]  /*1a530*/  ISETP.LT.AND P0, PT, R14, UR10, !P0 ;  /* 0x0000000a0e007c0c */ /* 0x000fe2000c701270 */
[----:B------:R-:W-:Y:S01]  /*1a540*/  ULDC UR6, c[0x0][0x228] ;  /* 0x00008a0000067ab9 */ /* 0x000fe20000000800 */
[----:B-1----:R-:W-:Y:S01]  /*1a550*/  IADD3 R23, R29, UR28, RZ ;  /* 0x0000001c1d177c10 */ /* 0x002fe2000fffe0ff */
[----:B------:R-:W-:-:S04]  /*1a560*/  ULDC UR10, c[0x0][0x228] ;  /* 0x00008a00000a7ab9 */ /* 0x000fc80000000800 */
[----:B------:R-:W-:-:S04]  /*1a570*/  IMAD.WIDE R4, R23, 0x4, R2 ;  /* 0x0000000417047825 */ /* 0x000fc800078e0202 */
[----:B------:R-:W-:Y:S01]  /*1a580*/  IMAD.WIDE R6, R23, 0x4, R8 ;  /* 0x0000000417067825 */ /* 0x000fe200078e0208 */
[----:B------:R-:W-:-:S03]  /*1a590*/  ISETP.GE.AND P2, PT, R0, UR4, PT ;  /* 0x0000000400007c0c */ /* 0x000fc6000bf46270 */
[C---:B------:R-:W-:Y:S01]  /*1a5a0*/  IMAD.WIDE R20, R23.reuse, 0x4, R18 ;  /* 0x0000000417147825 */ /* 0x040fe200078e0212 */
[----:B------:R1:W-:Y:S01]  /*1a5b0*/  @P3 STG.E desc[UR16][R4.64], R144 ;  /* 0x0000009004003986 */ /* 0x0003e2000c101910 */
[----:B------:R-:W-:Y:S02]  /*1a5c0*/  ULDC UR4, c[0x0][0x228] ;  /* 0x00008a0000047ab9 */ /* 0x000fe40000000800 */
[C---:B------:R-:W-:Y:S02]  /*1a5d0*/  VIADD R13, R23.reuse, UR28 ;  /* 0x0000001c170d7c36 */ /* 0x040fe40008000000 */
[----:B------:R-:W-:Y:S01]  /*1a5e0*/  IMAD.WIDE R22, R23, 0x4, R84 ;  /* 0x0000000417167825 */ /* 0x000fe200078e0254 */
[----:B------:R3:W-:Y:S01]  /*1a5f0*/  @P5 STG.E desc[UR16][R6.64], R112 ;  /* 0x0000007006005986 */ /* 0x0007e2000c101910 */
[----:B------:R-:W-:Y:S01]  /*1a600*/  ISETP.LT.AND P3, PT, R15, UR6, !P1 ;  /* 0x000000060f007c0c */ /* 0x000fe2000cf61270 */
[----:B------:R-:W-:Y:S01]  /*1a610*/  ULDC UR6, c[0x0][0x228] ;  /* 0x00008a0000067ab9 */ /* 0x000fe20000000800 */
[----:B--2---:R-:W-:Y:S01]  /*1a620*/  IMAD.WIDE R24, R13, 0x4, R2 ;  /* 0x000000040d187825 */ /* 0x004fe200078e0202 */
[----:B------:R2:W-:Y:S01]  /*1a630*/  @P4 STG.E desc[UR16][R20.64], R224 ;  /* 0x000000e014004986 */ /* 0x0005e2000c101910 */
[----:B------:R-:W-:Y:S01]  /*1a640*/  ISETP.LT.AND P4, PT, R16, UR4, !P1 ;  /* 0x0000000410007c0c */ /* 0x000fe2000cf81270 */
[----:B------:R-:W-:-:S02]  /*1a650*/  ULDC UR4, c[0x0][0x22c] ;  /* 0x00008b0000047ab9 */ /* 0x000fc40000000800 */
[----:B------:R4:W-:Y:S01]  /*1a660*/  @P0 STG.E desc[UR16][R22.64], R208 ;  /* 0x000000d016000986 */ /* 0x0009e2000c101910 */
[----:B------:R-:W-:Y:S01]  /*1a670*/  ISETP.LT.AND P0, PT, R14, UR8, !P1 ;  /* 0x000000080e007c0c */ /* 0x000fe2000cf01270 */
[----:B------:R-:W-:Y:S01]  /*1a680*/  VIADD R0, R11, 0x34 ;  /* 0x000000340b007836 */ /* 0x000fe20000000000 */
[----:B------:R-:W-:Y:S01]  /*1a690*/  ISETP.LT.AND P5, PT, R16, UR6, !P2 ;  /* 0x0000000610007c0c */ /* 0x000fe2000d7a1270 */
[----:B------:R4:W-:Y:S01]  /*1a6a0*/  @P6 STG.E desc[UR16][R24.64], R77 ;  /* 0x0000004d18006986 */ /* 0x0009e2000c101910 */
[----:B------:R-:W-:Y:S01]  /*1a6b0*/  ISETP.LT.AND P6, PT, R12, UR10, !P2 ;  /* 0x0000000a0c007c0c */ /* 0x000fe2000d7c1270 */
[----:B-1----:R-:W-:-:S04]  /*1a6c0*/  IMAD.WIDE R4, R13, 0x4, R8 ;  /* 0x000000040d047825 */ /* 0x002fc800078e0208 */
[----:B---3--:R-:W-:Y:S01]  /*1a6d0*/  IMAD.WIDE R6, R13, 0x4, R18 ;  /* 0x000000040d067825 */ /* 0x008fe200078e0212 */
[----:B------:R-:W-:-:S03]  /*1a6e0*/  ISETP.GE.AND P1, PT, R0, UR4, PT ;  /* 0x0000000400007c0c */ /* 0x000fc6000bf26270 */
[C---:B------:R-:W-:Y:S02]  /*1a6f0*/  VIADD R27, R13.reuse, UR28 ;  /* 0x0000001c0d1b7c36 */ /* 0x040fe40008000000 */
[----:B--2---:R-:W-:Y:S01]  /*1a700*/  IMAD.WIDE R20, R13, 0x4, R84 ;  /* 0x000000040d147825 */ /* 0x004fe200078e0254 */
[----:B------:R1:W-:Y:S01]  /*1a710*/  @P4 STG.E desc[UR16][R4.64], R173 ;  /* 0x000000ad04004986 */ /* 0x0003e2000c101910 */
[----:B------:R-:W-:Y:S01]  /*1a720*/  ULDC UR4, c[0x0][0x228] ;  /* 0x00008a0000047ab9 */ /* 0x000fe20000000800 */
[----:B------:R-:W-:Y:S01]  /*1a730*/  ULDC UR6, c[0x0][0x228] ;  /* 0x00008a0000067ab9 */ /* 0x000fe20000000800 */
[C---:B----4-:R-:W-:Y:S01]  /*1a740*/  IMAD.WIDE R22, R27.reuse, 0x4, R2 ;  /* 0x000000041b167825 */ /* 0x050fe200078e0202 */
[----:B------:R2:W-:Y:S01]  /*1a750*/  @P3 STG.E desc[UR16][R6.64], R229 ;  /* 0x000000e506003986 */ /* 0x0005e2000c101910 */
[----:B------:R-:W-:Y:S01]  /*1a760*/  ULDC UR8, c[0x0][0x228] ;  /* 0x00008a0000087ab9 */ /* 0x000fe20000000800 */
[----:B------:R-:W-:Y:S01]  /*1a770*/  ULDC UR10, c[0x0][0x228] ;  /* 0x00008a00000a7ab9 */ /* 0x000fe20000000800 */
[----:B------:R-:W-:Y:S01]  /*1a780*/  IMAD.WIDE R24, R27, 0x4, R8 ;  /* 0x000000041b187825 */ /* 0x000fe200078e0208 */
[----:B------:R3:W-:Y:S01]  /*1a790*/  @P0 STG.E desc[UR16][R20.64], R45 ;  /* 0x0000002d14000986 */ /* 0x0007e2000c101910 */
[----:B------:R-:W-:Y:S01]  /*1a7a0*/  ISETP.LT.AND P0, PT, R15, UR4, !P2 ;  /* 0x000000040f007c0c */ /* 0x000fe2000d701270 */
[----:B------:R-:W-:Y:S01]  /*1a7b0*/  ULDC UR4, c[0x0][0x228] ;  /* 0x00008a0000047ab9 */ /* 0x000fe20000000800 */
[----:B------:R-:W-:Y:S01]  /*1a7c0*/  ISETP.LT.AND P4, PT, R12, UR6, !P1 ;  /* 0x000000060c007c0c */ /* 0x000fe2000cf81270 */
[----:B------:R4:W-:Y:S01]  /*1a7d0*/  @P6 STG.E desc[UR16][R22.64], R145 ;  /* 0x0000009116006986 */ /* 0x0009e2000c101910 */
[----:B------:R-:W-:-:S02]  /*1a7e0*/  ISETP.LT.AND P2, PT, R14, UR4, !P2 ;  /* 0x000000040e007c0c */ /* 0x000fc4000d741270 */
[----:B------:R-:W-:Y:S01]  /*1a7f0*/  IADD3 R0, R11, 0x35, RZ ;  /* 0x000000350b007810 */ /* 0x000fe20007ffe0ff */
[----:B------:R4:W-:Y:S01]  /*1a800*/  @P5 STG.E desc[UR16][R24.64], R113 ;  /* 0x0000007118005986 */ /* 0x0009e2000c101910 */
[----:B------:R-:W-:Y:S01]  /*1a810*/  ISETP.LT.AND P5, PT, R16, UR8, !P1 ;  /* 0x0000000810007c0c */ /* 0x000fe2000cfa1270 */
[C---:B------:R-:W-:Y:S01]  /*1a820*/  VIADD R13, R27.reuse, UR28 ;  /* 0x0000001c1b0d7c36 */ /* 0x040fe20008000000 */
[----:B------:R-:W-:Y:S01]  /*1a830*/  ISETP.GE.AND P3, PT, R0, UR7, PT ;  /* 0x0000000700007c0c */ /* 0x000fe2000bf66270 */
[----:B-1----:R-:W-:Y:S01]  /*1a840*/  IMAD.WIDE R4, R27, 0x4, R18 ;  /* 0x000000041b047825 */ /* 0x002fe200078e0212 */
[----:B------:R-:W-:Y:S01]  /*1a850*/  ULDC UR4, c[0x0][0x228] ;  /* 0x00008a0000047ab9 */ /* 0x000fe20000000800 */
[----:B------:R-:W-:Y:S01]  /*1a860*/  ISETP.LT.AND P6, PT, R15, UR10, !P1 ;  /* 0x0000000a0f007c0c */ /* 0x000fe2000cfc1270 */
[----:B------:R-:W-:Y:S01]  /*1a870*/  ULDC UR6, c[0x0][0x228] ;  /* 0x00008a0000067ab9 */ /* 0x000fe20000000800 */
[----:B------:R-:W-:Y:S01]  /*1a880*/  VIADD R0, R11, 0x36 ;  /* 0x000000360b007836 */ /* 0x000fe20000000000 */
[----:B------:R-:W-:Y:S01]  /*1a890*/  ULDC UR8, c[0x0][0x228] ;  /* 0x00008a0000087ab9 */ /* 0x000fe20000000800 */
[----:B--2---:R-:W-:Y:S01]  /*1a8a0*/  IMAD.WIDE R6, R27, 0x4, R84 ;  /* 0x000000041b067825 */ /* 0x004fe200078e0254 */
[----:B------:R1:W-:Y:S01]  /*1a8b0*/  @P0 STG.E desc[UR16][R4.64], R225 ;  /* 0x000000e104000986 */ /* 0x0003e2000c101910 */
[----:B------:R-:W-:Y:S01]  /*1a8c0*/  ISETP.LT.AND P1, PT, R14, UR4, !P1 ;  /* 0x000000040e007c0c */ /* 0x000fe2000cf21270 */
[----:B------:R-:W-:Y:S01]  /*1a8d0*/  ULDC UR4, c[0x0][0x228] ;  /* 0x00008a0000047ab9 */ /* 0x000fe20000000800 */
[----:B---3--:R-:W-:Y:S01]  /*1a8e0*/  IMAD.WIDE R20, R13, 0x4, R2 ;  /* 0x000000040d147825 */ /* 0x008fe200078e0202 */
[----:B------:R-:W-:-:S03]  /*1a8f0*/  ISETP.GE.AND P0, PT, R0, UR5, PT ;  /* 0x0000000500007c0c */ /* 0x000fc6000bf06270 */
[C---:B----4-:R-:W-:Y:S01]  /*1a900*/  IMAD.WIDE R22, R13.reuse, 0x4, R8 ;  /* 0x000000040d167825 */ /* 0x050fe200078e0208 */
[----:B------:R2:W-:Y:S01]  /*1a910*/  @P2 STG.E desc[UR16][R6.64], R209 ;  /* 0x000000d106002986 */ /* 0x0005e2000c101910 */
[----:B------:R-:W-:Y:S01]  /*1a920*/  ULDC UR5, c[0x0][0x228] ;  /* 0x00008a0000057ab9 */ /* 0x000fe20000000800 */
[----:B------:R-:W-:Y:S01]  /*1a930*/  ISETP.LT.AND P2, PT, R12, UR4, !P3 ;  /* 0x000000040c007c0c */ /* 0x000fe2000df41270 */
[----:B------:R-:W-:Y:S01]  /*1a940*/  ULDC UR7, c[0x0][0x228] ;  /* 0x00008a0000077ab9 */ /* 0x000fe20000000800 */
[----:B------:R3:W-:Y:S01]  /*1a950*/  @P4 STG.E desc[UR16][R20.64], R78 ;  /* 0x0000004e14004986 */ /* 0x0007e2000c101910 */
[----:B------:R-:W-:Y:S01]  /*1a960*/  ISETP.LT.AND P4, PT, R16, UR5, !P3 ;  /* 0x0000000510007c0c */ /* 0x000fe2000df81270 */
[----:B------:R-:W-:Y:S01]  /*1a970*/  IMAD.WIDE R24, R13, 0x4, R18 ;  /* 0x000000040d187825 */ /* 0x000fe200078e0212 */
[----:B------:R-:W-:Y:S01]  /*1a980*/  ULDC UR4, c[0x0][0x228] ;  /* 0x00008a0000047ab9 */ /* 0x000fe20000000800 */
[----:B------:R4:W-:Y:S01]  /*1a990*/  @P5 STG.E desc[UR16][R22.64], R174 ;  /* 0x000000ae16005986 */ /* 0x0009e2000c101910 */
[----:B------:R-:W-:Y:S01]  /*1a9a0*/  ISETP.LT.AND P5, PT, R15, UR6, !P3 ;  /* 0x000000060f007c0c */ /* 0x000fe2000dfa1270 */
[C---:B-1----:R-:W-:Y:S01]  /*1a9b0*/  IMAD.WIDE R4, R13.reuse, 0x4, R84 ;  /* 0x000000040d047825 */ /* 0x042fe200078e0254 */
[----:B------:R-:W-:Y:S01]  /*1a9c0*/  IADD3 R13, R13, UR28, RZ ;  /* 0x0000001c0d0d7c10 */ /* 0x000fe2000fffe0ff */
[----:B------:R1:W-:Y:S01]  /*1a9d0*/  @P6 STG.E desc[UR16][R24.64], R230 ;  /* 0x000000e618006986 */ /* 0x0003e2000c101910 */
[----:B------:R-:W-:Y:S01]  /*1a9e0*/  ISETP.LT.AND P3, PT, R14, UR7, !P3 ;  /* 0x000000070e007c0c */ /* 0x000fe2000df61270 */
[----:B------:R-:W-:Y:S01]  /*1a9f0*/  ULDC UR5, c[0x0][0x228] ;  /* 0x00008a0000057ab9 */ /* 0x000fe20000000800 */
[----:B------:R-:W-:Y:S01]  /*1aa00*/  VIADD R0, R11, 0x37 ;  /* 0x000000370b007836 */ /* 0x000fe20000000000 */
[----:B------:R-:W-:Y:S01]  /*1aa10*/  ULDC UR6, c[0x0][0x228] ;  /* 0x00008a0000067ab9 */ /* 0x000fe20000000800 */
[C---:B--2---:R-:W-:Y:S01]  /*1aa20*/  IMAD.WIDE R6, R13.reuse, 0x4, R2 ;  /* 0x000000040d067825 */ /* 0x044fe200078e0202 */
[----:B------:R2:W-:Y:S03]  /*1aa30*/  @P1 STG.E desc[UR16][R4.64], R46 ;  /* 0x0000002e04001986 */ /* 0x0005e6000c101910 */
[C---:B---3--:R-:W-:Y:S01]  /*1aa40*/  IMAD.WIDE R20, R13.reuse, 0x4, R8 ;  /* 0x000000040d147825 */ /* 0x048fe200078e0208 */
[----:B------:R3:W-:Y:S03]  /*1aa50*/  @P2 STG.E desc[UR16][R6.64], R146 ;  /* 0x0000009206002986 */ /* 0x0007e6000c101910 */
[C---:B----4-:R-:W-:Y:S01]  /*1aa60*/  IMAD.WIDE R22, R13.reuse, 0x4, R18 ;  /* 0x000000040d167825 */ /* 0x050fe200078e0212 */
[----:B------:R4:W-:Y:S03]  /*1aa70*/  @P4 STG.E desc[UR16][R20.64], R114 ;  /* 0x0000007214004986 */ /* 0x0009e6000c101910 */
[----:B-1----:R-:W-:Y:S01]  /*1aa80*/  IMAD.WIDE R24, R13, 0x4, R84 ;  /* 0x000000040d187825 */ /* 0x002fe200078e0254 */
[----:B------:R1:W-:Y:S01]  /*1aa90*/  @P5 STG.E desc[UR16][R22.64], R226 ;  /* 0x000000e216005986 */ /* 0x0003e2000c101910 */
[----:B------:R-:W-:Y:S01]  /*1aaa0*/  ISETP.LT.AND P6, PT, R12, UR8, !P0 ;  /* 0x000000080c007c0c */ /* 0x000fe2000c7c1270 */
[----:B------:R-:W-:Y:S01]  /*1aab0*/  ULDC UR7, c[0x0][0x228] ;  /* 0x00008a0000077ab9 */ /* 0x000fe20000000800 */
[----:B------:R-:W-:Y:S01]  /*1aac0*/  ISETP.LT.AND P4, PT, R15, UR5, !P0 ;  /* 0x000000050f007c0c */ /* 0x000fe2000c781270 */
[----:B------:R1:W-:Y:S01]  /*1aad0*/  @P3 STG.E desc[UR16][R24.64], R210 ;  /* 0x000000d218003986 */ /* 0x0003e2000c101910 */
[----:B------:R-:W-:Y:S01]  /*1aae0*/  ISETP.LT.AND P3, PT, R16, UR4, !P0 ;  /* 0x0000000410007c0c */ /* 0x000fe2000c761270 */
[----:B------:R-:W-:Y:S01]  /*1aaf0*/  VIADD R29, R13, UR28 ;  /* 0x0000001c0d1d7c36 */ /* 0x000fe20008000000 */
[----:B------:R-:W-:Y:S01]  /*1ab00*/  ISETP.GE.AND P1, PT, R0, UR15, PT ;  /* 0x0000000f00007c0c */ /* 0x000fe2000bf26270 */
[----:B------:R-:W-:Y:S01]  /*1ab10*/  ULDC UR4, c[0x0][0x228] ;  /* 0x00008a0000047ab9 */ /* 0x000fe20000000800 */
[----:B------:R-:W-:Y:S01]  /*1ab20*/  ULDC UR5, c[0x0][0x228] ;  /* 0x00008a0000057ab9 */ /* 0x000fe20000000800 */
[----:B------:R-:W-:Y:S01]  /*1ab30*/  IMAD.WIDE R26, R29, 0x4, R2 ;  /* 0x000000041d1a7825 */ /* 0x000fe200078e0202 */
[----:B------:R-:W-:Y:S01]  /*1ab40*/  ISETP.LT.AND P0, PT, R14, UR6, !P0 ;  /* 0x000000060e007c0c */ /* 0x000fe2000c701270 */
[----:B------:R-:W-:Y:S01]  /*1ab50*/  ULDC UR6, c[0x0][0x228] ;  /* 0x00008a0000067ab9 */ /* 0x000fe20000000800 */
[----:B------:R-:W-:Y:S01]  /*1ab60*/  IADD3 R10, R11, 0x39, RZ ;  /* 0x000000390b0a7810 */ /* 0x000fe20007ffe0ff */
[----:B--2---:R-:W-:Y:S01]  /*1ab70*/  IMAD.WIDE R4, R29, 0x4, R8 ;  /* 0x000000041d047825 */ /* 0x004fe200078e0208 */
[----:B------:R-:W-:Y:S01]  /*1ab80*/  @P6 STG.E desc[UR16][R26.64], R79 ;  /* 0x0000004f1a006986 */ /* 0x000fe2000c101910 */
[----:B------:R-:W-:-:S02]  /*1ab90*/  ULDC UR8, c[0x0][0x228] ;  /* 0x00008a0000087ab9 */ /* 0x000fc40000000800 */
[----:B---3--:R-:W-:Y:S01]  /*1aba0*/  IMAD.WIDE R6, R29, 0x4, R18 ;  /* 0x000000041d067825 */ /* 0x008fe200078e0212 */
[----:B------:R-:W-:Y:S01]  /*1abb0*/  ISETP.LT.AND P5, PT, R12, UR7, !P1 ;  /* 0x000000070c007c0c */ /* 0x000fe2000cfa1270 */
[----:B------:R-:W-:Y:S02]  /*1abc0*/  @P3 STG.E desc[UR16][R4.64], R175 ;  /* 0x000000af04003986 */ /* 0x000fe4000c101910 */
[----:B------:R-:W-:Y:S02]  /*1abd0*/  VIADD R0, R11, 0x38 ;  /* 0x000000380b007836 */ /* 0x000fe40000000000 */
[C---:B------:R-:W-:Y:S01]  /*1abe0*/  VIADD R13, R29.reuse, UR28 ;  /* 0x0000001c1d0d7c36 */ /* 0x040fe20008000000 */
[----:B------:R-:W-:Y:S01]  /*1abf0*/  @P4 STG.E desc[UR16][R6.64], R231 ;  /* 0x000000e706004986 */ /* 0x000fe2000c101910 */
[----:B----4-:R-:W-:Y:S01]  /*1ac00*/  IMAD.WIDE R20, R29, 0x4, R84 ;  /* 0x000000041d147825 */ /* 0x010fe200078e0254 */
[----:B------:R-:W-:Y:S01]  /*1ac10*/  ISETP.LT.AND P6, PT, R16, UR4, !P1 ;  /* 0x0000000410007c0c */ /* 0x000fe2000cfc1270 */
[----:B------:R-:W-:Y:S01]  /*1ac20*/  ULDC UR4, c[0x0][0x228] ;  /* 0x00008a0000047ab9 */ /* 0x000fe20000000800 */
[----:B------:R-:W2:Y:S01]  /*1ac30*/  LDS.128 R4, [R17] ;  /* 0x0000000011047984 */ /* 0x000ea20000000c00 */
[----:B-1----:R-:W-:Y:S01]  /*1ac40*/  IMAD.WIDE R22, R13, 0x4, R2 ;  /* 0x000000040d167825 */ /* 0x002fe200078e0202 */
[----:B------:R-:W-:Y:S01]  /*1ac50*/  ISETP.GE.AND P2, PT, R0, UR13, PT ;  /* 0x0000000d00007c0c */ /* 0x000fe2000bf46270 */
[----:B------:R-:W-:Y:S01]  /*1ac60*/  ULDC UR7, c[0x0][0x228] ;  /* 0x00008a0000077ab9 */ /* 0x000fe20000000800 */
[----:B------:R1:W-:Y:S01]  /*1ac70*/  @P0 STG.E desc[UR16][R20.64], R47 ;  /* 0x0000002f14000986 */ /* 0x0003e2000c101910 */
[----:B------:R-:W-:Y:S01]  /*1ac80*/  ISETP.LT.AND P3, PT, R15, UR4, !P1 ;  /* 0x000000040f007c0c */ /* 0x000fe2000cf61270 */
[----:B------:R-:W-:Y:S01]  /*1ac90*/  ULDC UR4, c[0x0][0x228] ;  /* 0x00008a0000047ab9 */ /* 0x000fe20000000800 */
[----:B------:R-:W-:Y:S01]  /*1aca0*/  ISETP.LT.AND P0, PT, R14, UR5, !P1 ;  /* 0x000000050e007c0c */ /* 0x000fe2000cf01270 */
[----:B------:R3:W-:Y:S01]  /*1acb0*/  @P5 STG.E desc[UR16][R22.64], R147 ;  /* 0x0000009316005986 */ /* 0x0007e2000c101910 */
[----:B------:R-:W-:Y:S01]  /*1acc0*/  ISETP.LT.AND P4, PT, R12, UR6, !P2 ;  /* 0x000000060c007c0c */ /* 0x000fe2000d781270 */
[----:B------:R-:W-:Y:S01]  /*1acd0*/  IMAD.WIDE R24, R13, 0x4, R8 ;  /* 0x000000040d187825 */ /* 0x000fe200078e0208 */
[----:B------:R-:W-:Y:S01]  /*1ace0*/  ISETP.LT.AND P5, PT, R16, UR4, !P2 ;  /* 0x0000000410007c0c */ /* 0x000fe2000d7a1270 */
[----:B------:R-:W-:-:S02]  /*1acf0*/  ULDC UR4, c[0x0][0x228] ;  /* 0x00008a0000047ab9 */ /* 0x000fc40000000800 */
[C---:B------:R-:W-:Y:S01]  /*1ad00*/  VIADD R33, R13.reuse, UR28 ;  /* 0x0000001c0d217c36 */ /* 0x040fe20008000000 */
[----:B------:R4:W-:Y:S01]  /*1ad10*/  @P6 STG.E desc[UR16][R24.64], R115 ;  /* 0x0000007318006986 */ /* 0x0009e2000c101910 */
[----:B-1----:R-:W-:Y:S01]  /*1ad20*/  IMAD.WIDE R20, R13, 0x4, R18 ;  /* 0x000000040d147825 */ /* 0x002fe200078e0212 */
[----:B------:R-:W-:Y:S01]  /*1ad30*/  ISETP.LT.AND P6, PT, R15, UR7, !P2 ;  /* 0x000000070f007c0c */ /* 0x000fe2000d7c1270 */
[----:B------:R-:W-:Y:S01]  /*1ad40*/  ULDC UR5, c[0x0][0x228] ;  /* 0x00008a0000057ab9 */ /* 0x000fe20000000800 */
[----:B------:R-:W-:Y:S01]  /*1ad50*/  ISETP.LT.AND P1, PT, R14, UR8, !P2 ;  /* 0x000000080e007c0c */ /* 0x000fe2000d721270 */
[----:B---3--:R-:W-:Y:S01]  /*1ad60*/  IMAD.WIDE R22, R13, 0x4, R84 ;  /* 0x000000040d167825 */ /* 0x008fe200078e0254 */
[----:B------:R-:W-:Y:S01]  /*1ad70*/  ISETP.GE.AND P2, PT, R10, UR11, PT ;  /* 0x0000000b0a007c0c */ /* 0x000fe2000bf46270 */
[----:B------:R1:W-:Y:S01]  /*1ad80*/  @P3 STG.E desc[UR16][R20.64], R227 ;  /* 0x000000e314003986 */ /* 0x0003e2000c101910 */
[----:B------:R-:W-:Y:S01]  /*1ad90*/  ULDC UR6, c[0x0][0x228] ;  /* 0x00008a0000067ab9 */ /* 0x000fe20000000800 */
[----:B------:R-:W-:Y:S01]  /*1ada0*/  IMAD.WIDE R26, R33, 0x4, R8 ;  /* 0x00000004211a7825 */ /* 0x000fe200078e0208 */
[----:B------:R-:W-:-:S03]  /*1adb0*/  ULDC UR7, c[0x0][0x228] ;  /* 0x00008a0000077ab9 */ /* 0x000fc60000000800 */
[C---:B----4-:R-:W-:Y:S01]  /*1adc0*/  IMAD.WIDE R24, R33.reuse, 0x4, R2 ;  /* 0x0000000421187825 */ /* 0x050fe200078e0202 */
[----:B------:R3:W-:Y:S01]  /*1add0*/  @P0 STG.E desc[UR16][R22.64], R211 ;  /* 0x000000d316000986 */ /* 0x0007e2000c101910 */
[----:B------:R-:W-:Y:S01]  /*1ade0*/  ISETP.LT.AND P0, PT, R12, UR4, !P2 ;  /* 0x000000040c007c0c */ /* 0x000fe2000d701270 */
[----:B------:R-:W-:Y:S02]  /*1adf0*/  ULDC UR4, c[0x0][0x228] ;  /* 0x00008a0000047ab9 */ /* 0x000fe40000000800 */
[----:B------:R4:W-:Y:S01]  /*1ae00*/  @P4 STG.E desc[UR16][R24.64], R176 ;  /* 0x000000b018004986 */ /* 0x0009e2000c101910 */
[----:B------:R-:W-:Y:S01]  /*1ae10*/  ISETP.LT.AND P4, PT, R16, UR5, !P2 ;  /* 0x0000000510007c0c */ /* 0x000fe2000d781270 */
[----:B------:R-:W-:Y:S01]  /*1ae20*/  IMAD.WIDE R28, R33, 0x4, R18 ;  /* 0x00000004211c7825 */ /* 0x000fe200078e0212 */
[----:B------:R-:W-:Y:S01]  /*1ae30*/  ULDC UR5, c[0x0][0x228] ;  /* 0x00008a0000057ab9 */ /* 0x000fe20000000800 */
[----:B------:R2:W-:Y:S01]  /*1ae40*/  @P5 STG.E desc[UR16][R26.64], R80 ;  /* 0x000000501a005986 */ /* 0x0005e2000c101910 */
[----:B------:R-:W-:Y:S01]  /*1ae50*/  ISETP.LT.AND P5, PT, R15, UR6, !P2 ;  /* 0x000000060f007c0c */ /* 0x000fe2000d7a1270 */
[C---:B------:R-:W-:Y:S01]  /*1ae60*/  IMAD.WIDE R30, R33.reuse, 0x4, R84 ;  /* 0x00000004211e7825 */ /* 0x040fe200078e0254 */
[----:B------:R-:W-:-:S03]  /*1ae70*/  IADD3 R33, R33, UR28, RZ ;  /* 0x0000001c21217c10 */ /* 0x000fc6000fffe0ff */
[----:B------:R-:W-:Y:S01]  /*1ae80*/  VIADD R0, R11, 0x3a ;  /* 0x0000003a0b007836 */ /* 0x000fe20000000000 */
[----:B------:R-:W-:Y:S01]  /*1ae90*/  ISETP.LT.AND P2, PT, R14, UR4, !P2 ;  /* 0x000000040e007c0c */ /* 0x000fe2000d741270 */
[C---:B-1----:R-:W-:Y:S01]  /*1aea0*/  IMAD.WIDE R20, R33.reuse, 0x4, R2 ;  /* 0x0000000421147825 */ /* 0x042fe200078e0202 */
[----:B------:R1:W-:Y:S01]  /*1aeb0*/  @P6 STG.E desc[UR16][R28.64], R236 ;  /* 0x000000ec1c006986 */ /* 0x0003e2000c101910 */
[----:B------:R-:W-:Y:S01]  /*1aec0*/  ULDC UR4, c[0x0][0x228] ;  /* 0x00008a0000047ab9 */ /* 0x000fe20000000800 */
[----:B------:R-:W-:Y:S01]  /*1aed0*/  ULDC UR6, c[0x0][0x228] ;  /* 0x00008a0000067ab9 */ /* 0x000fe20000000800 */
[C---:B---3--:R-:W-:Y:S01]  /*1aee0*/  IMAD.WIDE R22, R33.reuse, 0x4, R8 ;  /* 0x0000000421167825 */ /* 0x048fe200078e0208 */
[----:B------:R-:W-:Y:S03]  /*1aef0*/  @P1 STG.E desc[UR16][R30.64], R48 ;  /* 0x000000301e001986 */ /* 0x000fe6000c101910 */
[C---:B----4-:R-:W-:Y:S01]  /*1af00*/  IMAD.WIDE R24, R33.reuse, 0x4, R18 ;  /* 0x0000000421187825 */ /* 0x050fe200078e0212 */
[----:B------:R-:W-:Y:S01]  /*1af10*/  ISETP.GE.AND P3, PT, R0, UR9, PT ;  /* 0x0000000900007c0c */ /* 0x000fe2000bf66270 */
[----:B------:R3:W-:Y:S02]  /*1af20*/  @P0 STG.E desc[UR16][R20.64], R116 ;  /* 0x0000007414000986 */ /* 0x0007e4000c101910 */
[----:B--2---:R-:W-:-:S02]  /*1af30*/  IMAD.WIDE R26, R33, 0x4, R84 ;  /* 0x00000004211a7825 */ /* 0x004fc400078e0254 */
[----:B------:R2:W-:Y:S01]  /*1af40*/  @P4 STG.E desc[UR16][R22.64], R180 ;  /* 0x000000b416004986 */ /* 0x0005e2000c101910 */
[----:B------:R-:W-:Y:S01]  /*1af50*/  ISETP.LT.AND P6, PT, R12, UR5, !P3 ;  /* 0x000000050c007c0c */ /* 0x000fe2000dfc1270 */
[----:B------:R-:W-:Y:S02]  /*1af60*/  ULDC UR5, c[0x0][0x228] ;  /* 0x00008a0000057ab9 */ /* 0x000fe40000000800 */
[----:B------:R4:W-:Y:S04]  /*1af70*/  @P5 STG.E desc[UR16][R24.64], R52 ;  /* 0x0000003418005986 */ /* 0x0009e8000c101910 */
[----:B------:R4:W-:Y:S01]  /*1af80*/  @P2 STG.E desc[UR16][R26.64], R4 ;  /* 0x000000041a002986 */ /* 0x0009e2000c101910 */
[----:B------:R-:W-:Y:S01]  /*1af90*/  ISETP.LT.AND P2, PT, R16, UR4, !P3 ;  /* 0x0000000410007c0c */ /* 0x000fe2000df41270 */
[----:B------:R-:W-:Y:S01]  /*1afa0*/  ULDC UR4, c[0x0][0x228] ;  /* 0x00008a0000047ab9 */ /* 0x000fe20000000800 */
[----:B------:R-:W-:Y:S01]  /*1afb0*/  VIADD R0, R11, 0x3b ;  /* 0x0000003b0b007836 */ /* 0x000fe20000000000 */
[----:B------:R-:W-:Y:S01]  /*1afc0*/  ISETP.LT.AND P4, PT, R15, UR4, !P3 ;  /* 0x000000040f007c0c */ /* 0x000fe2000df81270 */
[----:B------:R-:W-:Y:S01]  /*1afd0*/  VIADD R13, R33, UR28 ;  /* 0x0000001c210d7c36 */ /* 0x000fe20008000000 */
[----:B------:R-:W-:Y:S01]  /*1afe0*/  ISETP.LT.AND P3, PT, R14, UR5, !P3 ;  /* 0x000000050e007c0c */ /* 0x000fe2000df61270 */
[----:B------:R-:W-:Y:S01]  /*1aff0*/  ULDC UR4, c[0x0][0x228] ;  /* 0x00008a0000047ab9 */ /* 0x000fe20000000800 */
[----:B------:R-:W-:Y:S01]  /*1b000*/  ISETP.GE.AND P1, PT, R0, UR27, PT ;  /* 0x0000001b00007c0c */ /* 0x000fe2000bf26270 */
[----:B-1----:R-:W-:Y:S01]  /*1b010*/  IMAD.WIDE R28, R13, 0x4, R2 ;  /* 0x000000040d1c7825 */ /* 0x002fe200078e0202 */
[----:B------:R-:W-:-:S03]  /*1b020*/  ULDC UR5, c[0x0][0x228] ;  /* 0x00008a0000057ab9 */ /* 0x000fc60000000800 */
[----:B---3--:R-:W-:Y:S01]  /*1b030*/  IMAD.WIDE R20, R13, 0x4, R8 ;  /* 0x000000040d147825 */ /* 0x008fe200078e0208 */
[----:B------:R-:W-:-:S03]  /*1b040*/  ISETP.LT.AND P5, PT, R12, UR6, !P1 ;  /* 0x000000060c007c0c */ /* 0x000fc6000cfa1270 */
[----:B--2---:R-:W-:Y:S01]  /*1b050*/  IMAD.WIDE R22, R13, 0x4, R18 ;  /* 0x000000040d167825 */ /* 0x004fe200078e0212 */
[----:B------:R1:W-:Y:S03]  /*1b060*/  @P6 STG.E desc[UR16][R28.64], R177 ;  /* 0x000000b11c006986 */ /* 0x0003e6000c101910 */
[----:B------:R-:W-:Y:S02]  /*1b070*/  VIADD R0, R11, 0x3f ;  /* 0x0000003f0b007836 */ /* 0x000fe40000000000 */
[C---:B----4-:R-:W-:Y:S01]  /*1b080*/  IMAD.WIDE R24, R13.reuse, 0x4, R84 ;  /* 0x000000040d187825 */ /* 0x050fe200078e0254 */
[----:B------:R2:W-:Y:S01]  /*1b090*/  @P2 STG.E desc[UR16][R20.64], R81 ;  /* 0x0000005114002986 */ /* 0x0005e2000c101910 */
[----:B------:R-:W-:Y:S01]  /*1b0a0*/  ISETP.LT.AND P6, PT, R16, UR7, !P1 ;  /* 0x0000000710007c0c */ /* 0x000fe2000cfc1270 */
[----:B------:R-:W-:Y:S01]  /*1b0b0*/  ULDC UR6, c[0x0][0x228] ;  /* 0x00008a0000067ab9 */ /* 0x000fe20000000800 */
[----:B------:R-:W-:Y:S01]  /*1b0c0*/  ISETP.GE.AND P0, PT, R0, UR25, PT ;  /* 0x0000001900007c0c */ /* 0x000fe2000bf06270 */
[----:B------:R3:W-:Y:S01]  /*1b0d0*/  @P4 STG.E desc[UR16][R22.64], R237 ;  /* 0x000000ed16004986 */ /* 0x0007e2000c101910 */
[----:B------:R-:W-:Y:S01]  /*1b0e0*/  VIADD R17, R13, UR28 ;  /* 0x0000001c0d117c36 */ /* 0x000fe20008000000 */
[----:B------:R-:W-:Y:S01]  /*1b0f0*/  IADD3 R0, R11, 0x3c, RZ ;  /* 0x0000003c0b007810 */ /* 0x000fe20007ffe0ff */
[----:B------:R-:W-:Y:S01]  /*1b100*/  ULDC UR7, c[0x0][0x228] ;  /* 0x00008a0000077ab9 */ /* 0x000fe20000000800 */
[----:B------:R4:W-:Y:S01]  /*1b110*/  @P3 STG.E desc[UR16][R24.64], R49 ;  /* 0x0000003118003986 */ /* 0x0009e2000c101910 */
[----:B------:R-:W-:Y:S01]  /*1b120*/  ISETP.LT.AND P3, PT, R15, UR4, !P1 ;  /* 0x000000040f007c0c */ /* 0x000fe2000cf61270 */
[C---:B------:R-:W-:Y:S01]  /*1b130*/  IMAD.WIDE R26, R17.reuse, 0x4, R2 ;  /* 0x00000004111a7825 */ /* 0x040fe200078e0202 */
[----:B------:R-:W-:Y:S01]  /*1b140*/  ISETP.GE.AND P2, PT, R0, UR23, PT ;  /* 0x0000001700007c0c */ /* 0x000fe2000bf46270 */
[----:B------:R-:W-:Y:S01]  /*1b150*/  ULDC UR4, c[0x0][0x228] ;  /* 0x00008a0000047ab9 */ /* 0x000fe20000000800 */
[----:B------:R-:W-:Y:S01]  /*1b160*/  ISETP.LT.AND P1, PT, R14, UR5, !P1 ;  /* 0x000000050e007c0c */ /* 0x000fe2000cf21270 */
[C---:B-1----:R-:W-:Y:S01]  /*1b170*/  IMAD.WIDE R28, R17.reuse, 0x4, R8 ;  /* 0x00000004111c7825 */ /* 0x042fe200078e0208 */
[----:B------:R-:W-:Y:S01]  /*1b180*/  ULDC UR5, c[0x0][0x228] ;  /* 0x00008a0000057ab9 */ /* 0x000fe20000000800 */
[----:B------:R1:W-:Y:S01]  /*1b190*/  @P5 STG.E desc[UR16][R26.64], R117 ;  /* 0x000000751a005986 */ /* 0x0003e2000c101910 */
[----:B------:R-:W-:Y:S01]  /*1b1a0*/  ISETP.LT.AND P4, PT, R12, UR4, !P2 ;  /* 0x000000040c007c0c */ /* 0x000fe2000d781270 */
[----:B--2---:R-:W-:Y:S01]  /*1b1b0*/  IMAD.WIDE R20, R17, 0x4, R18 ;  /* 0x0000000411147825 */ /* 0x004fe200078e0212 */
[----:B------:R-:W-:-:S03]  /*1b1c0*/  ISETP.LT.AND P5, PT, R16, UR5, !P2 ;  /* 0x0000000510007c0c */ /* 0x000fc6000d7a1270 */
[----:B------:R-:W-:Y:S01]  /*1b1d0*/  VIADD R0, R11, 0x3d ;  /* 0x0000003d0b007836 */ /* 0x000fe20000000000 */
[----:B------:R2:W-:Y:S01]  /*1b1e0*/  @P6 STG.E desc[UR16][R28.64], R181 ;  /* 0x000000b51c006986 */ /* 0x0005e2000c101910 */
[----:B---3--:R-:W-:Y:S01]  /*1b1f0*/  IMAD.WIDE R22, R17, 0x4, R84 ;  /* 0x0000000411167825 */ /* 0x008fe200078e0254 */
[----:B------:R-:W-:Y:S01]  /*1b200*/  ISETP.LT.AND P6, PT, R15, UR6, !P2 ;  /* 0x000000060f007c0c */ /* 0x000fe2000d7c1270 */
[----:B------:R-:W-:Y:S01]  /*1b210*/  ULDC UR4, c[0x0][0x228] ;  /* 0x00008a0000047ab9 */ /* 0x000fe20000000800 */
[----:B------:R-:W-:Y:S01]  /*1b220*/  @P3 STG.E desc[UR16][R20.64], R53 ;  /* 0x0000003514003986 */ /* 0x000fe2000c101910 */
[----:B------:R-:W-:Y:S01]  /*1b230*/  VIADD R17, R17, UR28 ;  /* 0x0000001c11117c36 */ /* 0x000fe20008000000 */
[----:B------:R-:W-:Y:S01]  /*1b240*/  ISETP.LT.AND P2, PT, R14, UR7, !P2 ;  /* 0x000000070e007c0c */ /* 0x000fe2000d741270 */
[----:B------:R-:W-:Y:S01]  /*1b250*/  ULDC UR5, c[0x0][0x228] ;  /* 0x00008a0000057ab9 */ /* 0x000fe20000000800 */
[----:B------:R-:W-:Y:S01]  /*1b260*/  ISETP.GE.AND P3, PT, R0, UR21, PT ;  /* 0x0000001500007c0c */ /* 0x000fe2000bf66270 */
[----:B------:R-:W-:Y:S01]  /*1b270*/  VIADD R0, R11, 0x3e ;  /* 0x0000003e0b007836 */ /* 0x000fe20000000000 */
[----:B------:R-:W-:Y:S01]  /*1b280*/  ULDC UR6, c[0x0][0x228] ;  /* 0x00008a0000067ab9 */ /* 0x000fe20000000800 */
[C---:B------:R-:W-:Y:S01]  /*1b290*/  IMAD.WIDE R10, R17.reuse, 0x4, R2 ;  /* 0x00000004110a7825 */ /* 0x040fe200078e0202 */
[----:B------:R3:W-:Y:S03]  /*1b2a0*/  @P1 STG.E desc[UR16][R22.64], R5 ;  /* 0x0000000516001986 */ /* 0x0007e6000c101910 */
[C---:B----4-:R-:W-:Y:S01]  /*1b2b0*/  IMAD.WIDE R24, R17.reuse, 0x4, R8 ;  /* 0x0000000411187825 */ /* 0x050fe200078e0208 */
[----:B------:R4:W-:Y:S03]  /*1b2c0*/  @P4 STG.E desc[UR16][R10.64], R178 ;  /* 0x000000b20a004986 */ /* 0x0009e6000c101910 */
[C---:B-1----:R-:W-:Y:S01]  /*1b2d0*/  IMAD.WIDE R26, R17.reuse, 0x4, R18 ;  /* 0x00000004111a7825 */ /* 0x042fe200078e0212 */
[----:B------:R-:W-:Y:S01]  /*1b2e0*/  @P5 STG.E desc[UR16][R24.64], R82 ;  /* 0x0000005218005986 */ /* 0x000fe2000c101910 */
[----:B------:R-:W-:Y:S01]  /*1b2f0*/  ISETP.LT.AND P5, PT, R12, UR4, !P3 ;  /* 0x000000040c007c0c */ /* 0x000fe2000dfa1270 */
[----:B------:R-:W-:Y:S01]  /*1b300*/  ULDC UR4, c[0x0][0x228] ;  /* 0x00008a0000047ab9 */ /* 0x000fe20000000800 */
[C---:B--2---:R-:W-:Y:S01]  /*1b310*/  IMAD.WIDE R28, R17.reuse, 0x4, R84 ;  /* 0x00000004111c7825 */ /* 0x044fe200078e0254 */
[----:B------:R-:W-:Y:S01]  /*1b320*/  @P6 STG.E desc[UR16][R26.64], R238 ;  /* 0x000000ee1a006986 */ /* 0x000fe2000c101910 */
[----:B------:R-:W-:-:S02]  /*1b330*/  IADD3 R13, R17, UR28, RZ ;  /* 0x0000001c110d7c10 */ /* 0x000fc4000fffe0ff */
[----:B------:R-:W-:Y:S01]  /*1b340*/  ISETP.GE.AND P1, PT, R0, UR19, PT ;  /* 0x0000001300007c0c */ /* 0x000fe2000bf26270 */
[----:B------:R-:W-:Y:S01]  /*1b350*/  @P2 STG.E desc[UR16][R28.64], R50 ;  /* 0x000000321c002986 */ /* 0x000fe2000c101910 */
[----:B------:R-:W-:Y:S01]  /*1b360*/  ISETP.LT.AND P4, PT, R15, UR4, !P3 ;  /* 0x000000040f007c0c */ /* 0x000fe2000df81270 */
[----:B------:R-:W-:Y:S01]  /*1b370*/  ULDC UR4, c[0x0][0x228] ;  /* 0x00008a0000047ab9 */ /* 0x000fe20000000800 */
[----:B------:R-:W-:Y:S01]  /*1b380*/  ISETP.LT.AND P2, PT, R16, UR5, !P3 ;  /* 0x0000000510007c0c */ /* 0x000fe2000df41270 */
[----:B------:R-:W-:Y:S01]  /*1b390*/  ULDC UR5, c[0x0][0x228] ;  /* 0x00008a0000057ab9 */ /* 0x000fe20000000800 */
[----:B------:R-:W-:Y:S01]  /*1b3a0*/  ISETP.LT.AND P3, PT, R14, UR4, !P3 ;  /* 0x000000040e007c0c */ /* 0x000fe2000df61270 */
[C---:B---3--:R-:W-:Y:S01]  /*1b3b0*/  IMAD.WIDE R4, R13.reuse, 0x4, R2 ;  /* 0x000000040d047825 */ /* 0x048fe200078e0202 */
[C---:B------:R-:W-:Y:S01]  /*1b3c0*/  ISETP.LT.AND P6, PT, R12.reuse, UR5, !P1 ;  /* 0x000000050c007c0c */ /* 0x040fe2000cfc1270 */
[----:B------:R-:W-:Y:S01]  /*1b3d0*/  ULDC UR4, c[0x0][0x228] ;  /* 0x00008a0000047ab9 */ /* 0x000fe20000000800 */
[----:B------:R-:W-:Y:S01]  /*1b3e0*/  ULDC UR5, c[0x0][0x228] ;  /* 0x00008a0000057ab9 */ /* 0x000fe20000000800 */
[C---:B------:R-:W-:Y:S01]  /*1b3f0*/  VIADD R17, R13.reuse, UR28 ;  /* 0x0000001c0d117c36 */ /* 0x040fe20008000000 */
[----:B------:R1:W-:Y:S01]  /*1b400*/  @P5 STG.E desc[UR16][R4.64], R118 ;  /* 0x0000007604005986 */ /* 0x0003e2000c101910 */
[----:B----4-:R-:W-:Y:S01]  /*1b410*/  IMAD.WIDE R10, R13, 0x4, R8 ;  /* 0x000000040d0a7825 */ /* 0x010fe200078e0208 */
[----:B------:R-:W-:Y:S01]  /*1b420*/  ISETP.LT.AND P5, PT, R12, UR6, !P0 ;  /* 0x000000060c007c0c */ /* 0x000fe2000c7a1270 */
[----:B------:R-:W-:-:S02]  /*1b430*/  ULDC UR6, c[0x0][0x228] ;  /* 0x00008a0000067ab9 */ /* 0x000fc40000000800 */
[C---:B------:R-:W-:Y:S01]  /*1b440*/  IMAD.WIDE R20, R13.reuse, 0x4, R18 ;  /* 0x000000040d147825 */ /* 0x040fe200078e0212 */
[----:B------:R2:W-:Y:S03]  /*1b450*/  @P2 STG.E desc[UR16][R10.64], R182 ;  /* 0x000000b60a002986 */ /* 0x0005e6000c101910 */
[----:B------:R-:W-:Y:S01]  /*1b460*/  IMAD.WIDE R12, R13, 0x4, R84 ;  /* 0x000000040d0c7825 */ /* 0x000fe200078e0254 */
[----:B------:R-:W-:Y:S03]  /*1b470*/  @P4 STG.E desc[UR16][R20.64], R54 ;  /* 0x0000003614004986 */ /* 0x000fe6000c101910 */
[----:B------:R-:W-:Y:S01]  /*1b480*/  IMAD.WIDE R22, R17, 0x4, R2 ;  /* 0x0000000411167825 */ /* 0x000fe200078e0202 */
[C---:B------:R-:W-:Y:S01]  /*1b490*/  ISETP.LT.AND P2, PT, R16.reuse, UR4, !P1 ;  /* 0x0000000410007c0c */ /* 0x040fe2000cf41270 */
[----:B------:R3:W-:Y:S01]  /*1b4a0*/  @P3 STG.E desc[UR16][R12.64], R6 ;  /* 0x000000060c003986 */ /* 0x0007e2000c101910 */
[----:B------:R-:W-:Y:S01]  /*1b4b0*/  ISETP.LT.AND P4, PT, R16, UR5, !P0 ;  /* 0x0000000510007c0c */ /* 0x000fe2000c781270 */
[----:B------:R-:W-:Y:S01]  /*1b4c0*/  ULDC UR4, c[0x0][0x228] ;  /* 0x00008a0000047ab9 */ /* 0x000fe20000000800 */
[----:B------:R-:W-:Y:S01]  /*1b4d0*/  ULDC UR5, c[0x0][0x228] ;  /* 0x00008a0000057ab9 */ /* 0x000fe20000000800 */
[----:B------:R4:W-:Y:S01]  /*1b4e0*/  @P6 STG.E desc[UR16][R22.64], R179 ;  /* 0x000000b316006986 */ /* 0x0009e2000c101910 */
[----:B------:R-:W-:Y:S01]  /*1b4f0*/  ISETP.LT.AND P6, PT, R15, UR4, !P1 ;  /* 0x000000040f007c0c */ /* 0x000fe2000cfc1270 */
[----:B------:R-:W-:Y:S01]  /*1b500*/  ULDC UR4, c[0x0][0x228] ;  /* 0x00008a0000047ab9 */ /* 0x000fe20000000800 */
[----:B------:R-:W-:-:S02]  /*1b510*/  ISETP.LT.AND P1, PT, R14, UR5, !P1 ;  /* 0x000000050e007c0c */ /* 0x000fc4000cf21270 */
[----:B------:R-:W-:Y:S01]  /*1b520*/  ISETP.LT.AND P3, PT, R15, UR6, !P0 ;  /* 0x000000060f007c0c */ /* 0x000fe2000c761270 */
[C---:B------:R-:W-:Y:S01]  /*1b530*/  VIADD R15, R17.reuse, UR28 ;  /* 0x0000001c110f7c36 */ /* 0x040fe20008000000 */
[----:B------:R-:W-:Y:S01]  /*1b540*/  ISETP.LT.AND P0, PT, R14, UR4, !P0 ;  /* 0x000000040e007c0c */ /* 0x000fe2000c701270 */
[----:B-1----:R-:W-:-:S04]  /*1b550*/  IMAD.WIDE R4, R17, 0x4, R8 ;  /* 0x0000000411047825 */ /* 0x002fc800078e0208 */
[C---:B--2---:R-:W-:Y:S01]  /*1b560*/  IMAD.WIDE R10, R17.reuse, 0x4, R18 ;  /* 0x00000004110a7825 */ /* 0x044fe200078e0212 */
[----:B------:R4:W-:Y:S03]  /*1b570*/  @P2 STG.E desc[UR16][R4.64], R83 ;  /* 0x0000005304002986 */ /* 0x0009e6000c101910 */
[----:B---3--:R-:W-:Y:S01]  /*1b580*/  IMAD.WIDE R12, R17, 0x4, R84 ;  /* 0x00000004110c7825 */ /* 0x008fe200078e0254 */
[----:B------:R4:W-:Y:S03]  /*1b590*/  @P6 STG.E desc[UR16][R10.64], R239 ;  /* 0x000000ef0a006986 */ /* 0x0009e6000c101910 */
[C---:B------:R-:W-:Y:S01]  /*1b5a0*/  IMAD.WIDE R2, R15.reuse, 0x4, R2 ;  /* 0x000000040f027825 */ /* 0x040fe200078e0202 */
[----:B------:R4:W-:Y:S03]  /*1b5b0*/  @P1 STG.E desc[UR16][R12.64], R51 ;  /* 0x000000330c001986 */ /* 0x0009e6000c101910 */
[C---:B------:R-:W-:Y:S01]  /*1b5c0*/  IMAD.WIDE R8, R15.reuse, 0x4, R8 ;  /* 0x000000040f087825 */ /* 0x040fe200078e0208 */
[----:B------:R4:W-:Y:S03]  /*1b5d0*/  @P5 STG.E desc[UR16][R2.64], R119 ;  /* 0x0000007702005986 */ /* 0x0009e6000c101910 */
[C---:B------:R-:W-:Y:S01]  /*1b5e0*/  IMAD.WIDE R18, R15.reuse, 0x4, R18 ;  /* 0x000000040f127825 */ /* 0x040fe200078e0212 */
[----:B------:R4:W-:Y:S04]  /*1b5f0*/  @P4 STG.E desc[UR16][R8.64], R183 ;  /* 0x000000b708004986 */ /* 0x0009e8000c101910 */
[----:B------:R4:W-:Y:S01]  /*1b600*/  @P3 STG.E desc[UR16][R18.64], R55 ;  /* 0x0000003712003986 */ /* 0x0009e2000c101910 */
[----:B------:R-:W-:Y:S01]  /*1b610*/  IMAD.WIDE R84, R15, 0x4, R84 ;  /* 0x000000040f547825 */ /* 0x000fe200078e0254 */
[----:B------:R-:W-:Y:S06]  /*1b620*/  @!P0 EXIT ;  /* 0x000000000000894d */ /* 0x000fec0003800000 */
[----:B------:R-:W-:Y:S01]  /*1b630*/  STG.E desc[UR16][R84.64], R7 ;  /* 0x0000000754007986 */ /* 0x000fe2000c101910 */
[----:B------:R-:W-:Y:S05]  /*1b640*/  EXIT ;  /* 0x000000000000794d */ /* 0x000fea0003800000 */
.L_x_2:
[----:B------:R-:W-:-:S00]  /*1b650*/  BRA `(.L_x_2) ;  /* 0xfffffffc00fc7947 */ /* 0x000fc0000383ffff */
[----:B------:R-:W-:-:S00]  /*1b660*/  NOP ;  /* 0x0000000000007918 */ /* 0x000fc00000000000 */
        /* <DEDUP_REMOVED lines=9> */
.L_x_3:


//--------------------- .nv.shared.matmul_kernel  --------------------------
	.section	.nv.shared.matmul_kernel,"aw",@nobits
	.sectionflags	@""
	.align	16
	.zero		1024


//--------------------- .nv.shared.reserved.0     --------------------------
	.section	.nv.shared.reserved.0,"aw",@nobits
	.weak		__nv_reservedSMEM_offset_0_alias
	.size		__nv_reservedSMEM_offset_0_alias, 0, 0
	.other		__nv_reservedSMEM_offset_0_alias,@"STO_CUDA_RESERVED_SHARED STV_DEFAULT"
__nv_reservedSMEM_offset_0_alias:
	.zero		0


//--------------------- .nv.constant0.matmul_kernel --------------------------
	.section	.nv.constant0.matmul_kernel,"a",@progbits
	.sectionflags	@""
	.align	4
.nv.constant0.matmul_kernel:
	.zero		608


//--------------------- SYMBOLS --------------------------

	.type		.nv.reservedSmem.offset0,@object
	.size		.nv.reservedSmem.offset0,0x4
